	.target	sm_90a

	.elftype	@"ET_EXEC"


//--------------------- .note.nv.tkinfo           --------------------------
	.section	.note.nv.tkinfo,"",@"SHT_NOTE"
	.sectionflags	@"SHF_NOTE_NV_TKINFO"
	.tkinfo
        /*0018*/ 	.word	0x00000002
        /*0030*/ 	.string	""
        /*0030*/ 	.string	"ptxas"
        /*0030*/ 	.string	"Cuda compilation tools, release 13.0, V13.0.88"
        /*0030*/ 	.string	"Build cuda_13.0.r13.0/compiler.36424714_0"
        /*0030*/ 	.string	"-arch sm_90a -m 64 "



//--------------------- .note.nv.cuinfo           --------------------------
	.section	.note.nv.cuinfo,"",@"SHT_NOTE"
	.sectionflags	@"SHF_NOTE_NV_CUINFO"
        /*0018*/ 	.short	0x0002
        /*001a*/ 	.short	0x005a
        /*001c*/ 	.short	0x0082
	.zero		2


//--------------------- .nv.info                  --------------------------
	.section	.nv.info,"",@"SHT_CUDA_INFO"
	.align	4


	//----- nvinfo : EIATTR_REGCOUNT
	.align		4
        /*0000*/ 	.byte	0x04, 0x2f
        /*0002*/ 	.short	(.L_18 - .L_17)
	.align		4
.L_17:
        /*0004*/ 	.word	index@(_ZN7cutlass13device_kernelINS_4gemm6kernel13GemmUniversalIN4cute5tupleIJiiiiEEENS1_10collective13CollectiveMmaINS1_34MainloopSm90TmaGmmaWarpSpecializedILi3ENS5_IJNS4_1CILi1EEESB_SB_EEENS1_35KernelTmaWarpSpecializedCooperativeEEENS5_IJNSA_ILi256EEESF_NSA_ILi64EEEEEENS_10bfloat16_tENS5_IJlSB_lEEESI_SJ_NS4_8TiledMMAINS4_8MMA_AtomIJNS4_4SM904GMMA28MMA_64x256x16_F32BF16BF16_SSILNSN_5MajorE0ELSP_0ELNSN_7ScaleInE1ELSQ_1EEEEEENS4_6LayoutINS5_IJNSA_ILi2EEESB_SB_EEENS5_IJSB_NSA_ILi0EEESW_EEEEENS5_IJNS4_10UnderscoreESZ_SZ_EEEEENS4_13SM90_TMA_LOADENS4_14ComposedLayoutINS4_7SwizzleILi3ELi4ELi3EEENS4_18smem_ptr_flag_bitsILi16EEENST_INS5_IJNSA_ILi8EEESG_EEENS5_IJSG_SB_EEEEEEEvNS4_8identityES12_S1C_vS1D_EENS_8epilogue10collective18CollectiveEpilogueINS1F_22Sm90TmaWarpSpecializedILi4ELi2ELi16ELb1ELb0EEEJSH_NS5_IJNSA_ILi128EEENSA_ILi32EEEEEESI_SJ_SI_SJ_NS1F_6fusion15FusionCallbacksIS1J_NS1N_17LinearCombinationISI_fSI_fLNS_15FloatRoundStyleE2EEESH_S1M_JEEES12_NS13_INS14_ILi2ELi4ELi3EEES17_NST_INS5_IJS18_S1L_EEENS5_IJS1L_SB_EEEEEEENS4_17SM75_U32x4_LDSM_NENS4_14SM90_TMA_STOREES1X_NS4_17SM90_U32x4_STSM_NENS4_9Copy_AtomIJS20_NS_6half_tEEEEvEEEvvEEEEvNT_6ParamsE)
        /*0008*/ 	.word	0x000000a8


	//----- nvinfo : EIATTR_FRAME_SIZE
	.align		4
.L_18:
        /*000c*/ 	.byte	0x04, 0x11
        /*000e*/ 	.short	(.L_20 - .L_19)
	.align		4
.L_19:
        /*0010*/ 	.word	index@(_ZN7cutlass13device_kernelINS_4gemm6kernel13GemmUniversalIN4cute5tupleIJiiiiEEENS1_10collective13CollectiveMmaINS1_34MainloopSm90TmaGmmaWarpSpecializedILi3ENS5_IJNS4_1CILi1EEESB_SB_EEENS1_35KernelTmaWarpSpecializedCooperativeEEENS5_IJNSA_ILi256EEESF_NSA_ILi64EEEEEENS_10bfloat16_tENS5_IJlSB_lEEESI_SJ_NS4_8TiledMMAINS4_8MMA_AtomIJNS4_4SM904GMMA28MMA_64x256x16_F32BF16BF16_SSILNSN_5MajorE0ELSP_0ELNSN_7ScaleInE1ELSQ_1EEEEEENS4_6LayoutINS5_IJNSA_ILi2EEESB_SB_EEENS5_IJSB_NSA_ILi0EEESW_EEEEENS5_IJNS4_10UnderscoreESZ_SZ_EEEEENS4_13SM90_TMA_LOADENS4_14ComposedLayoutINS4_7SwizzleILi3ELi4ELi3EEENS4_18smem_ptr_flag_bitsILi16EEENST_INS5_IJNSA_ILi8EEESG_EEENS5_IJSG_SB_EEEEEEEvNS4_8identityES12_S1C_vS1D_EENS_8epilogue10collective18CollectiveEpilogueINS1F_22Sm90TmaWarpSpecializedILi4ELi2ELi16ELb1ELb0EEEJSH_NS5_IJNSA_ILi128EEENSA_ILi32EEEEEESI_SJ_SI_SJ_NS1F_6fusion15FusionCallbacksIS1J_NS1N_17LinearCombinationISI_fSI_fLNS_15FloatRoundStyleE2EEESH_S1M_JEEES12_NS13_INS14_ILi2ELi4ELi3EEES17_NST_INS5_IJS18_S1L_EEENS5_IJS1L_SB_EEEEEEENS4_17SM75_U32x4_LDSM_NENS4_14SM90_TMA_STOREES1X_NS4_17SM90_U32x4_STSM_NENS4_9Copy_AtomIJS20_NS_6half_tEEEEvEEEvvEEEEvNT_6ParamsE)
        /*0014*/ 	.word	0x00000788


	//----- nvinfo : EIATTR_MIN_STACK_SIZE
	.align		4
.L_20:
        /*0018*/ 	.byte	0x04, 0x12
        /*001a*/ 	.short	(.L_22 - .L_21)
	.align		4
.L_21:
        /*001c*/ 	.word	index@(_ZN7cutlass13device_kernelINS_4gemm6kernel13GemmUniversalIN4cute5tupleIJiiiiEEENS1_10collective13CollectiveMmaINS1_34MainloopSm90TmaGmmaWarpSpecializedILi3ENS5_IJNS4_1CILi1EEESB_SB_EEENS1_35KernelTmaWarpSpecializedCooperativeEEENS5_IJNSA_ILi256EEESF_NSA_ILi64EEEEEENS_10bfloat16_tENS5_IJlSB_lEEESI_SJ_NS4_8TiledMMAINS4_8MMA_AtomIJNS4_4SM904GMMA28MMA_64x256x16_F32BF16BF16_SSILNSN_5MajorE0ELSP_0ELNSN_7ScaleInE1ELSQ_1EEEEEENS4_6LayoutINS5_IJNSA_ILi2EEESB_SB_EEENS5_IJSB_NSA_ILi0EEESW_EEEEENS5_IJNS4_10UnderscoreESZ_SZ_EEEEENS4_13SM90_TMA_LOADENS4_14ComposedLayoutINS4_7SwizzleILi3ELi4ELi3EEENS4_18smem_ptr_flag_bitsILi16EEENST_INS5_IJNSA_ILi8EEESG_EEENS5_IJSG_SB_EEEEEEEvNS4_8identityES12_S1C_vS1D_EENS_8epilogue10collective18CollectiveEpilogueINS1F_22Sm90TmaWarpSpecializedILi4ELi2ELi16ELb1ELb0EEEJSH_NS5_IJNSA_ILi128EEENSA_ILi32EEEEEESI_SJ_SI_SJ_NS1F_6fusion15FusionCallbacksIS1J_NS1N_17LinearCombinationISI_fSI_fLNS_15FloatRoundStyleE2EEESH_S1M_JEEES12_NS13_INS14_ILi2ELi4ELi3EEES17_NST_INS5_IJS18_S1L_EEENS5_IJS1L_SB_EEEEEEENS4_17SM75_U32x4_LDSM_NENS4_14SM90_TMA_STOREES1X_NS4_17SM90_U32x4_STSM_NENS4_9Copy_AtomIJS20_NS_6half_tEEEEvEEEvvEEEEvNT_6ParamsE)
        /*0020*/ 	.word	0x00000788
.L_22:


//--------------------- .nv.compat                --------------------------
	.section	.nv.compat,"",@"SHT_CUDA_COMPAT_INFO"
	.align	4
        /*0000*/ 	.byte	0x02, 0x09, 0x01, 0x00, 0x02, 0x02, 0x04, 0x00, 0x02, 0x05, 0x05, 0x00, 0x03, 0x07, 0x01, 0x01
        /*0010*/ 	.byte	0x02, 0x03, 0x01, 0x00, 0x02, 0x06, 0x01, 0x00, 0x04, 0x0b, 0x08, 0x00, 0x00, 0x00, 0x00, 0x00
        /*0020*/ 	.byte	0x00, 0x00, 0x00, 0x00


//--------------------- .nv.info._ZN7cutlass13device_kernelINS_4gemm6kernel13GemmUniversalIN4cute5tupleIJiiiiEEENS1_10collective13CollectiveMmaINS1_34MainloopSm90TmaGmmaWarpSpecializedILi3ENS5_IJNS4_1CILi1EEESB_SB_EEENS1_35KernelTmaWarpSpecializedCooperativeEEENS5_IJNSA_ILi256EEESF_NSA_ILi64EEEEEENS_10bfloat16_tENS5_IJlSB_lEEESI_SJ_NS4_8TiledMMAINS4_8MMA_AtomIJNS4_4SM904GMMA28MMA_64x256x16_F32BF16BF16_SSILNSN_5MajorE0ELSP_0ELNSN_7ScaleInE1ELSQ_1EEEEEENS4_6LayoutINS5_IJNSA_ILi2EEESB_SB_EEENS5_IJSB_NSA_ILi0EEESW_EEEEENS5_IJNS4_10UnderscoreESZ_SZ_EEEEENS4_13SM90_TMA_LOADENS4_14ComposedLayoutINS4_7SwizzleILi3ELi4ELi3EEENS4_18smem_ptr_flag_bitsILi16EEENST_INS5_IJNSA_ILi8EEESG_EEENS5_IJSG_SB_EEEEEEEvNS4_8identityES12_S1C_vS1D_EENS_8epilogue10collective18CollectiveEpilogueINS1F_22Sm90TmaWarpSpecializedILi4ELi2ELi16ELb1ELb0EEEJSH_NS5_IJNSA_ILi128EEENSA_ILi32EEEEEESI_SJ_SI_SJ_NS1F_6fusion15FusionCallbacksIS1J_NS1N_17LinearCombinationISI_fSI_fLNS_15FloatRoundStyleE2EEESH_S1M_JEEES12_NS13_INS14_ILi2ELi4ELi3EEES17_NST_INS5_IJS18_S1L_EEENS5_IJS1L_SB_EEEEEEENS4_17SM75_U32x4_LDSM_NENS4_14SM90_TMA_STOREES1X_NS4_17SM90_U32x4_STSM_NENS4_9Copy_AtomIJS20_NS_6half_tEEEEvEEEvvEEEEvNT_6ParamsE --------------------------
	.section	.nv.info._ZN7cutlass13device_kernelINS_4gemm6kernel13GemmUniversalIN4cute5tupleIJiiiiEEENS1_10collective13CollectiveMmaINS1_34MainloopSm90TmaGmmaWarpSpecializedILi3ENS5_IJNS4_1CILi1EEESB_SB_EEENS1_35KernelTmaWarpSpecializedCooperativeEEENS5_IJNSA_ILi256EEESF_NSA_ILi64EEEEEENS_10bfloat16_tENS5_IJlSB_lEEESI_SJ_NS4_8TiledMMAINS4_8MMA_AtomIJNS4_4SM904GMMA28MMA_64x256x16_F32BF16BF16_SSILNSN_5MajorE0ELSP_0ELNSN_7ScaleInE1ELSQ_1EEEEEENS4_6LayoutINS5_IJNSA_ILi2EEESB_SB_EEENS5_IJSB_NSA_ILi0EEESW_EEEEENS5_IJNS4_10UnderscoreESZ_SZ_EEEEENS4_13SM90_TMA_LOADENS4_14ComposedLayoutINS4_7SwizzleILi3ELi4ELi3EEENS4_18smem_ptr_flag_bitsILi16EEENST_INS5_IJNSA_ILi8EEESG_EEENS5_IJSG_SB_EEEEEEEvNS4_8identityES12_S1C_vS1D_EENS_8epilogue10collective18CollectiveEpilogueINS1F_22Sm90TmaWarpSpecializedILi4ELi2ELi16ELb1ELb0EEEJSH_NS5_IJNSA_ILi128EEENSA_ILi32EEEEEESI_SJ_SI_SJ_NS1F_6fusion15FusionCallbacksIS1J_NS1N_17LinearCombinationISI_fSI_fLNS_15FloatRoundStyleE2EEESH_S1M_JEEES12_NS13_INS14_ILi2ELi4ELi3EEES17_NST_INS5_IJS18_S1L_EEENS5_IJS1L_SB_EEEEEEENS4_17SM75_U32x4_LDSM_NENS4_14SM90_TMA_STOREES1X_NS4_17SM90_U32x4_STSM_NENS4_9Copy_AtomIJS20_NS_6half_tEEEEvEEEvvEEEEvNT_6ParamsE,"",@"SHT_CUDA_INFO"
	.sectionflags	@""
	.align	4


	//----- nvinfo : EIATTR_CUDA_API_VERSION
	.align		4
        /*0000*/ 	.byte	0x04, 0x37
        /*0002*/ 	.short	(.L_24 - .L_23)
.L_23:
        /*0004*/ 	.word	0x00000082


	//----- nvinfo : EIATTR_KPARAM_INFO
	.align		4
.L_24:
        /*0008*/ 	.byte	0x04, 0x17
        /*000a*/ 	.short	(.L_26 - .L_25)
.L_25:
        /*000c*/ 	.word	0x00000000
        /*0010*/ 	.short	0x0000
        /*0012*/ 	.short	0x0070
        /*0014*/ 	.byte	0x00, 0xf0, 0x01, 0x1c


	//----- nvinfo : EIATTR_SPARSE_MMA_MASK
	.align		4
.L_26:
        /*0018*/ 	.byte	0x03, 0x50
        /*001a*/ 	.short	0x0000


	//----- nvinfo : EIATTR_MAXREG_COUNT
	.align		4
        /*001c*/ 	.byte	0x03, 0x1b
        /*001e*/ 	.short	0x00a8


	//----- nvinfo : EIATTR_NUM_BARRIERS
	.align		4
        /*0020*/ 	.byte	0x02, 0x4c
        /*0022*/ 	.byte	0x02
	.zero		1


	//----- nvinfo : EIATTR_EXTERNS
	.align		4
        /*0024*/ 	.byte	0x04, 0x0f
        /*0026*/ 	.short	(.L_28 - .L_27)


	//   ....[0]....
	.align		4
.L_27:
        /*0028*/ 	.word	index@(__assertfail)


	//----- nvinfo : EIATTR_ANNOTATIONS
	.align		4
.L_28:
        /*002c*/ 	.byte	0x04, 0x55
        /*002e*/ 	.short	(.L_30 - .L_29)


	//   ....[0]....
.L_29:
        /*0030*/ 	.word	0x00000001
        /*0034*/ 	.byte	0x40, 0x0a, 0x00, 0x00, 0x01, 0x00, 0x00, 0x00, 0x80, 0x0a, 0x00, 0x00, 0x01, 0x00, 0x00, 0x00
        /* <DEDUP_REMOVED lines=661> */
        /*2994*/ 	.byte	0xe0, 0x53, 0x01, 0x00, 0x01, 0x00, 0x00, 0x00, 0x00, 0x54, 0x01, 0x00


	//----- nvinfo : EIATTR_MERCURY_ISA_VERSION
	.align		4
.L_30:
        /*29a0*/ 	.byte	0x03, 0x5f
        /*29a2*/ 	.short	0x0101


	//----- nvinfo : EIATTR_INT_WARP_WIDE_INSTR_OFFSETS
	.align		4
        /*29a4*/ 	.byte	0x04, 0x31
        /*29a6*/ 	.short	(.L_32 - .L_31)


	//   ....[0]....
.L_31:
        /*29a8*/ 	.word	0x00000930


	//   ....[1]....
        /*29ac*/ 	.word	0x00000950


	//   ....[2]....
        /*29b0*/ 	.word	0x00000960


	//----- nvinfo : EIATTR_COOP_GROUP_MASK_REGIDS
	.align		4
.L_32:
        /*29b4*/ 	.byte	0x04, 0x29
        /*29b6*/ 	.short	(.L_34 - .L_33)


	//   ....[0]....
.L_33:
        /*29b8*/ 	.word	0xffffffff


	//   ....[1]....
        /*29bc*/ 	.word	0xffffffff


	//   ....[2]....
        /*29c0*/ 	.word	0xffffffff


	//   ....[3]....
        /*29c4*/ 	.word	0xffffffff


	//   ....[4]....
        /*29c8*/ 	.word	0xffffffff


	//   ....[5]....
        /*29cc*/ 	.word	0xffffffff


	//----- nvinfo : EIATTR_COOP_GROUP_INSTR_OFFSETS
	.align		4
.L_34:
        /*29d0*/ 	.byte	0x04, 0x28
        /*29d2*/ 	.short	(.L_36 - .L_35)


	//   ....[0]....
.L_35:
        /*29d4*/ 	.word	0x00000070


	//   ....[1]....
        /*29d8*/ 	.word	0x000000a0


	//   ....[2]....
        /*29dc*/ 	.word	0x00000460


	//   ....[3]....
        /*29e0*/ 	.word	0x00000630


	//   ....[4]....
        /*29e4*/ 	.word	0x00000820


	//   ....[5]....
        /*29e8*/ 	.word	0x00001580


	//----- nvinfo : EIATTR_REG_RECONFIG
	.align		4
.L_36:
        /*29ec*/ 	.byte	0x01, 0x54
	.zero		2


	//----- nvinfo : EIATTR_SYSCALL_OFFSETS
	.align		4
        /*29f0*/ 	.byte	0x04, 0x46
        /*29f2*/ 	.short	(.L_38 - .L_37)


	//   ....[0]....
.L_37:
        /*29f4*/ 	.word	0x00001730


	//   ....[1]....
        /*29f8*/ 	.word	0x000093f0


	//   ....[2]....
        /*29fc*/ 	.word	0x000094e0


	//----- nvinfo : EIATTR_MBARRIER_INSTR_OFFSETS
	.align		4
.L_38:
        /*2a00*/ 	.byte	0x04, 0x39
        /*2a02*/ 	.short	(.L_40 - .L_39)


	//   ....[0]....
.L_39:
        /*2a04*/ 	.word	0x000005c0
        /*2a08*/ 	.word	0x000000ff
        /*2a0c*/ 	.word	0x00000000
        /*2a10*/ 	.short	0x0100
        /*2a12*/ 	.byte	0x08
	.zero		1


	//   ....[1]....
        /*2a14*/ 	.word	0x000005d0
        /*2a18*/ 	.word	0x000000ff
        /*2a1c*/ 	.word	0x00000018
        /*2a20*/ 	.short	0x0100
        /*2a22*/ 	.byte	0x08
	.zero		1


	//   ....[2]....
        /*2a24*/ 	.word	0x000005e0
        /*2a28*/ 	.word	0x000000ff
        /*2a2c*/ 	.word	0x00000008
        /*2a30*/ 	.short	0x0100
        /*2a32*/ 	.byte	0x08
	.zero		1


	//   ....[3]....
        /*2a34*/ 	.word	0x000005f0
        /*2a38*/ 	.word	0x000000ff
        /*2a3c*/ 	.word	0x00000020
        /*2a40*/ 	.short	0x0100
        /*2a42*/ 	.byte	0x08
	.zero		1


	//   ....[4]....
        /*2a44*/ 	.word	0x00000600
        /*2a48*/ 	.word	0x000000ff
        /*2a4c*/ 	.word	0x00000010
        /*2a50*/ 	.short	0x0100
        /*2a52*/ 	.byte	0x08
	.zero		1


	//   ....[5]....
        /*2a54*/ 	.word	0x00000610
        /*2a58*/ 	.word	0x000000ff
        /*2a5c*/ 	.word	0x00000028
        /*2a60*/ 	.short	0x0100
        /*2a62*/ 	.byte	0x08
	.zero		1


	//   ....[6]....
        /*2a64*/ 	.word	0x00000750
        /*2a68*/ 	.word	0x000000ff
        /*2a6c*/ 	.word	0x00000030
        /*2a70*/ 	.short	0x0100
        /*2a72*/ 	.byte	0x08
	.zero		1


	//   ....[7]....
        /*2a74*/ 	.word	0x00000760
        /*2a78*/ 	.word	0x000000ff
        /*2a7c*/ 	.word	0x00000050
        /*2a80*/ 	.short	0x0100
        /*2a82*/ 	.byte	0x08
	.zero		1


	//   ....[8]....
        /*2a84*/ 	.word	0x00000770
        /*2a88*/ 	.word	0x000000ff
        /*2a8c*/ 	.word	0x00000038
        /*2a90*/ 	.short	0x0100
        /*2a92*/ 	.byte	0x08
	.zero		1


	//   ....[9]....
        /*2a94*/ 	.word	0x00000780
        /*2a98*/ 	.word	0x000000ff
        /*2a9c*/ 	.word	0x00000058
        /*2aa0*/ 	.short	0x0100
        /*2aa2*/ 	.byte	0x08
	.zero		1


	//   ....[10]....
        /*2aa4*/ 	.word	0x00000790
        /*2aa8*/ 	.word	0x000000ff
        /*2aac*/ 	.word	0x00000040
        /*2ab0*/ 	.short	0x0100
        /*2ab2*/ 	.byte	0x08
	.zero		1


	//   ....[11]....
        /*2ab4*/ 	.word	0x000007a0
        /*2ab8*/ 	.word	0x000000ff
        /*2abc*/ 	.word	0x00000060
        /*2ac0*/ 	.short	0x0100
        /*2ac2*/ 	.byte	0x08
	.zero		1


	//   ....[12]....
        /*2ac4*/ 	.word	0x000007b0
        /*2ac8*/ 	.word	0x000000ff
        /*2acc*/ 	.word	0x00000048
        /*2ad0*/ 	.short	0x0100
        /*2ad2*/ 	.byte	0x08
	.zero		1


	//   ....[13]....
        /*2ad4*/ 	.word	0x000007c0
        /*2ad8*/ 	.word	0x000000ff
        /*2adc*/ 	.word	0x00000068
        /*2ae0*/ 	.short	0x0100
        /*2ae2*/ 	.byte	0x08
	.zero		1


	//   ....[14]....
        /*2ae4*/ 	.word	0x00000ab0
        /*2ae8*/ 	.word	0x000000ff
        /*2aec*/ 	.word	0x00000070
        /*2af0*/ 	.short	0x0100
        /*2af2*/ 	.byte	0x08
	.zero		1


	//   ....[15]....
        /*2af4*/ 	.word	0x00000ac0
        /*2af8*/ 	.word	0x000000ff
        /*2afc*/ 	.word	0x00000078
        /*2b00*/ 	.short	0x0100
        /*2b02*/ 	.byte	0x08
	.zero		1


	//   ....[16]....
        /*2b04*/ 	.word	0x000017d0
        /*2b08*/ 	.word	0x00000003
        /*2b0c*/ 	.word	0x00000000
        /*2b10*/ 	.short	0x010a
        /*2b12*/ 	.byte	0x3f
	.zero		1


	//   ....[17]....
        /*2b14*/ 	.word	0x00001810
        /*2b18*/ 	.word	0x00000003
        /*2b1c*/ 	.word	0x00000000
        /*2b20*/ 	.short	0x010a
        /*2b22*/ 	.byte	0x3f
	.zero		1


	//   ....[18]....
        /*2b24*/ 	.word	0x00004e60
        /*2b28*/ 	.word	0x000000ff
        /*2b2c*/ 	.word	0x00000000
        /*2b30*/ 	.short	0x010a
        /*2b32*/ 	.byte	0x04
	.zero		1


	//   ....[19]....
        /*2b34*/ 	.word	0x00004ea0
        /*2b38*/ 	.word	0x000000ff
        /*2b3c*/ 	.word	0x00000000
        /*2b40*/ 	.short	0x010a
        /*2b42*/ 	.byte	0x04
	.zero		1


	//   ....[20]....
        /*2b44*/ 	.word	0x00008fd0
        /*2b48*/ 	.word	0x000000ff
        /*2b4c*/ 	.word	0x00000000
        /*2b50*/ 	.short	0x0101
        /*2b52*/ 	.byte	0x04
	.zero		1


	//   ....[21]....
        /*2b54*/ 	.word	0x000091d0
        /*2b58*/ 	.word	0x000000ff
        /*2b5c*/ 	.word	0x00000000
        /*2b60*/ 	.short	0x0101
        /*2b62*/ 	.byte	0x06
	.zero		1


	//   ....[22]....
        /*2b64*/ 	.word	0x000099d0
        /*2b68*/ 	.word	0x000000ff
        /*2b6c*/ 	.word	0x00000030
        /*2b70*/ 	.short	0x010a
        /*2b72*/ 	.byte	0x32
	.zero		1


	//   ....[23]....
        /*2b74*/ 	.word	0x0000a2f0
        /*2b78*/ 	.word	0x000000ff
        /*2b7c*/ 	.word	0x00000000
        /*2b80*/ 	.short	0x0101
        /*2b82*/ 	.byte	0x04
	.zero		1


	//   ....[24]....
        /*2b84*/ 	.word	0x0000a3d0
        /*2b88*/ 	.word	0x0000000b
        /*2b8c*/ 	.word	0x00000030
        /*2b90*/ 	.short	0x010a
        /*2b92*/ 	.byte	0x3f
	.zero		1


	//   ....[25]....
        /*2b94*/ 	.word	0x0000aa20
        /*2b98*/ 	.word	0x000000ff
        /*2b9c*/ 	.word	0x00000000
        /*2ba0*/ 	.short	0x0101
        /*2ba2*/ 	.byte	0x04
	.zero		1


	//   ....[26]....
        /*2ba4*/ 	.word	0x0000ab10
        /*2ba8*/ 	.word	0x0000000b
        /*2bac*/ 	.word	0x00000030
        /*2bb0*/ 	.short	0x010a
        /*2bb2*/ 	.byte	0x3f
	.zero		1


	//   ....[27]....
        /*2bb4*/ 	.word	0x0000b290
        /*2bb8*/ 	.word	0x000000ff
        /*2bbc*/ 	.word	0x00000000
        /*2bc0*/ 	.short	0x0101
        /*2bc2*/ 	.byte	0x04
	.zero		1


	//   ....[28]....
        /*2bc4*/ 	.word	0x0000b370
        /*2bc8*/ 	.word	0x00000018
        /*2bcc*/ 	.word	0x00000030
        /*2bd0*/ 	.short	0x010a
        /*2bd2*/ 	.byte	0x3f
	.zero		1


	//   ....[29]....
        /*2bd4*/ 	.word	0x0000ba00
        /*2bd8*/ 	.word	0x000000ff
        /*2bdc*/ 	.word	0x00000000
        /*2be0*/ 	.short	0x0101
        /*2be2*/ 	.byte	0x04
	.zero		1


	//   ....[30]....
        /*2be4*/ 	.word	0x0000baf0
        /*2be8*/ 	.word	0x00000019
        /*2bec*/ 	.word	0x00000030
        /*2bf0*/ 	.short	0x010a
        /*2bf2*/ 	.byte	0x3f
	.zero		1


	//   ....[31]....
        /*2bf4*/ 	.word	0x0000c250
        /*2bf8*/ 	.word	0x000000ff
        /*2bfc*/ 	.word	0x00000000
        /*2c00*/ 	.short	0x0101
        /*2c02*/ 	.byte	0x04
	.zero		1


	//   ....[32]....
        /*2c04*/ 	.word	0x0000c340
        /*2c08*/ 	.word	0x0000001a
        /*2c0c*/ 	.word	0x00000030
        /*2c10*/ 	.short	0x010a
        /*2c12*/ 	.byte	0x3f
	.zero		1


	//   ....[33]....
        /*2c14*/ 	.word	0x0000c9a0
        /*2c18*/ 	.word	0x000000ff
        /*2c1c*/ 	.word	0x00000000
        /*2c20*/ 	.short	0x0101
        /*2c22*/ 	.byte	0x04
	.zero		1


	//   ....[34]....
        /*2c24*/ 	.word	0x0000ca90
        /*2c28*/ 	.word	0x00000018
        /*2c2c*/ 	.word	0x00000030
        /*2c30*/ 	.short	0x010a
        /*2c32*/ 	.byte	0x3f
	.zero		1


	//   ....[35]....
        /*2c34*/ 	.word	0x0000d1f0
        /*2c38*/ 	.word	0x000000ff
        /*2c3c*/ 	.word	0x00000000
        /*2c40*/ 	.short	0x0101
        /*2c42*/ 	.byte	0x04
	.zero		1


	//   ....[36]....
        /*2c44*/ 	.word	0x0000d2e0
        /*2c48*/ 	.word	0x00000018
        /*2c4c*/ 	.word	0x00000030
        /*2c50*/ 	.short	0x010a
        /*2c52*/ 	.byte	0x3f
	.zero		1


	//   ....[37]....
        /*2c54*/ 	.word	0x0000d940
        /*2c58*/ 	.word	0x000000ff
        /*2c5c*/ 	.word	0x00000000
        /*2c60*/ 	.short	0x0101
        /*2c62*/ 	.byte	0x04
	.zero		1


	//   ....[38]....
        /*2c64*/ 	.word	0x0000da30
        /*2c68*/ 	.word	0x00000018
        /*2c6c*/ 	.word	0x00000030
        /*2c70*/ 	.short	0x010a
        /*2c72*/ 	.byte	0x3f
	.zero		1


	//   ....[39]....
        /*2c74*/ 	.word	0x0000e190
        /*2c78*/ 	.word	0x000000ff
        /*2c7c*/ 	.word	0x00000000
        /*2c80*/ 	.short	0x0101
        /*2c82*/ 	.byte	0x04
	.zero		1


	//   ....[40]....
        /*2c84*/ 	.word	0x0000e280
        /*2c88*/ 	.word	0x00000018
        /*2c8c*/ 	.word	0x00000030
        /*2c90*/ 	.short	0x010a
        /*2c92*/ 	.byte	0x3f
	.zero		1


	//   ....[41]....
        /*2c94*/ 	.word	0x0000e8e0
        /*2c98*/ 	.word	0x000000ff
        /*2c9c*/ 	.word	0x00000000
        /*2ca0*/ 	.short	0x0101
        /*2ca2*/ 	.byte	0x04
	.zero		1


	//   ....[42]....
        /*2ca4*/ 	.word	0x0000e9d0
        /*2ca8*/ 	.word	0x00000018
        /*2cac*/ 	.word	0x00000030
        /*2cb0*/ 	.short	0x010a
        /*2cb2*/ 	.byte	0x3f
	.zero		1


	//   ....[43]....
        /*2cb4*/ 	.word	0x0000f130
        /*2cb8*/ 	.word	0x000000ff
        /*2cbc*/ 	.word	0x00000000
        /*2cc0*/ 	.short	0x0101
        /*2cc2*/ 	.byte	0x04
	.zero		1


	//   ....[44]....
        /*2cc4*/ 	.word	0x0000f220
        /*2cc8*/ 	.word	0x00000018
        /*2ccc*/ 	.word	0x00000030
        /*2cd0*/ 	.short	0x010a
        /*2cd2*/ 	.byte	0x3f
	.zero		1


	//   ....[45]....
        /*2cd4*/ 	.word	0x0000f880
        /*2cd8*/ 	.word	0x000000ff
        /*2cdc*/ 	.word	0x00000000
        /*2ce0*/ 	.short	0x0101
        /*2ce2*/ 	.byte	0x04
	.zero		1


	//   ....[46]....
        /*2ce4*/ 	.word	0x0000f970
        /*2ce8*/ 	.word	0x00000018
        /*2cec*/ 	.word	0x00000030
        /*2cf0*/ 	.short	0x010a
        /*2cf2*/ 	.byte	0x3f
	.zero		1


	//   ....[47]....
        /*2cf4*/ 	.word	0x000100d0
        /*2cf8*/ 	.word	0x000000ff
        /*2cfc*/ 	.word	0x00000000
        /*2d00*/ 	.short	0x0101
        /*2d02*/ 	.byte	0x04
	.zero		1


	//   ....[48]....
        /*2d04*/ 	.word	0x000101c0
        /*2d08*/ 	.word	0x00000018
        /*2d0c*/ 	.word	0x00000030
        /*2d10*/ 	.short	0x010a
        /*2d12*/ 	.byte	0x3f
	.zero		1


	//   ....[49]....
        /*2d14*/ 	.word	0x00010820
        /*2d18*/ 	.word	0x000000ff
        /*2d1c*/ 	.word	0x00000000
        /*2d20*/ 	.short	0x0101
        /*2d22*/ 	.byte	0x04
	.zero		1


	//   ....[50]....
        /*2d24*/ 	.word	0x00010910
        /*2d28*/ 	.word	0x00000018
        /*2d2c*/ 	.word	0x00000030
        /*2d30*/ 	.short	0x010a
        /*2d32*/ 	.byte	0x3f
	.zero		1


	//   ....[51]....
        /*2d34*/ 	.word	0x00011070
        /*2d38*/ 	.word	0x000000ff
        /*2d3c*/ 	.word	0x00000000
        /*2d40*/ 	.short	0x0101
        /*2d42*/ 	.byte	0x04
	.zero		1


	//   ....[52]....
        /*2d44*/ 	.word	0x00011150
        /*2d48*/ 	.word	0x00000018
        /*2d4c*/ 	.word	0x00000030
        /*2d50*/ 	.short	0x010a
        /*2d52*/ 	.byte	0x3f
	.zero		1


	//   ....[53]....
        /*2d54*/ 	.word	0x00011770
        /*2d58*/ 	.word	0x000000ff
        /*2d5c*/ 	.word	0x00000000
        /*2d60*/ 	.short	0x0101
        /*2d62*/ 	.byte	0x04
	.zero		1


	//   ....[54]....
        /*2d64*/ 	.word	0x00012120
        /*2d68*/ 	.word	0x000000ff
        /*2d6c*/ 	.word	0x00000000
        /*2d70*/ 	.short	0x0101
        /*2d72*/ 	.byte	0x04
	.zero		1


	//   ....[55]....
        /*2d74*/ 	.word	0x000128b0
        /*2d78*/ 	.word	0x000000ff
        /*2d7c*/ 	.word	0x00000078
        /*2d80*/ 	.short	0x010a
        /*2d82*/ 	.byte	0x04
	.zero		1


	//   ....[56]....
        /*2d84*/ 	.word	0x00012cb0
        /*2d88*/ 	.word	0x000000ff
        /*2d8c*/ 	.word	0x00000050
        /*2d90*/ 	.short	0x010a
        /*2d92*/ 	.byte	0x0d
	.zero		1


	//   ....[57]....
        /*2d94*/ 	.word	0x00012da0
        /*2d98*/ 	.word	0x000000ff
        /*2d9c*/ 	.word	0x00000030
        /*2da0*/ 	.short	0x010b
        /*2da2*/ 	.byte	0x0d
	.zero		1


	//   ....[58]....
        /*2da4*/ 	.word	0x00012e00
        /*2da8*/ 	.word	0x000000ff
        /*2dac*/ 	.word	0x00000000
        /*2db0*/ 	.short	0x0101
        /*2db2*/ 	.byte	0x1f
	.zero		1


	//   ....[59]....
        /*2db4*/ 	.word	0x00012e30
        /*2db8*/ 	.word	0x000000ff
        /*2dbc*/ 	.word	0x00000058
        /*2dc0*/ 	.short	0x010a
        /*2dc2*/ 	.byte	0x0d
	.zero		1


	//   ....[60]....
        /*2dc4*/ 	.word	0x00012f40
        /*2dc8*/ 	.word	0x000000ff
        /*2dcc*/ 	.word	0x00000038
        /*2dd0*/ 	.short	0x010b
        /*2dd2*/ 	.byte	0x0d
	.zero		1


	//   ....[61]....
        /*2dd4*/ 	.word	0x00012fb0
        /*2dd8*/ 	.word	0x000000ff
        /*2ddc*/ 	.word	0x00000000
        /*2de0*/ 	.short	0x0101
        /*2de2*/ 	.byte	0x1e
	.zero		1


	//   ....[62]....
        /*2de4*/ 	.word	0x00012fe0
        /*2de8*/ 	.word	0x000000ff
        /*2dec*/ 	.word	0x00000060
        /*2df0*/ 	.short	0x010a
        /*2df2*/ 	.byte	0x0d
	.zero		1


	//   ....[63]....
        /*2df4*/ 	.word	0x000130e0
        /*2df8*/ 	.word	0x000000ff
        /*2dfc*/ 	.word	0x00000040
        /*2e00*/ 	.short	0x010b
        /*2e02*/ 	.byte	0x0d
	.zero		1


	//   ....[64]....
        /*2e04*/ 	.word	0x00013140
        /*2e08*/ 	.word	0x000000ff
        /*2e0c*/ 	.word	0x00000000
        /*2e10*/ 	.short	0x0101
        /*2e12*/ 	.byte	0x17
	.zero		1


	//   ....[65]....
        /*2e14*/ 	.word	0x00013170
        /*2e18*/ 	.word	0x000000ff
        /*2e1c*/ 	.word	0x00000068
        /*2e20*/ 	.short	0x010a
        /*2e22*/ 	.byte	0x0d
	.zero		1


	//   ....[66]....
        /*2e24*/ 	.word	0x00013270
        /*2e28*/ 	.word	0x000000ff
        /*2e2c*/ 	.word	0x00000048
        /*2e30*/ 	.short	0x010b
        /*2e32*/ 	.byte	0x0d
	.zero		1


	//   ....[67]....
        /*2e34*/ 	.word	0x000132e0
        /*2e38*/ 	.word	0x000000ff
        /*2e3c*/ 	.word	0x00000000
        /*2e40*/ 	.short	0x0101
        /*2e42*/ 	.byte	0x1d
	.zero		1


	//   ....[68]....
        /*2e44*/ 	.word	0x00013320
        /*2e48*/ 	.word	0x000000ff
        /*2e4c*/ 	.word	0x00000050
        /*2e50*/ 	.short	0x010a
        /*2e52*/ 	.byte	0x0d
	.zero		1


	//   ....[69]....
        /*2e54*/ 	.word	0x00013410
        /*2e58*/ 	.word	0x000000ff
        /*2e5c*/ 	.word	0x00000030
        /*2e60*/ 	.short	0x010b
        /*2e62*/ 	.byte	0x0d
	.zero		1


	//   ....[70]....
        /*2e64*/ 	.word	0x00013450
        /*2e68*/ 	.word	0x000000ff
        /*2e6c*/ 	.word	0x00000000
        /*2e70*/ 	.short	0x0101
        /*2e72*/ 	.byte	0x1f
	.zero		1


	//   ....[71]....
        /*2e74*/ 	.word	0x00013480
        /*2e78*/ 	.word	0x000000ff
        /*2e7c*/ 	.word	0x00000058
        /*2e80*/ 	.short	0x010a
        /*2e82*/ 	.byte	0x0d
	.zero		1


	//   ....[72]....
        /*2e84*/ 	.word	0x00013580
        /*2e88*/ 	.word	0x000000ff
        /*2e8c*/ 	.word	0x00000038
        /*2e90*/ 	.short	0x010b
        /*2e92*/ 	.byte	0x0d
	.zero		1


	//   ....[73]....
        /*2e94*/ 	.word	0x000135c0
        /*2e98*/ 	.word	0x000000ff
        /*2e9c*/ 	.word	0x00000000
        /*2ea0*/ 	.short	0x0101
        /*2ea2*/ 	.byte	0x1e
	.zero		1


	//   ....[74]....
        /*2ea4*/ 	.word	0x00013600
        /*2ea8*/ 	.word	0x000000ff
        /*2eac*/ 	.word	0x00000060
        /*2eb0*/ 	.short	0x010a
        /*2eb2*/ 	.byte	0x0d
	.zero		1


	//   ....[75]....
        /*2eb4*/ 	.word	0x000136f0
        /*2eb8*/ 	.word	0x000000ff
        /*2ebc*/ 	.word	0x00000040
        /*2ec0*/ 	.short	0x010b
        /*2ec2*/ 	.byte	0x0d
	.zero		1


	//   ....[76]....
        /*2ec4*/ 	.word	0x00013730
        /*2ec8*/ 	.word	0x000000ff
        /*2ecc*/ 	.word	0x00000000
        /*2ed0*/ 	.short	0x0101
        /*2ed2*/ 	.byte	0x17
	.zero		1


	//   ....[77]....
        /*2ed4*/ 	.word	0x00013760
        /*2ed8*/ 	.word	0x000000ff
        /*2edc*/ 	.word	0x00000068
        /*2ee0*/ 	.short	0x010a
        /*2ee2*/ 	.byte	0x0d
	.zero		1


	//   ....[78]....
        /*2ee4*/ 	.word	0x00013860
        /*2ee8*/ 	.word	0x000000ff
        /*2eec*/ 	.word	0x00000048
        /*2ef0*/ 	.short	0x010b
        /*2ef2*/ 	.byte	0x0d
	.zero		1


	//   ....[79]....
        /*2ef4*/ 	.word	0x000138a0
        /*2ef8*/ 	.word	0x000000ff
        /*2efc*/ 	.word	0x00000000
        /*2f00*/ 	.short	0x0101
        /*2f02*/ 	.byte	0x1d
	.zero		1


	//   ....[80]....
        /*2f04*/ 	.word	0x000138e0
        /*2f08*/ 	.word	0x000000ff
        /*2f0c*/ 	.word	0x00000050
        /*2f10*/ 	.short	0x010a
        /*2f12*/ 	.byte	0x0d
	.zero		1


	//   ....[81]....
        /*2f14*/ 	.word	0x000139e0
        /*2f18*/ 	.word	0x000000ff
        /*2f1c*/ 	.word	0x00000030
        /*2f20*/ 	.short	0x010b
        /*2f22*/ 	.byte	0x0d
	.zero		1


	//   ....[82]....
        /*2f24*/ 	.word	0x00013a20
        /*2f28*/ 	.word	0x000000ff
        /*2f2c*/ 	.word	0x00000000
        /*2f30*/ 	.short	0x0101
        /*2f32*/ 	.byte	0x1f
	.zero		1


	//   ....[83]....
        /*2f34*/ 	.word	0x00013a50
        /*2f38*/ 	.word	0x000000ff
        /*2f3c*/ 	.word	0x00000058
        /*2f40*/ 	.short	0x010a
        /*2f42*/ 	.byte	0x0d
	.zero		1


	//   ....[84]....
        /*2f44*/ 	.word	0x00013b50
        /*2f48*/ 	.word	0x000000ff
        /*2f4c*/ 	.word	0x00000038
        /*2f50*/ 	.short	0x010b
        /*2f52*/ 	.byte	0x0d
	.zero		1


	//   ....[85]....
        /*2f54*/ 	.word	0x00013b90
        /*2f58*/ 	.word	0x000000ff
        /*2f5c*/ 	.word	0x00000000
        /*2f60*/ 	.short	0x0101
        /*2f62*/ 	.byte	0x1e
	.zero		1


	//   ....[86]....
        /*2f64*/ 	.word	0x00013bd0
        /*2f68*/ 	.word	0x000000ff
        /*2f6c*/ 	.word	0x00000060
        /*2f70*/ 	.short	0x010a
        /*2f72*/ 	.byte	0x0d
	.zero		1


	//   ....[87]....
        /*2f74*/ 	.word	0x00013cd0
        /*2f78*/ 	.word	0x000000ff
        /*2f7c*/ 	.word	0x00000040
        /*2f80*/ 	.short	0x010b
        /*2f82*/ 	.byte	0x0d
	.zero		1


	//   ....[88]....
        /*2f84*/ 	.word	0x00013d10
        /*2f88*/ 	.word	0x000000ff
        /*2f8c*/ 	.word	0x00000000
        /*2f90*/ 	.short	0x0101
        /*2f92*/ 	.byte	0x17
	.zero		1


	//   ....[89]....
        /*2f94*/ 	.word	0x00013d40
        /*2f98*/ 	.word	0x000000ff
        /*2f9c*/ 	.word	0x00000068
        /*2fa0*/ 	.short	0x010a
        /*2fa2*/ 	.byte	0x0d
	.zero		1


	//   ....[90]....
        /*2fa4*/ 	.word	0x00013e40
        /*2fa8*/ 	.word	0x000000ff
        /*2fac*/ 	.word	0x00000048
        /*2fb0*/ 	.short	0x010b
        /*2fb2*/ 	.byte	0x0d
	.zero		1


	//   ....[91]....
        /*2fb4*/ 	.word	0x00013e80
        /*2fb8*/ 	.word	0x000000ff
        /*2fbc*/ 	.word	0x00000000
        /*2fc0*/ 	.short	0x0101
        /*2fc2*/ 	.byte	0x1d
	.zero		1


	//   ....[92]....
        /*2fc4*/ 	.word	0x00013ec0
        /*2fc8*/ 	.word	0x000000ff
        /*2fcc*/ 	.word	0x00000050
        /*2fd0*/ 	.short	0x010a
        /*2fd2*/ 	.byte	0x0d
	.zero		1


	//   ....[93]....
        /*2fd4*/ 	.word	0x00013fc0
        /*2fd8*/ 	.word	0x000000ff
        /*2fdc*/ 	.word	0x00000030
        /*2fe0*/ 	.short	0x010b
        /*2fe2*/ 	.byte	0x0d
	.zero		1


	//   ....[94]....
        /*2fe4*/ 	.word	0x00014000
        /*2fe8*/ 	.word	0x000000ff
        /*2fec*/ 	.word	0x00000000
        /*2ff0*/ 	.short	0x0101
        /*2ff2*/ 	.byte	0x1f
	.zero		1


	//   ....[95]....
        /*2ff4*/ 	.word	0x00014030
        /*2ff8*/ 	.word	0x000000ff
        /*2ffc*/ 	.word	0x00000058
        /*3000*/ 	.short	0x010a
        /*3002*/ 	.byte	0x0d
	.zero		1


	//   ....[96]....
        /*3004*/ 	.word	0x00014130
        /*3008*/ 	.word	0x000000ff
        /*300c*/ 	.word	0x00000038
        /*3010*/ 	.short	0x010b
        /*3012*/ 	.byte	0x0d
	.zero		1


	//   ....[97]....
        /*3014*/ 	.word	0x00014170
        /*3018*/ 	.word	0x000000ff
        /*301c*/ 	.word	0x00000000
        /*3020*/ 	.short	0x0101
        /*3022*/ 	.byte	0x1e
	.zero		1


	//   ....[98]....
        /*3024*/ 	.word	0x000141b0
        /*3028*/ 	.word	0x000000ff
        /*302c*/ 	.word	0x00000060
        /*3030*/ 	.short	0x010a
        /*3032*/ 	.byte	0x0d
	.zero		1


	//   ....[99]....
        /*3034*/ 	.word	0x000142b0
        /*3038*/ 	.word	0x000000ff
        /*303c*/ 	.word	0x00000040
        /*3040*/ 	.short	0x010b
        /*3042*/ 	.byte	0x0d
	.zero		1


	//   ....[100]....
        /*3044*/ 	.word	0x000142f0
        /*3048*/ 	.word	0x000000ff
        /*304c*/ 	.word	0x00000000
        /*3050*/ 	.short	0x0101
        /*3052*/ 	.byte	0x17
	.zero		1


	//   ....[101]....
        /*3054*/ 	.word	0x00014320
        /*3058*/ 	.word	0x000000ff
        /*305c*/ 	.word	0x00000068
        /*3060*/ 	.short	0x010a
        /*3062*/ 	.byte	0x0d
	.zero		1


	//   ....[102]....
        /*3064*/ 	.word	0x00014420
        /*3068*/ 	.word	0x000000ff
        /*306c*/ 	.word	0x00000048
        /*3070*/ 	.short	0x010b
        /*3072*/ 	.byte	0x0d
	.zero		1


	//   ....[103]....
        /*3074*/ 	.word	0x00014470
        /*3078*/ 	.word	0x000000ff
        /*307c*/ 	.word	0x00000000
        /*3080*/ 	.short	0x0101
        /*3082*/ 	.byte	0x1d
	.zero		1


	//   ....[104]....
        /*3084*/ 	.word	0x00014b90
        /*3088*/ 	.word	0x00000000
        /*308c*/ 	.word	0x00000050
        /*3090*/ 	.short	0x010a
        /*3092*/ 	.byte	0x3f
	.zero		1


	//   ....[105]....
        /*3094*/ 	.word	0x00014bd0
        /*3098*/ 	.word	0x00000000
        /*309c*/ 	.word	0x00000058
        /*30a0*/ 	.short	0x010a
        /*30a2*/ 	.byte	0x3f
	.zero		1


	//   ....[106]....
        /*30a4*/ 	.word	0x00014c10
        /*30a8*/ 	.word	0x00000000
        /*30ac*/ 	.word	0x00000060
        /*30b0*/ 	.short	0x010a
        /*30b2*/ 	.byte	0x3f
	.zero		1


	//   ....[107]....
        /*30b4*/ 	.word	0x00014c70
        /*30b8*/ 	.word	0x00000000
        /*30bc*/ 	.word	0x00000068
        /*30c0*/ 	.short	0x010a
        /*30c2*/ 	.byte	0x3f
	.zero		1


	//   ....[108]....
        /*30c4*/ 	.word	0x00014fa0
        /*30c8*/ 	.word	0x0000000c
        /*30cc*/ 	.word	0x00000018
        /*30d0*/ 	.short	0x010a
        /*30d2*/ 	.byte	0x3f
	.zero		1


	//   ....[109]....
        /*30d4*/ 	.word	0x00015300
        /*30d8*/ 	.word	0x00000002
        /*30dc*/ 	.word	0x00000078
        /*30e0*/ 	.short	0x0101
        /*30e2*/ 	.byte	0x3f
	.zero		1


	//   ....[110]....
        /*30e4*/ 	.word	0x00015ac0
        /*30e8*/ 	.word	0x00000005
        /*30ec*/ 	.word	0x00000000
        /*30f0*/ 	.short	0x010a
        /*30f2*/ 	.byte	0x3f
	.zero		1


	//   ....[111]....
        /*30f4*/ 	.word	0x00015b50
        /*30f8*/ 	.word	0x00000007
        /*30fc*/ 	.word	0x00000000
        /*3100*/ 	.short	0x010a
        /*3102*/ 	.byte	0x3f
	.zero		1


	//   ....[112]....
        /*3104*/ 	.word	0x00015be0
        /*3108*/ 	.word	0x00000003
        /*310c*/ 	.word	0x00000000
        /*3110*/ 	.short	0x010a
        /*3112*/ 	.byte	0x3f
	.zero		1


	//   ....[113]....
        /*3114*/ 	.word	0x00015c40
        /*3118*/ 	.word	0x00000003
        /*311c*/ 	.word	0x00000000
        /*3120*/ 	.short	0x010a
        /*3122*/ 	.byte	0x3f
	.zero		1


	//   ....[114]....
        /*3124*/ 	.word	0x00015ca0
        /*3128*/ 	.word	0x00000003
        /*312c*/ 	.word	0x00000000
        /*3130*/ 	.short	0x010a
        /*3132*/ 	.byte	0x3f
	.zero		1


	//   ....[115]....
        /*3134*/ 	.word	0x00015d00
        /*3138*/ 	.word	0x00000003
        /*313c*/ 	.word	0x00000030
        /*3140*/ 	.short	0x010a
        /*3142*/ 	.byte	0x3f
	.zero		1


	//   ....[116]....
        /*3144*/ 	.word	0x00015d50
        /*3148*/ 	.word	0x0000000b
        /*314c*/ 	.word	0x00000030
        /*3150*/ 	.short	0x010a
        /*3152*/ 	.byte	0x3f
	.zero		1


	//   ....[117]....
        /*3154*/ 	.word	0x00015da0
        /*3158*/ 	.word	0x0000000b
        /*315c*/ 	.word	0x00000030
        /*3160*/ 	.short	0x010a
        /*3162*/ 	.byte	0x3f
	.zero		1


	//   ....[118]....
        /*3164*/ 	.word	0x00015df0
        /*3168*/ 	.word	0x00000018
        /*316c*/ 	.word	0x00000030
        /*3170*/ 	.short	0x010a
        /*3172*/ 	.byte	0x3f
	.zero		1


	//   ....[119]....
        /*3174*/ 	.word	0x00015e40
        /*3178*/ 	.word	0x00000019
        /*317c*/ 	.word	0x00000030
        /*3180*/ 	.short	0x010a
        /*3182*/ 	.byte	0x3f
	.zero		1


	//   ....[120]....
        /*3184*/ 	.word	0x00015e90
        /*3188*/ 	.word	0x0000001a
        /*318c*/ 	.word	0x00000030
        /*3190*/ 	.short	0x010a
        /*3192*/ 	.byte	0x3f
	.zero		1


	//   ....[121]....
        /*3194*/ 	.word	0x00015ee0
        /*3198*/ 	.word	0x00000018
        /*319c*/ 	.word	0x00000030
        /*31a0*/ 	.short	0x010a
        /*31a2*/ 	.byte	0x3f
	.zero		1


	//   ....[122]....
        /*31a4*/ 	.word	0x00015f30
        /*31a8*/ 	.word	0x00000018
        /*31ac*/ 	.word	0x00000030
        /*31b0*/ 	.short	0x010a
        /*31b2*/ 	.byte	0x3f
	.zero		1


	//   ....[123]....
        /*31b4*/ 	.word	0x00015f80
        /*31b8*/ 	.word	0x00000018
        /*31bc*/ 	.word	0x00000030
        /*31c0*/ 	.short	0x010a
        /*31c2*/ 	.byte	0x3f
	.zero		1


	//   ....[124]....
        /*31c4*/ 	.word	0x00015fd0
        /*31c8*/ 	.word	0x00000018
        /*31cc*/ 	.word	0x00000030
        /*31d0*/ 	.short	0x010a
        /*31d2*/ 	.byte	0x3f
	.zero		1


	//   ....[125]....
        /*31d4*/ 	.word	0x00016020
        /*31d8*/ 	.word	0x00000018
        /*31dc*/ 	.word	0x00000030
        /*31e0*/ 	.short	0x010a
        /*31e2*/ 	.byte	0x3f
	.zero		1


	//   ....[126]....
        /*31e4*/ 	.word	0x00016070
        /*31e8*/ 	.word	0x00000018
        /*31ec*/ 	.word	0x00000030
        /*31f0*/ 	.short	0x010a
        /*31f2*/ 	.byte	0x3f
	.zero		1


	//   ....[127]....
        /*31f4*/ 	.word	0x000160c0
        /*31f8*/ 	.word	0x00000018
        /*31fc*/ 	.word	0x00000030
        /*3200*/ 	.short	0x010a
        /*3202*/ 	.byte	0x3f
	.zero		1


	//   ....[128]....
        /*3204*/ 	.word	0x00016110
        /*3208*/ 	.word	0x00000018
        /*320c*/ 	.word	0x00000030
        /*3210*/ 	.short	0x010a
        /*3212*/ 	.byte	0x3f
	.zero		1


	//   ....[129]....
        /*3214*/ 	.word	0x00016160
        /*3218*/ 	.word	0x00000018
        /*321c*/ 	.word	0x00000030
        /*3220*/ 	.short	0x010a
        /*3222*/ 	.byte	0x3f
	.zero		1


	//   ....[130]....
        /*3224*/ 	.word	0x000161b0
        /*3228*/ 	.word	0x00000018
        /*322c*/ 	.word	0x00000030
        /*3230*/ 	.short	0x010a
        /*3232*/ 	.byte	0x3f
	.zero		1


	//   ....[131]....
        /*3234*/ 	.word	0x00016210
        /*3238*/ 	.word	0x00000007
        /*323c*/ 	.word	0x00000078
        /*3240*/ 	.short	0x010a
        /*3242*/ 	.byte	0x3f
	.zero		1


	//   ....[132]....
        /*3244*/ 	.word	0x00016270
        /*3248*/ 	.word	0x00000003
        /*324c*/ 	.word	0x00000050
        /*3250*/ 	.short	0x010a
        /*3252*/ 	.byte	0x3f
	.zero		1


	//   ....[133]....
        /*3254*/ 	.word	0x000162d0
        /*3258*/ 	.word	0x00000003
        /*325c*/ 	.word	0x00000058
        /*3260*/ 	.short	0x010a
        /*3262*/ 	.byte	0x3f
	.zero		1


	//   ....[134]....
        /*3264*/ 	.word	0x00016330
        /*3268*/ 	.word	0x00000003
        /*326c*/ 	.word	0x00000060
        /*3270*/ 	.short	0x010a
        /*3272*/ 	.byte	0x3f
	.zero		1


	//   ....[135]....
        /*3274*/ 	.word	0x00016390
        /*3278*/ 	.word	0x00000003
        /*327c*/ 	.word	0x00000068
        /*3280*/ 	.short	0x010a
        /*3282*/ 	.byte	0x3f
	.zero		1


	//   ....[136]....
        /*3284*/ 	.word	0x000163f0
        /*3288*/ 	.word	0x00000003
        /*328c*/ 	.word	0x00000050
        /*3290*/ 	.short	0x010a
        /*3292*/ 	.byte	0x3f
	.zero		1


	//   ....[137]....
        /*3294*/ 	.word	0x00016450
        /*3298*/ 	.word	0x00000003
        /*329c*/ 	.word	0x00000058
        /*32a0*/ 	.short	0x010a
        /*32a2*/ 	.byte	0x3f
	.zero		1


	//   ....[138]....
        /*32a4*/ 	.word	0x000164b0
        /*32a8*/ 	.word	0x00000003
        /*32ac*/ 	.word	0x00000060
        /*32b0*/ 	.short	0x010a
        /*32b2*/ 	.byte	0x3f
	.zero		1


	//   ....[139]....
        /*32b4*/ 	.word	0x00016510
        /*32b8*/ 	.word	0x00000003
        /*32bc*/ 	.word	0x00000068
        /*32c0*/ 	.short	0x010a
        /*32c2*/ 	.byte	0x3f
	.zero		1


	//   ....[140]....
        /*32c4*/ 	.word	0x00016570
        /*32c8*/ 	.word	0x00000003
        /*32cc*/ 	.word	0x00000050
        /*32d0*/ 	.short	0x010a
        /*32d2*/ 	.byte	0x3f
	.zero		1


	//   ....[141]....
        /*32d4*/ 	.word	0x000165d0
        /*32d8*/ 	.word	0x00000003
        /*32dc*/ 	.word	0x00000058
        /*32e0*/ 	.short	0x010a
        /*32e2*/ 	.byte	0x3f
	.zero		1


	//   ....[142]....
        /*32e4*/ 	.word	0x00016630
        /*32e8*/ 	.word	0x00000003
        /*32ec*/ 	.word	0x00000060
        /*32f0*/ 	.short	0x010a
        /*32f2*/ 	.byte	0x3f
	.zero		1


	//   ....[143]....
        /*32f4*/ 	.word	0x00016690
        /*32f8*/ 	.word	0x00000003
        /*32fc*/ 	.word	0x00000068
        /*3300*/ 	.short	0x010a
        /*3302*/ 	.byte	0x3f
	.zero		1


	//   ....[144]....
        /*3304*/ 	.word	0x000166f0
        /*3308*/ 	.word	0x00000003
        /*330c*/ 	.word	0x00000050
        /*3310*/ 	.short	0x010a
        /*3312*/ 	.byte	0x3f
	.zero		1


	//   ....[145]....
        /*3314*/ 	.word	0x00016750
        /*3318*/ 	.word	0x00000003
        /*331c*/ 	.word	0x00000058
        /*3320*/ 	.short	0x010a
        /*3322*/ 	.byte	0x3f
	.zero		1


	//   ....[146]....
        /*3324*/ 	.word	0x000167b0
        /*3328*/ 	.word	0x00000003
        /*332c*/ 	.word	0x00000060
        /*3330*/ 	.short	0x010a
        /*3332*/ 	.byte	0x3f
	.zero		1


	//   ....[147]....
        /*3334*/ 	.word	0x00016810
        /*3338*/ 	.word	0x00000003
        /*333c*/ 	.word	0x00000068
        /*3340*/ 	.short	0x010a
        /*3342*/ 	.byte	0x3f
	.zero		1


	//   ....[148]....
        /*3344*/ 	.word	0x00016860
        /*3348*/ 	.word	0x00000000
        /*334c*/ 	.word	0x00000050
        /*3350*/ 	.short	0x010a
        /*3352*/ 	.byte	0x3f
	.zero		1


	//   ....[149]....
        /*3354*/ 	.word	0x000168b0
        /*3358*/ 	.word	0x00000000
        /*335c*/ 	.word	0x00000058
        /*3360*/ 	.short	0x010a
        /*3362*/ 	.byte	0x3f
	.zero		1


	//   ....[150]....
        /*3364*/ 	.word	0x00016900
        /*3368*/ 	.word	0x00000000
        /*336c*/ 	.word	0x00000060
        /*3370*/ 	.short	0x010a
        /*3372*/ 	.byte	0x3f
	.zero		1


	//   ....[151]....
        /*3374*/ 	.word	0x000169d0
        /*3378*/ 	.word	0x0000000c
        /*337c*/ 	.word	0x00000018
        /*3380*/ 	.short	0x010a
        /*3382*/ 	.byte	0x3f
	.zero		1


	//   ....[152]....
        /*3384*/ 	.word	0x00016aa0
        /*3388*/ 	.word	0x00000005
        /*338c*/ 	.word	0x00000000
        /*3390*/ 	.short	0x010a
        /*3392*/ 	.byte	0x3f
	.zero		1


	//   ....[153]....
        /*3394*/ 	.word	0x00016af0
        /*3398*/ 	.word	0x00000007
        /*339c*/ 	.word	0x00000000
        /*33a0*/ 	.short	0x010a
        /*33a2*/ 	.byte	0x3f
	.zero		1


	//----- nvinfo : EIATTR_NUM_MBARRIERS
	.align		4
.L_40:
        /*33a4*/ 	.byte	0x03, 0x38
        /*33a6*/ 	.short	0x0010


	//----- nvinfo : EIATTR_EXIT_INSTR_OFFSETS
	.align		4
        /*33a8*/ 	.byte	0x04, 0x1c
        /*33aa*/ 	.short	(.L_42 - .L_41)


	//   ....[0]....
.L_41:
        /*33ac*/ 	.word	0x00015c30


	//----- nvinfo : EIATTR_MAX_THREADS
	.align		4
.L_42:
        /*33b0*/ 	.byte	0x04, 0x05
        /*33b2*/ 	.short	(.L_44 - .L_43)
.L_43:
        /*33b4*/ 	.word	0x00000180
        /*33b8*/ 	.word	0x00000001
        /*33bc*/ 	.word	0x00000001


	//----- nvinfo : EIATTR_CRS_STACK_SIZE
	.align		4
.L_44:
        /*33c0*/ 	.byte	0x04, 0x1e
        /*33c2*/ 	.short	(.L_46 - .L_45)
.L_45:
        /*33c4*/ 	.word	0x00000000


	//----- nvinfo : EIATTR_CBANK_PARAM_SIZE
	.align		4
.L_46:
        /*33c8*/ 	.byte	0x03, 0x19
        /*33ca*/ 	.short	0x0770


	//----- nvinfo : EIATTR_PARAM_CBANK
	.align		4
        /*33cc*/ 	.byte	0x04, 0x0a
        /*33ce*/ 	.short	(.L_48 - .L_47)
	.align		4
.L_47:
        /*33d0*/ 	.word	index@(.nv.constant0._ZN7cutlass13device_kernelINS_4gemm6kernel13GemmUniversalIN4cute5tupleIJiiiiEEENS1_10collective13CollectiveMmaINS1_34MainloopSm90TmaGmmaWarpSpecializedILi3ENS5_IJNS4_1CILi1EEESB_SB_EEENS1_35KernelTmaWarpSpecializedCooperativeEEENS5_IJNSA_ILi256EEESF_NSA_ILi64EEEEEENS_10bfloat16_tENS5_IJlSB_lEEESI_SJ_NS4_8TiledMMAINS4_8MMA_AtomIJNS4_4SM904GMMA28MMA_64x256x16_F32BF16BF16_SSILNSN_5MajorE0ELSP_0ELNSN_7ScaleInE1ELSQ_1EEEEEENS4_6LayoutINS5_IJNSA_ILi2EEESB_SB_EEENS5_IJSB_NSA_ILi0EEESW_EEEEENS5_IJNS4_10UnderscoreESZ_SZ_EEEEENS4_13SM90_TMA_LOADENS4_14ComposedLayoutINS4_7SwizzleILi3ELi4ELi3EEENS4_18smem_ptr_flag_bitsILi16EEENST_INS5_IJNSA_ILi8EEESG_EEENS5_IJSG_SB_EEEEEEEvNS4_8identityES12_S1C_vS1D_EENS_8epilogue10collective18CollectiveEpilogueINS1F_22Sm90TmaWarpSpecializedILi4ELi2ELi16ELb1ELb0EEEJSH_NS5_IJNSA_ILi128EEENSA_ILi32EEEEEESI_SJ_SI_SJ_NS1F_6fusion15FusionCallbacksIS1J_NS1N_17LinearCombinationISI_fSI_fLNS_15FloatRoundStyleE2EEESH_S1M_JEEES12_NS13_INS14_ILi2ELi4ELi3EEES17_NST_INS5_IJS18_S1L_EEENS5_IJS1L_SB_EEEEEEENS4_17SM75_U32x4_LDSM_NENS4_14SM90_TMA_STOREES1X_NS4_17SM90_U32x4_STSM_NENS4_9Copy_AtomIJS20_NS_6half_tEEEEvEEEvvEEEEvNT_6ParamsE)
        /*33d4*/ 	.short	0x0210
        /*33d6*/ 	.short	0x0770


	//----- nvinfo : EIATTR_SW_WAR
	.align		4
.L_48:
        /*33d8*/ 	.byte	0x04, 0x36
        /*33da*/ 	.short	(.L_50 - .L_49)
.L_49:
        /*33dc*/ 	.word	0x00000008
.L_50:


//--------------------- .nv.callgraph             --------------------------
	.section	.nv.callgraph,"",@"SHT_CUDA_CALLGRAPH"
	.align	4
	.sectionentsize	8
	.align		4
        /*0000*/ 	.word	0x00000000
	.align		4
        /*0004*/ 	.word	0xffffffff
	.align		4
        /*0008*/ 	.word	index@(_ZN7cutlass13device_kernelINS_4gemm6kernel13GemmUniversalIN4cute5tupleIJiiiiEEENS1_10collective13CollectiveMmaINS1_34MainloopSm90TmaGmmaWarpSpecializedILi3ENS5_IJNS4_1CILi1EEESB_SB_EEENS1_35KernelTmaWarpSpecializedCooperativeEEENS5_IJNSA_ILi256EEESF_NSA_ILi64EEEEEENS_10bfloat16_tENS5_IJlSB_lEEESI_SJ_NS4_8TiledMMAINS4_8MMA_AtomIJNS4_4SM904GMMA28MMA_64x256x16_F32BF16BF16_SSILNSN_5MajorE0ELSP_0ELNSN_7ScaleInE1ELSQ_1EEEEEENS4_6LayoutINS5_IJNSA_ILi2EEESB_SB_EEENS5_IJSB_NSA_ILi0EEESW_EEEEENS5_IJNS4_10UnderscoreESZ_SZ_EEEEENS4_13SM90_TMA_LOADENS4_14ComposedLayoutINS4_7SwizzleILi3ELi4ELi3EEENS4_18smem_ptr_flag_bitsILi16EEENST_INS5_IJNSA_ILi8EEESG_EEENS5_IJSG_SB_EEEEEEEvNS4_8identityES12_S1C_vS1D_EENS_8epilogue10collective18CollectiveEpilogueINS1F_22Sm90TmaWarpSpecializedILi4ELi2ELi16ELb1ELb0EEEJSH_NS5_IJNSA_ILi128EEENSA_ILi32EEEEEESI_SJ_SI_SJ_NS1F_6fusion15FusionCallbacksIS1J_NS1N_17LinearCombinationISI_fSI_fLNS_15FloatRoundStyleE2EEESH_S1M_JEEES12_NS13_INS14_ILi2ELi4ELi3EEES17_NST_INS5_IJS18_S1L_EEENS5_IJS1L_SB_EEEEEEENS4_17SM75_U32x4_LDSM_NENS4_14SM90_TMA_STOREES1X_NS4_17SM90_U32x4_STSM_NENS4_9Copy_AtomIJS20_NS_6half_tEEEEvEEEvvEEEEvNT_6ParamsE)
	.align		4
        /*000c*/ 	.word	index@(__assertfail)
	.align		4
        /*0010*/ 	.word	0x00000000
	.align		4
        /*0014*/ 	.word	0xfffffffe
	.align		4
        /*0018*/ 	.word	0x00000000
	.align		4
        /*001c*/ 	.word	0xfffffffd
	.align		4
        /*0020*/ 	.word	0x00000000
	.align		4
        /*0024*/ 	.word	0xfffffffc


//--------------------- .nv.constant4             --------------------------
	.section	.nv.constant4,"a",@progbits
	.align	8
	.align		8
.nv.constant4:
        /*0000*/ 	.dword	__assertfail
	.align		8
        /*0008*/ 	.dword	__unnamed_1
	.align		8
        /*0010*/ 	.dword	__unnamed_2
	.align		8
        /*0018*/ 	.dword	_ZN39_INTERNAL_a07b3fe4_4_k_cu_79b2d29f_27864cuda3std3__45__cpo5beginE
	.align		8
        /*0020*/ 	.dword	_ZN39_INTERNAL_a07b3fe4_4_k_cu_79b2d29f_27864cuda3std3__45__cpo3endE
	.align		8
        /*0028*/ 	.dword	_ZN39_INTERNAL_a07b3fe4_4_k_cu_79b2d29f_27864cuda3std3__45__cpo6cbeginE
	.align		8
        /*0030*/ 	.dword	_ZN39_INTERNAL_a07b3fe4_4_k_cu_79b2d29f_27864cuda3std3__45__cpo4cendE
	.align		8
        /*0038*/ 	.dword	_ZN39_INTERNAL_a07b3fe4_4_k_cu_79b2d29f_27864cuda3std3__441_GLOBAL__N__a07b3fe4_4_k_cu_79b2d29f_27866ignoreE
	.align		8
        /*0040*/ 	.dword	_ZN39_INTERNAL_a07b3fe4_4_k_cu_79b2d29f_27864cuda3std3__419piecewise_constructE
	.align		8
        /*0048*/ 	.dword	_ZN39_INTERNAL_a07b3fe4_4_k_cu_79b2d29f_27864cuda3std3__48in_placeE
	.align		8
        /*0050*/ 	.dword	_ZN39_INTERNAL_a07b3fe4_4_k_cu_79b2d29f_27864cuda3std6ranges3__45__cpo4swapE
	.align		8
        /*0058*/ 	.dword	_ZN39_INTERNAL_a07b3fe4_4_k_cu_79b2d29f_27864cuda3std6ranges3__45__cpo9iter_moveE
	.align		8
        /*0060*/ 	.dword	_ZN39_INTERNAL_a07b3fe4_4_k_cu_79b2d29f_27864cute7productE
	.align		8
        /*0068*/ 	.dword	_ZN39_INTERNAL_a07b3fe4_4_k_cu_79b2d29f_27864cute1_E
	.align		8
        /*0070*/ 	.dword	$str$22
	.align		8
        /*0078*/ 	.dword	$str$23
	.align		8
        /*0080*/ 	.dword	$str$26
	.align		8
        /*0088*/ 	.dword	$str$27


//--------------------- .text._ZN7cutlass13device_kernelINS_4gemm6kernel13GemmUniversalIN4cute5tupleIJiiiiEEENS1_10collective13CollectiveMmaINS1_34MainloopSm90TmaGmmaWarpSpecializedILi3ENS5_IJNS4_1CILi1EEESB_SB_EEENS1_35KernelTmaWarpSpecializedCooperativeEEENS5_IJNSA_ILi256EEESF_NSA_ILi64EEEEEENS_10bfloat16_tENS5_IJlSB_lEEESI_SJ_NS4_8TiledMMAINS4_8MMA_AtomIJNS4_4SM904GMMA28MMA_64x256x16_F32BF16BF16_SSILNSN_5MajorE0ELSP_0ELNSN_7ScaleInE1ELSQ_1EEEEEENS4_6LayoutINS5_IJNSA_ILi2EEESB_SB_EEENS5_IJSB_NSA_ILi0EEESW_EEEEENS5_IJNS4_10UnderscoreESZ_SZ_EEEEENS4_13SM90_TMA_LOADENS4_14ComposedLayoutINS4_7SwizzleILi3ELi4ELi3EEENS4_18smem_ptr_flag_bitsILi16EEENST_INS5_IJNSA_ILi8EEESG_EEENS5_IJSG_SB_EEEEEEEvNS4_8identityES12_S1C_vS1D_EENS_8epilogue10collective18CollectiveEpilogueINS1F_22Sm90TmaWarpSpecializedILi4ELi2ELi16ELb1ELb0EEEJSH_NS5_IJNSA_ILi128EEENSA_ILi32EEEEEESI_SJ_SI_SJ_NS1F_6fusion15FusionCallbacksIS1J_NS1N_17LinearCombinationISI_fSI_fLNS_15FloatRoundStyleE2EEESH_S1M_JEEES12_NS13_INS14_ILi2ELi4ELi3EEES17_NST_INS5_IJS18_S1L_EEENS5_IJS1L_SB_EEEEEEENS4_17SM75_U32x4_LDSM_NENS4_14SM90_TMA_STOREES1X_NS4_17SM90_U32x4_STSM_NENS4_9Copy_AtomIJS20_NS_6half_tEEEEvEEEvvEEEEvNT_6ParamsE --------------------------
	.section	.text._ZN7cutlass13device_kernelINS_4gemm6kernel13GemmUniversalIN4cute5tupleIJiiiiEEENS1_10collective13CollectiveMmaINS1_34MainloopSm90TmaGmmaWarpSpecializedILi3ENS5_IJNS4_1CILi1EEESB_SB_EEENS1_35KernelTmaWarpSpecializedCooperativeEEENS5_IJNSA_ILi256EEESF_NSA_ILi64EEEEEENS_10bfloat16_tENS5_IJlSB_lEEESI_SJ_NS4_8TiledMMAINS4_8MMA_AtomIJNS4_4SM904GMMA28MMA_64x256x16_F32BF16BF16_SSILNSN_5MajorE0ELSP_0ELNSN_7ScaleInE1ELSQ_1EEEEEENS4_6LayoutINS5_IJNSA_ILi2EEESB_SB_EEENS5_IJSB_NSA_ILi0EEESW_EEEEENS5_IJNS4_10UnderscoreESZ_SZ_EEEEENS4_13SM90_TMA_LOADENS4_14ComposedLayoutINS4_7SwizzleILi3ELi4ELi3EEENS4_18smem_ptr_flag_bitsILi16EEENST_INS5_IJNSA_ILi8EEESG_EEENS5_IJSG_SB_EEEEEEEvNS4_8identityES12_S1C_vS1D_EENS_8epilogue10collective18CollectiveEpilogueINS1F_22Sm90TmaWarpSpecializedILi4ELi2ELi16ELb1ELb0EEEJSH_NS5_IJNSA_ILi128EEENSA_ILi32EEEEEESI_SJ_SI_SJ_NS1F_6fusion15FusionCallbacksIS1J_NS1N_17LinearCombinationISI_fSI_fLNS_15FloatRoundStyleE2EEESH_S1M_JEEES12_NS13_INS14_ILi2ELi4ELi3EEES17_NST_INS5_IJS18_S1L_EEENS5_IJS1L_SB_EEEEEEENS4_17SM75_U32x4_LDSM_NENS4_14SM90_TMA_STOREES1X_NS4_17SM90_U32x4_STSM_NENS4_9Copy_AtomIJS20_NS_6half_tEEEEvEEEvvEEEEvNT_6ParamsE,"ax",@progbits
	.align	128
.text._ZN7cutlass13device_kernelINS_4gemm6kernel13GemmUniversalIN4cute5tupleIJiiiiEEENS1_10collective13CollectiveMmaINS1_34MainloopSm90TmaGmmaWarpSpecializedILi3ENS5_IJNS4_1CILi1EEESB_SB_EEENS1_35KernelTmaWarpSpecializedCooperativeEEENS5_IJNSA_ILi256EEESF_NSA_ILi64EEEEEENS_10bfloat16_tENS5_IJlSB_lEEESI_SJ_NS4_8TiledMMAINS4_8MMA_AtomIJNS4_4SM904GMMA28MMA_64x256x16_F32BF16BF16_SSILNSN_5MajorE0ELSP_0ELNSN_7ScaleInE1ELSQ_1EEEEEENS4_6LayoutINS5_IJNSA_ILi2EEESB_SB_EEENS5_IJSB_NSA_ILi0EEESW_EEEEENS5_IJNS4_10UnderscoreESZ_SZ_EEEEENS4_13SM90_TMA_LOADENS4_14ComposedLayoutINS4_7SwizzleILi3ELi4ELi3EEENS4_18smem_ptr_flag_bitsILi16EEENST_INS5_IJNSA_ILi8EEESG_EEENS5_IJSG_SB_EEEEEEEvNS4_8identityES12_S1C_vS1D_EENS_8epilogue10collective18CollectiveEpilogueINS1F_22Sm90TmaWarpSpecializedILi4ELi2ELi16ELb1ELb0EEEJSH_NS5_IJNSA_ILi128EEENSA_ILi32EEEEEESI_SJ_SI_SJ_NS1F_6fusion15FusionCallbacksIS1J_NS1N_17LinearCombinationISI_fSI_fLNS_15FloatRoundStyleE2EEESH_S1M_JEEES12_NS13_INS14_ILi2ELi4ELi3EEES17_NST_INS5_IJS18_S1L_EEENS5_IJS1L_SB_EEEEEEENS4_17SM75_U32x4_LDSM_NENS4_14SM90_TMA_STOREES1X_NS4_17SM90_U32x4_STSM_NENS4_9Copy_AtomIJS20_NS_6half_tEEEEvEEEvvEEEEvNT_6ParamsE:
        .type           _ZN7cutlass13device_kernelINS_4gemm6kernel13GemmUniversalIN4cute5tupleIJiiiiEEENS1_10collective13CollectiveMmaINS1_34MainloopSm90TmaGmmaWarpSpecializedILi3ENS5_IJNS4_1CILi1EEESB_SB_EEENS1_35KernelTmaWarpSpecializedCooperativeEEENS5_IJNSA_ILi256EEESF_NSA_ILi64EEEEEENS_10bfloat16_tENS5_IJlSB_lEEESI_SJ_NS4_8TiledMMAINS4_8MMA_AtomIJNS4_4SM904GMMA28MMA_64x256x16_F32BF16BF16_SSILNSN_5MajorE0ELSP_0ELNSN_7ScaleInE1ELSQ_1EEEEEENS4_6LayoutINS5_IJNSA_ILi2EEESB_SB_EEENS5_IJSB_NSA_ILi0EEESW_EEEEENS5_IJNS4_10UnderscoreESZ_SZ_EEEEENS4_13SM90_TMA_LOADENS4_14ComposedLayoutINS4_7SwizzleILi3ELi4ELi3EEENS4_18smem_ptr_flag_bitsILi16EEENST_INS5_IJNSA_ILi8EEESG_EEENS5_IJSG_SB_EEEEEEEvNS4_8identityES12_S1C_vS1D_EENS_8epilogue10collective18CollectiveEpilogueINS1F_22Sm90TmaWarpSpecializedILi4ELi2ELi16ELb1ELb0EEEJSH_NS5_IJNSA_ILi128EEENSA_ILi32EEEEEESI_SJ_SI_SJ_NS1F_6fusion15FusionCallbacksIS1J_NS1N_17LinearCombinationISI_fSI_fLNS_15FloatRoundStyleE2EEESH_S1M_JEEES12_NS13_INS14_ILi2ELi4ELi3EEES17_NST_INS5_IJS18_S1L_EEENS5_IJS1L_SB_EEEEEEENS4_17SM75_U32x4_LDSM_NENS4_14SM90_TMA_STOREES1X_NS4_17SM90_U32x4_STSM_NENS4_9Copy_AtomIJS20_NS_6half_tEEEEvEEEvvEEEEvNT_6ParamsE,@function
        .size           _ZN7cutlass13device_kernelINS_4gemm6kernel13GemmUniversalIN4cute5tupleIJiiiiEEENS1_10collective13CollectiveMmaINS1_34MainloopSm90TmaGmmaWarpSpecializedILi3ENS5_IJNS4_1CILi1EEESB_SB_EEENS1_35KernelTmaWarpSpecializedCooperativeEEENS5_IJNSA_ILi256EEESF_NSA_ILi64EEEEEENS_10bfloat16_tENS5_IJlSB_lEEESI_SJ_NS4_8TiledMMAINS4_8MMA_AtomIJNS4_4SM904GMMA28MMA_64x256x16_F32BF16BF16_SSILNSN_5MajorE0ELSP_0ELNSN_7ScaleInE1ELSQ_1EEEEEENS4_6LayoutINS5_IJNSA_ILi2EEESB_SB_EEENS5_IJSB_NSA_ILi0EEESW_EEEEENS5_IJNS4_10UnderscoreESZ_SZ_EEEEENS4_13SM90_TMA_LOADENS4_14ComposedLayoutINS4_7SwizzleILi3ELi4ELi3EEENS4_18smem_ptr_flag_bitsILi16EEENST_INS5_IJNSA_ILi8EEESG_EEENS5_IJSG_SB_EEEEEEEvNS4_8identityES12_S1C_vS1D_EENS_8epilogue10collective18CollectiveEpilogueINS1F_22Sm90TmaWarpSpecializedILi4ELi2ELi16ELb1ELb0EEEJSH_NS5_IJNSA_ILi128EEENSA_ILi32EEEEEESI_SJ_SI_SJ_NS1F_6fusion15FusionCallbacksIS1J_NS1N_17LinearCombinationISI_fSI_fLNS_15FloatRoundStyleE2EEESH_S1M_JEEES12_NS13_INS14_ILi2ELi4ELi3EEES17_NST_INS5_IJS18_S1L_EEENS5_IJS1L_SB_EEEEEEENS4_17SM75_U32x4_LDSM_NENS4_14SM90_TMA_STOREES1X_NS4_17SM90_U32x4_STSM_NENS4_9Copy_AtomIJS20_NS_6half_tEEEEvEEEvvEEEEvNT_6ParamsE,(.L_x_413 - _ZN7cutlass13device_kernelINS_4gemm6kernel13GemmUniversalIN4cute5tupleIJiiiiEEENS1_10collective13CollectiveMmaINS1_34MainloopSm90TmaGmmaWarpSpecializedILi3ENS5_IJNS4_1CILi1EEESB_SB_EEENS1_35KernelTmaWarpSpecializedCooperativeEEENS5_IJNSA_ILi256EEESF_NSA_ILi64EEEEEENS_10bfloat16_tENS5_IJlSB_lEEESI_SJ_NS4_8TiledMMAINS4_8MMA_AtomIJNS4_4SM904GMMA28MMA_64x256x16_F32BF16BF16_SSILNSN_5MajorE0ELSP_0ELNSN_7ScaleInE1ELSQ_1EEEEEENS4_6LayoutINS5_IJNSA_ILi2EEESB_SB_EEENS5_IJSB_NSA_ILi0EEESW_EEEEENS5_IJNS4_10UnderscoreESZ_SZ_EEEEENS4_13SM90_TMA_LOADENS4_14ComposedLayoutINS4_7SwizzleILi3ELi4ELi3EEENS4_18smem_ptr_flag_bitsILi16EEENST_INS5_IJNSA_ILi8EEESG_EEENS5_IJSG_SB_EEEEEEEvNS4_8identityES12_S1C_vS1D_EENS_8epilogue10collective18CollectiveEpilogueINS1F_22Sm90TmaWarpSpecializedILi4ELi2ELi16ELb1ELb0EEEJSH_NS5_IJNSA_ILi128EEENSA_ILi32EEEEEESI_SJ_SI_SJ_NS1F_6fusion15FusionCallbacksIS1J_NS1N_17LinearCombinationISI_fSI_fLNS_15FloatRoundStyleE2EEESH_S1M_JEEES12_NS13_INS14_ILi2ELi4ELi3EEES17_NST_INS5_IJS18_S1L_EEENS5_IJS1L_SB_EEEEEEENS4_17SM75_U32x4_LDSM_NENS4_14SM90_TMA_STOREES1X_NS4_17SM90_U32x4_STSM_NENS4_9Copy_AtomIJS20_NS_6half_tEEEEvEEEvvEEEEvNT_6ParamsE)
        .other          _ZN7cutlass13device_kernelINS_4gemm6kernel13GemmUniversalIN4cute5tupleIJiiiiEEENS1_10collective13CollectiveMmaINS1_34MainloopSm90TmaGmmaWarpSpecializedILi3ENS5_IJNS4_1CILi1EEESB_SB_EEENS1_35KernelTmaWarpSpecializedCooperativeEEENS5_IJNSA_ILi256EEESF_NSA_ILi64EEEEEENS_10bfloat16_tENS5_IJlSB_lEEESI_SJ_NS4_8TiledMMAINS4_8MMA_AtomIJNS4_4SM904GMMA28MMA_64x256x16_F32BF16BF16_SSILNSN_5MajorE0ELSP_0ELNSN_7ScaleInE1ELSQ_1EEEEEENS4_6LayoutINS5_IJNSA_ILi2EEESB_SB_EEENS5_IJSB_NSA_ILi0EEESW_EEEEENS5_IJNS4_10UnderscoreESZ_SZ_EEEEENS4_13SM90_TMA_LOADENS4_14ComposedLayoutINS4_7SwizzleILi3ELi4ELi3EEENS4_18smem_ptr_flag_bitsILi16EEENST_INS5_IJNSA_ILi8EEESG_EEENS5_IJSG_SB_EEEEEEEvNS4_8identityES12_S1C_vS1D_EENS_8epilogue10collective18CollectiveEpilogueINS1F_22Sm90TmaWarpSpecializedILi4ELi2ELi16ELb1ELb0EEEJSH_NS5_IJNSA_ILi128EEENSA_ILi32EEEEEESI_SJ_SI_SJ_NS1F_6fusion15FusionCallbacksIS1J_NS1N_17LinearCombinationISI_fSI_fLNS_15FloatRoundStyleE2EEESH_S1M_JEEES12_NS13_INS14_ILi2ELi4ELi3EEES17_NST_INS5_IJS18_S1L_EEENS5_IJS1L_SB_EEEEEEENS4_17SM75_U32x4_LDSM_NENS4_14SM90_TMA_STOREES1X_NS4_17SM90_U32x4_STSM_NENS4_9Copy_AtomIJS20_NS_6half_tEEEEvEEEvvEEEEvNT_6ParamsE,@"STO_CUDA_ENTRY STV_DEFAULT"
_ZN7cutlass13device_kernelINS_4gemm6kernel13GemmUniversalIN4cute5tupleIJiiiiEEENS1_10collective13CollectiveMmaINS1_34MainloopSm90TmaGmmaWarpSpecializedILi3ENS5_IJNS4_1CILi1EEESB_SB_EEENS1_35KernelTmaWarpSpecializedCooperativeEEENS5_IJNSA_ILi256EEESF_NSA_ILi64EEEEEENS_10bfloat16_tENS5_IJlSB_lEEESI_SJ_NS4_8TiledMMAINS4_8MMA_AtomIJNS4_4SM904GMMA28MMA_64x256x16_F32BF16BF16_SSILNSN_5MajorE0ELSP_0ELNSN_7ScaleInE1ELSQ_1EEEEEENS4_6LayoutINS5_IJNSA_ILi2EEESB_SB_EEENS5_IJSB_NSA_ILi0EEESW_EEEEENS5_IJNS4_10UnderscoreESZ_SZ_EEEEENS4_13SM90_TMA_LOADENS4_14ComposedLayoutINS4_7SwizzleILi3ELi4ELi3EEENS4_18smem_ptr_flag_bitsILi16EEENST_INS5_IJNSA_ILi8EEESG_EEENS5_IJSG_SB_EEEEEEEvNS4_8identityES12_S1C_vS1D_EENS_8epilogue10collective18CollectiveEpilogueINS1F_22Sm90TmaWarpSpecializedILi4ELi2ELi16ELb1ELb0EEEJSH_NS5_IJNSA_ILi128EEENSA_ILi32EEEEEESI_SJ_SI_SJ_NS1F_6fusion15FusionCallbacksIS1J_NS1N_17LinearCombinationISI_fSI_fLNS_15FloatRoundStyleE2EEESH_S1M_JEEES12_NS13_INS14_ILi2ELi4ELi3EEES17_NST_INS5_IJS18_S1L_EEENS5_IJS1L_SB_EEEEEEENS4_17SM75_U32x4_LDSM_NENS4_14SM90_TMA_STOREES1X_NS4_17SM90_U32x4_STSM_NENS4_9Copy_AtomIJS20_NS_6half_tEEEEvEEEvvEEEEvNT_6ParamsE:
[----:B------:R-:W1:Y:S02]  /*0000*/  LDC R1, c[0x0][0x28] ;  /* 0x00000a00ff017b82 */ /* 0x000e640000000800 */
[----:B-1----:R-:W-:Y:S01]  /*0010*/  VIADD R1, R1, 0xfffff878 ;  /* 0xfffff87801017836 */ /* 0x002fe20000000000 */
[----:B------:R-:W1:Y:S05]  /*0020*/  S2R R4, SR_TID.X ;  /* 0x0000000000047919 */ /* 0x000e6a0000002100 */
[----:B------:R-:W2:Y:S01]  /*0030*/  LDC.64 R2, c[0x0][0x588] ;  /* 0x00016200ff027b82 */ /* 0x000ea20000000a00 */
[----:B------:R-:W-:Y:S01]  /*0040*/  ELECT P0, URZ, PT ;  /* 0x00000000003f782f */ /* 0x000fe20003800000 */
[----:B------:R-:W-:Y:S01]  /*0050*/  BSSY B0, `(.L_x_0) ;  /* 0x000001a000007945 */ /* 0x000fe20003800000 */
[----:B-1----:R-:W-:-:S05]  /*0060*/  SHF.R.U32.HI R8, RZ, 0x5, R4 ;  /* 0x00000005ff087819 */ /* 0x002fca0000011604 */
[----:B------:R-:W1:Y:S02]  /*0070*/  SHFL.IDX PT, R0, R8, RZ, 0x1f ;  /* 0x00001fff08007589 */ /* 0x000e6400000e0000 */
[----:B-1----:R-:W-:Y:S02]  /*0080*/  R2UR UR47, R0 ;  /* 0x00000000002f72ca */ /* 0x002fe400000e0000 */
[----:B------:R-:W-:-:S06]  /*0090*/  SHF.R.U32.HI R0, RZ, 0x7, R4 ;  /* 0x00000007ff007819 */ /* 0x000fcc0000011604 */
[----:B------:R-:W1:Y:S05]  /*00a0*/  SHFL.IDX PT, R0, R0, RZ, 0x1f ;  /* 0x00001fff00007589 */ /* 0x000e6a00000e0000 */
[----:B------:R-:W-:Y:S02]  /*00b0*/  USHF.R.S32.HI UR4, URZ, 0x1f, UR47 ;  /* 0x0000001f3f047899 */ /* 0x000fe4000801142f */
[----:B------:R-:W-:Y:S02]  /*00c0*/  ISETP.NE.OR P0, PT, RZ, UR47, !P0 ;  /* 0x0000002fff007c0c */ /* 0x000fe4000c705670 */
[----:B------:R-:W-:-:S04]  /*00d0*/  ULEA.HI UR4, UR4, UR47, URZ, 0x2 ;  /* 0x0000002f04047291 */ /* 0x000fc8000f8f103f */
[----:B------:R-:W-:-:S04]  /*00e0*/  ULOP3.LUT UR4, UR4, 0xfffffffc, URZ, 0xc0, !UPT ;  /* 0xfffffffc04047892 */ /* 0x000fc8000f8ec03f */
[----:B------:R-:W-:-:S03]  /*00f0*/  UIADD3 UR47, UR47, -UR4, URZ ;  /* 0x800000042f2f7290 */ /* 0x000fc6000fffe03f */
[----:B--2---:R-:W-:Y:S09]  /*0100*/  @P0 BRA `(.L_x_1) ;  /* 0x0000000000380947 */ /* 0x004ff20003800000 */
[----:B------:R-:W-:Y:S02]  /*0110*/  ULDC.64 UR4, c[0x0][0x198] ;  /* 0x0000660000047ab9 */ /* 0x000fe40000000a00 */
[----:B------:R-:W-:Y:S02]  /*0120*/  UIADD3 UR6, UP0, UR4, 0xf0, URZ ;  /* 0x000000f004067890 */ /* 0x000fe4000ff1e03f */
[----:B------:R-:W-:Y:S02]  /*0130*/  UIADD3 UR8, UP1, UR4, 0x1f0, URZ ;  /* 0x000001f004087890 */ /* 0x000fe4000ff3e03f */
[----:B------:R-:W-:Y:S02]  /*0140*/  UIADD3 UR10, UP2, UR4, 0x3f0, URZ ;  /* 0x000003f0040a7890 */ /* 0x000fe4000ff5e03f */
[----:B------:R-:W-:Y:S02]  /*0150*/  UIADD3 UR4, UP3, UR4, 0x4f0, URZ ;  /* 0x000004f004047890 */ /* 0x000fe4000ff7e03f */
[----:B------:R-:W-:-:S02]  /*0160*/  UIADD3.X UR7, URZ, UR5, URZ, UP0, !UPT ;  /* 0x000000053f077290 */ /* 0x000fc400087fe43f */
[----:B------:R-:W-:Y:S02]  /*0170*/  UIADD3.X UR9, URZ, UR5, URZ, UP1, !UPT ;  /* 0x000000053f097290 */ /* 0x000fe40008ffe43f */
[----:B------:R-:W-:Y:S02]  /*0180*/  UIADD3.X UR11, URZ, UR5, URZ, UP2, !UPT ;  /* 0x000000053f0b7290 */ /* 0x000fe400097fe43f */
[----:B------:R-:W-:-:S03]  /*0190*/  UIADD3.X UR5, URZ, UR5, URZ, UP3, !UPT ;  /* 0x000000053f057290 */ /* 0x000fc60009ffe43f */
[----:B------:R2:W-:Y:S02]  /*01a0*/  UTMACCTL.PF [UR6] ;  /* 0x00000000060079b9 */ /* 0x0005e40008040000 */
[----:B------:R2:W-:Y:S02]  /*01b0*/  UTMACCTL.PF [UR8] ;  /* 0x00000000080079b9 */ /* 0x0005e40008040000 */
[----:B------:R2:W-:Y:S02]  /*01c0*/  UTMACCTL.PF [UR10] ;  /* 0x000000000a0079b9 */ /* 0x0005e40008040000 */
[----:B------:R2:W-:Y:S02]  /*01d0*/  UTMACCTL.PF [UR4] ;  /* 0x00000000040079b9 */ /* 0x0005e40008040000 */
[----:B--2---:R-:W-:Y:S01]  /*01e0*/  NOP ;  /* 0x0000000000007918 */ /* 0x004fe20000000000 */
.L_x_1:
[----:B------:R-:W-:Y:S05]  /*01f0*/  BSYNC B0 ;  /* 0x0000000000007941 */ /* 0x000fea0003800000 */
.L_x_0:
[----:B------:R-:W-:Y:S01]  /*0200*/  ULDC.64 UR6, c[0x0][0x590] ;  /* 0x0001640000067ab9 */ /* 0x000fe20000000a00 */
[----:B-1----:R-:W-:Y:S01]  /*0210*/  R2UR UR4, R0 ;  /* 0x00000000000472ca */ /* 0x002fe200000e0000 */
[----:B------:R-:W-:Y:S01]  /*0220*/  ULDC.64 UR56, c[0x0][0x208] ;  /* 0x0000820000387ab9 */ /* 0x000fe20000000a00 */
[----:B------:R-:W-:Y:S01]  /*0230*/  ISETP.NE.U32.AND P2, PT, RZ, UR6, PT ;  /* 0x00000006ff007c0c */ /* 0x000fe2000bf45070 */
[----:B------:R-:W-:Y:S01]  /*0240*/  IMAD.MOV.U32 R4, RZ, RZ, R2 ;  /* 0x000000ffff047224 */ /* 0x000fe200078e0002 */
[----:B------:R-:W-:Y:S02]  /*0250*/  PRMT R6, RZ, 0x7610, R6 ;  /* 0x00007610ff067816 */ /* 0x000fe40000000006 */
[----:B------:R-:W-:Y:S02]  /*0260*/  ISETP.NE.AND.EX P1, PT, RZ, UR7, PT, P2 ;  /* 0x00000007ff007c0c */ /* 0x000fe4000bf25320 */
[----:B------:R-:W-:-:S11]  /*0270*/  MOV R5, R3 ;  /* 0x0000000300057202 */ /* 0x000fd60000000f00 */
[----:B------:R-:W-:Y:S05]  /*0280*/  @P1 BRA `(.L_x_2) ;  /* 0x0000000000301947 */ /* 0x000fea0003800000 */
[----:B------:R-:W-:Y:S02]  /*0290*/  ULDC.64 UR8, c[0x0][0x588] ;  /* 0x0001620000087ab9 */ /* 0x000fe40000000a00 */
[----:B------:R-:W-:-:S04]  /*02a0*/  ISETP.NE.U32.AND P0, PT, RZ, UR8, PT ;  /* 0x00000008ff007c0c */ /* 0x000fc8000bf05070 */
[----:B------:R-:W-:-:S13]  /*02b0*/  ISETP.NE.AND.EX P0, PT, RZ, UR9, PT, P0 ;  /* 0x00000009ff007c0c */ /* 0x000fda000bf05300 */
[----:B------:R-:W-:Y:S05]  /*02c0*/  @!P0 BRA `(.L_x_3) ;  /* 0x0000000000108947 */ /* 0x000fea0003800000 */
[----:B------:R-:W2:Y:S01]  /*02d0*/  LDG.E R0, desc[UR56][R4.64] ;  /* 0x0000003804007981 */ /* 0x000ea2000c1e1900 */
[----:B------:R-:W-:Y:S01]  /*02e0*/  IMAD.MOV.U32 R6, RZ, RZ, 0x1 ;  /* 0x00000001ff067424 */ /* 0x000fe200078e00ff */
[----:B--2---:R-:W-:Y:S01]  /*02f0*/  FSETP.NEU.AND P3, PT, R0, RZ, PT ;  /* 0x000000ff0000720b */ /* 0x004fe20003f6d000 */
[----:B------:R-:W-:-:S12]  /*0300*/  BRA `(.L_x_2) ;  /* 0x0000000000107947 */ /* 0x000fd80003800000 */
.L_x_3:
[----:B------:R-:W-:Y:S01]  /*0310*/  ULDC UR5, c[0x0][0x580] ;  /* 0x0001600000057ab9 */ /* 0x000fe20000000800 */
[----:B------:R-:W-:Y:S01]  /*0320*/  IMAD.MOV.U32 R6, RZ, RZ, 0x1 ;  /* 0x00000001ff067424 */ /* 0x000fe200078e00ff */
[----:B------:R-:W-:Y:S02]  /*0330*/  FSETP.NEU.AND P3, PT, RZ, UR5, PT ;  /* 0x00000005ff007c0b */ /* 0x000fe4000bf6d000 */
[----:B------:R-:W-:-:S11]  /*0340*/  CS2R R4, SRZ ;  /* 0x0000000000047805 */ /* 0x000fd6000001ff00 */
.L_x_2:
[----:B------:R-:W-:Y:S02]  /*0350*/  ISETP.NE.U32.AND P0, PT, R4, RZ, PT ;  /* 0x000000ff0400720c */ /* 0x000fe40003f05070 */
[----:B------:R-:W-:Y:S02]  /*0360*/  ISETP.NE.AND.EX P2, PT, RZ, UR7, PT, P2 ;  /* 0x00000007ff007c0c */ /* 0x000fe4000bf45320 */
[----:B------:R-:W-:Y:S02]  /*0370*/  ISETP.NE.AND.EX P0, PT, R5, RZ, PT, P0 ;  /* 0x000000ff0500720c */ /* 0x000fe40003f05300 */
[----:B------:R-:W-:-:S11]  /*0380*/  MOV R0, 0x1 ;  /* 0x0000000100007802 */ /* 0x000fd60000000f00 */
[----:B------:R-:W-:Y:S05]  /*0390*/  @P0 BRA P2, `(.L_x_4) ;  /* 0x0000000000300947 */ /* 0x000fea0001000000 */
[----:B------:R-:W-:Y:S02]  /*03a0*/  ISETP.NE.U32.AND P2, PT, RZ, UR6, PT ;  /* 0x00000006ff007c0c */ /* 0x000fe4000bf45070 */
[----:B------:R-:W-:Y:S02]  /*03b0*/  ISETP.NE.U32.AND P0, PT, R4, RZ, PT ;  /* 0x000000ff0400720c */ /* 0x000fe40003f05070 */
[----:B------:R-:W-:Y:S02]  /*03c0*/  ISETP.NE.AND.EX P2, PT, RZ, UR7, PT, P2 ;  /* 0x00000007ff007c0c */ /* 0x000fe4000bf45320 */
[----:B------:R-:W-:Y:S02]  /*03d0*/  PRMT R0, R6, 0x9910, RZ ;  /* 0x0000991006007816 */ /* 0x000fe400000000ff */
[----:B------:R-:W-:Y:S02]  /*03e0*/  ISETP.NE.AND.EX P0, PT, R5, RZ, PT, P0 ;  /* 0x000000ff0500720c */ /* 0x000fe40003f05300 */
[----:B------:R-:W-:-:S02]  /*03f0*/  ISETP.NE.AND P4, PT, R0, RZ, PT ;  /* 0x000000ff0000720c */ /* 0x000fc40003f85270 */
[----:B------:R-:W-:Y:S02]  /*0400*/  SEL R5, RZ, 0xffffffff, P3 ;  /* 0xffffffffff057807 */ /* 0x000fe40001800000 */
[----:B------:R-:W-:-:S04]  /*0410*/  SEL R0, RZ, 0xffffffff, P0 ;  /* 0xffffffffff007807 */ /* 0x000fc80000000000 */
[----:B------:R-:W-:-:S04]  /*0420*/  @P2 SEL R5, R0, R5, !P4 ;  /* 0x0000000500052207 */ /* 0x000fc80006000000 */
[----:B------:R-:W-:-:S04]  /*0430*/  LOP3.LUT R5, R5, 0x1, RZ, 0xc0, !PT ;  /* 0x0000000105057812 */ /* 0x000fc800078ec0ff */
[----:B------:R-:W-:-:S04]  /*0440*/  ISETP.NE.U32.AND P0, PT, R5, 0x1, PT ;  /* 0x000000010500780c */ /* 0x000fc80003f05070 */
[----:B------:R-:W-:-:S09]  /*0450*/  SEL R0, RZ, 0x1, !P0 ;  /* 0x00000001ff007807 */ /* 0x000fd20004000000 */
.L_x_4:
[----:B------:R-:W1:Y:S01]  /*0460*/  SHFL.IDX PT, R4, R8, RZ, 0x1f ;  /* 0x00001fff08047589 */ /* 0x000e6200000e0000 */
[----:B------:R-:W-:Y:S02]  /*0470*/  UISETP.NE.AND UP0, UPT, UR47, URZ, UPT ;  /* 0x0000003f2f00728c */ /* 0x000fe4000bf05270 */
[----:B------:R-:W-:Y:S02]  /*0480*/  UISETP.NE.AND UP1, UPT, UR4, URZ, UPT ;  /* 0x0000003f0400728c */ /* 0x000fe4000bf25270 */
[----:B------:R-:W-:Y:S02]  /*0490*/  UP2UR UR53, UPR, URZ, 0x1 ;  /* 0x000000013f357883 */ /* 0x000fe40008000000 */
[----:B------:R-:W-:Y:S02]  /*04a0*/  UISETP.EQ.OR UP0, UPT, UR47, 0x3, !UP0 ;  /* 0x000000032f00788c */ /* 0x000fe4000c702670 */
[----:B------:R-:W-:Y:S02]  /*04b0*/  UIADD3 UR9, UR4, -0x1, URZ ;  /* 0xffffffff04097890 */ /* 0x000fe4000fffe03f */
[----:B------:R-:W-:Y:S01]  /*04c0*/  UISETP.EQ.AND UP0, UPT, UR4, URZ, UP0 ;  /* 0x0000003f0400728c */ /* 0x000fe20008702270 */
[----:B-1----:R-:W-:-:S13]  /*04d0*/  ISETP.NE.AND P0, PT, R4, RZ, PT ;  /* 0x000000ff0400720c */ /* 0x002fda0003f05270 */
[----:B------:R-:W-:Y:S05]  /*04e0*/  @P0 BRA `(.L_x_5) ;  /* 0x0000000000500947 */ /* 0x000fea0003800000 */
[----:B------:R-:W1:Y:S01]  /*04f0*/  S2UR UR8, SR_CgaCtaId ;  /* 0x00000000000879c3 */ /* 0x000e620000008800 */
[----:B------:R-:W-:Y:S01]  /*0500*/  UMOV UR4, 0x400 ;  /* 0x0000040000047882 */ /* 0x000fe20000000000 */
[----:B------:R-:W-:Y:S01]  /*0510*/  UMOV UR5, 0x1 ;  /* 0x0000000100057882 */ /* 0x000fe20000000000 */
[----:B------:R-:W-:Y:S01]  /*0520*/  UMOV UR6, 0x100 ;  /* 0x0000010000067882 */ /* 0x000fe20000000000 */
[----:B------:R-:W-:Y:S01]  /*0530*/  ELECT P0, URZ, PT ;  /* 0x00000000003f782f */ /* 0x000fe20003800000 */
[----:B------:R-:W-:-:S04]  /*0540*/  UIADD3 UR6, -UR6, 0x100000, URZ ;  /* 0x0010000006067890 */ /* 0x000fc8000fffe13f */
[----:B------:R-:W-:Y:S02]  /*0550*/  USHF.L.U32 UR7, UR6, 0xb, URZ ;  /* 0x0000000b06077899 */ /* 0x000fe4000800063f */
[----:B------:R-:W-:Y:S02]  /*0560*/  USHF.L.U32 UR6, UR6, 0x1, URZ ;  /* 0x0000000106067899 */ /* 0x000fe4000800063f */
[----:B-1----:R-:W-:Y:S02]  /*0570*/  ULEA UR8, UR8, UR4, 0x18 ;  /* 0x0000000408087291 */ /* 0x002fe4000f8ec03f */
[----:B------:R-:W-:-:S04]  /*0580*/  UIADD3 UR4, -UR5, 0x100000, URZ ;  /* 0x0010000005047890 */ /* 0x000fc8000fffe13f */
[----:B------:R-:W-:Y:S02]  /*0590*/  USHF.L.U32 UR5, UR4, 0xb, URZ ;  /* 0x0000000b04057899 */ /* 0x000fe4000800063f */
[----:B------:R-:W-:Y:S01]  /*05a0*/  USHF.L.U32 UR4, UR4, 0x1, URZ ;  /* 0x0000000104047899 */ /* 0x000fe2000800063f */
[----:B------:R-:W1:Y:S11]  /*05b0*/  FENCE.VIEW.ASYNC.S ;  /* 0x00000000000073c6 */ /* 0x000e760000000000 */
[----:B-1----:R1:W2:Y:S01]  /*05c0*/  SYNCS.EXCH.64 URZ, [UR8], UR4 ;  /* 0x00000004083f75b2 */ /* 0x0022a20008000100 */
[----:B------:R1:W3:Y:S01]  /*05d0*/  SYNCS.EXCH.64 URZ, [UR8+0x18], UR6 ;  /* 0x00001806083f75b2 */ /* 0x0002e20008000100 */
[----:B------:R1:W4:Y:S01]  /*05e0*/  SYNCS.EXCH.64 URZ, [UR8+0x8], UR4 ;  /* 0x00000804083f75b2 */ /* 0x0003220008000100 */
[----:B------:R1:W1:Y:S01]  /*05f0*/  SYNCS.EXCH.64 URZ, [UR8+0x20], UR6 ;  /* 0x00002006083f75b2 */ /* 0x0002620008000100 */
[----:B------:R1:W1:Y:S01]  /*0600*/  SYNCS.EXCH.64 URZ, [UR8+0x10], UR4 ;  /* 0x00001004083f75b2 */ /* 0x0002620008000100 */
[----:B------:R1:W1:Y:S01]  /*0610*/  SYNCS.EXCH.64 URZ, [UR8+0x28], UR6 ;  /* 0x00002806083f75b2 */ /* 0x0002620008000100 */
[----:B------:R-:W-:Y:S01]  /*0620*/  NOP ;  /* 0x0000000000007918 */ /* 0x000fe20000000000 */
.L_x_5:
[----:B------:R-:W5:Y:S01]  /*0630*/  SHFL.IDX PT, R4, R8, RZ, 0x1f ;  /* 0x00001fff08047589 */ /* 0x000f6200000e0000 */
[----:B------:R-:W1:Y:S01]  /*0640*/  LDC R5, c[0x0][0x904] ;  /* 0x00024100ff057b82 */ /* 0x000e620000000800 */
[----:B------:R-:W-:Y:S01]  /*0650*/  NOP ;  /* 0x0000000000007918 */ /* 0x000fe20000000000 */
[----:B-----5:R-:W-:-:S13]  /*0660*/  ISETP.NE.AND P0, PT, R4, RZ, PT ;  /* 0x000000ff0400720c */ /* 0x020fda0003f05270 */
[----:B------:R-:W-:Y:S05]  /*0670*/  @P0 BRA `(.L_x_6) ;  /* 0x0000000000580947 */ /* 0x000fea0003800000 */
[----:B-1----:R-:W1:Y:S01]  /*0680*/  S2UR UR5, SR_CgaCtaId ;  /* 0x00000000000579c3 */ /* 0x002e620000008800 */
[----:B------:R-:W-:Y:S01]  /*0690*/  UMOV UR4, 0x400 ;  /* 0x0000040000047882 */ /* 0x000fe20000000000 */
[----:B------:R-:W-:Y:S01]  /*06a0*/  UMOV UR6, 0x20 ;  /* 0x0000002000067882 */ /* 0x000fe20000000000 */
[----:B------:R-:W-:Y:S01]  /*06b0*/  UMOV UR7, 0x100 ;  /* 0x0000010000077882 */ /* 0x000fe20000000000 */
[----:B------:R-:W-:Y:S01]  /*06c0*/  ELECT P0, URZ, PT ;  /* 0x00000000003f782f */ /* 0x000fe20003800000 */
[----:B-1----:R-:W-:Y:S02]  /*06d0*/  ULEA UR8, UR5, UR4, 0x18 ;  /* 0x0000000405087291 */ /* 0x002fe4000f8ec03f */
[----:B------:R-:W-:-:S04]  /*06e0*/  UIADD3 UR4, -UR6, 0x100000, URZ ;  /* 0x0010000006047890 */ /* 0x000fc8000fffe13f */
[----:B------:R-:W-:Y:S02]  /*06f0*/  USHF.L.U32 UR5, UR4, 0xb, URZ ;  /* 0x0000000b04057899 */ /* 0x000fe4000800063f */
[----:B------:R-:W-:Y:S02]  /*0700*/  USHF.L.U32 UR4, UR4, 0x1, URZ ;  /* 0x0000000104047899 */ /* 0x000fe4000800063f */
[----:B------:R-:W-:-:S04]  /*0710*/  UIADD3 UR6, -UR7, 0x100000, URZ ;  /* 0x0010000007067890 */ /* 0x000fc8000fffe13f */
[----:B------:R-:W-:Y:S02]  /*0720*/  USHF.L.U32 UR7, UR6, 0xb, URZ ;  /* 0x0000000b06077899 */ /* 0x000fe4000800063f */
[----:B------:R-:W-:Y:S01]  /*0730*/  USHF.L.U32 UR6, UR6, 0x1, URZ ;  /* 0x0000000106067899 */ /* 0x000fe2000800063f */
[----:B------:R-:W1:Y:S03]  /*0740*/  FENCE.VIEW.ASYNC.S ;  /* 0x00000000000073c6 */ /* 0x000e660000000000 */
[----:B-1----:R1:W1:Y:S08]  /*0750*/  SYNCS.EXCH.64 URZ, [UR8+0x30], UR4 ;  /* 0x00003004083f75b2 */ /* 0x0022700008000100 */
[----:B------:R1:W1:Y:S01]  /*0760*/  SYNCS.EXCH.64 URZ, [UR8+0x50], UR6 ;  /* 0x00005006083f75b2 */ /* 0x0002620008000100 */
[----:B------:R1:W1:Y:S01]  /*0770*/  SYNCS.EXCH.64 URZ, [UR8+0x38], UR4 ;  /* 0x00003804083f75b2 */ /* 0x0002620008000100 */
[----:B------:R1:W1:Y:S01]  /*0780*/  SYNCS.EXCH.64 URZ, [UR8+0x58], UR6 ;  /* 0x00005806083f75b2 */ /* 0x0002620008000100 */
[----:B------:R1:W1:Y:S01]  /*0790*/  SYNCS.EXCH.64 URZ, [UR8+0x40], UR4 ;  /* 0x00004004083f75b2 */ /* 0x0002620008000100 */
[----:B------:R1:W1:Y:S01]  /*07a0*/  SYNCS.EXCH.64 URZ, [UR8+0x60], UR6 ;  /* 0x00006006083f75b2 */ /* 0x0002620008000100 */
[----:B------:R1:W1:Y:S01]  /*07b0*/  SYNCS.EXCH.64 URZ, [UR8+0x48], UR4 ;  /* 0x00004804083f75b2 */ /* 0x0002620008000100 */
[----:B------:R1:W1:Y:S01]  /*07c0*/  SYNCS.EXCH.64 URZ, [UR8+0x68], UR6 ;  /* 0x00006806083f75b2 */ /* 0x0002620008000100 */
[----:B------:R-:W-:Y:S01]  /*07d0*/  NOP ;  /* 0x0000000000007918 */ /* 0x000fe20000000000 */
.L_x_6:
[----:B------:R-:W5:Y:S01]  /*07e0*/  S2R R7, SR_CTAID.Y ;  /* 0x0000000000077919 */ /* 0x000f620000002600 */
[----:B-1----:R-:W-:Y:S01]  /*07f0*/  ISETP.NE.AND P2, PT, R5, 0x1, PT ;  /* 0x000000010500780c */ /* 0x002fe20003f45270 */
[----:B------:R-:W1:Y:S01]  /*0800*/  S2UR UR37, SR_CgaCtaId ;  /* 0x00000000002579c3 */ /* 0x000e620000008800 */
[----:B------:R-:W-:Y:S01]  /*0810*/  ELECT P0, URZ, PT ;  /* 0x00000000003f782f */ /* 0x000fe20003800000 */
[----:B------:R-:W2:Y:S01]  /*0820*/  SHFL.IDX PT, R8, R8, RZ, 0x1f ;  /* 0x00001fff08087589 */ /* 0x000ea200000e0000 */
[----:B------:R-:W-:Y:S01]  /*0830*/  UMOV UR4, 0x20 ;  /* 0x0000002000047882 */ /* 0x000fe20000000000 */
[----:B------:R-:W-:Y:S01]  /*0840*/  UISETP.EQ.AND UP2, UPT, UR47, 0x2, !UP1 ;  /* 0x000000022f00788c */ /* 0x000fe2000cf42270 */
[----:B------:R-:W-:Y:S01]  /*0850*/  NOP ;  /* 0x0000000000007918 */ /* 0x000fe20000000000 */
[----:B------:R-:W3:Y:S01]  /*0860*/  S2R R6, SR_CTAID.X ;  /* 0x0000000000067919 */ /* 0x000ee20000002500 */
[----:B------:R-:W-:Y:S01]  /*0870*/  USEL UR46, URZ, 0x1, !UP0 ;  /* 0x000000013f2e7887 */ /* 0x000fe2000c000000 */
[----:B------:R-:W-:Y:S01]  /*0880*/  BSSY B6, `(.L_x_7) ;  /* 0x000153a000067945 */ /* 0x000fe20003800000 */
[----:B------:R-:W-:Y:S01]  /*0890*/  USEL UR45, URZ, 0x1, !UP2 ;  /* 0x000000013f2d7887 */ /* 0x000fe2000d000000 */
[----:B------:R-:W-:-:S02]  /*08a0*/  UMOV UR38, 0x1 ;  /* 0x0000000100267882 */ /* 0x000fc40000000000 */
[----:B------:R-:W3:Y:S01]  /*08b0*/  @P2 LDC R11, c[0x0][0x10] ;  /* 0x00000400ff0b2b82 */ /* 0x000ee20000000800 */
[----:B------:R-:W-:-:S07]  /*08c0*/  @P2 MOV R5, RZ ;  /* 0x000000ff00052202 */ /* 0x000fce0000000f00 */
[----:B------:R-:W4:Y:S01]  /*08d0*/  @!P2 LDC R9, c[0x0][0xc] ;  /* 0x00000300ff09ab82 */ /* 0x000f220000000800 */
[----:B--2---:R-:W-:Y:S01]  /*08e0*/  ISETP.NE.OR P0, PT, R8, RZ, !P0 ;  /* 0x000000ff0800720c */ /* 0x004fe20004705670 */
[----:B-----5:R-:W-:-:S04]  /*08f0*/  @P2 IMAD.MOV.U32 R8, RZ, RZ, R7 ;  /* 0x000000ffff082224 */ /* 0x020fc800078e0007 */
[----:B------:R-:W-:Y:S02]  /*0900*/  @P2 IMAD.MOV.U32 R4, RZ, RZ, R8 ;  /* 0x000000ffff042224 */ /* 0x000fe400078e0008 */
[----:B------:R-:W-:Y:S02]  /*0910*/  @!P2 IMAD.MOV.U32 R8, RZ, RZ, R7 ;  /* 0x000000ffff08a224 */ /* 0x000fe400078e0007 */
[----:B------:R-:W-:-:S04]  /*0920*/  IMAD.MOV.U32 R7, RZ, RZ, RZ ;  /* 0x000000ffff077224 */ /* 0x000fc800078e00ff */
[----:B------:R-:W-:Y:S01]  /*0930*/  VOTEU.ALL UP3, P0 ;  /* 0x00000000003f7886 */ /* 0x000fe20000060000 */
[----:B---3--:R-:W-:Y:S01]  /*0940*/  @P2 IMAD.WIDE.U32 R10, R6, R11, R4 ;  /* 0x0000000b060a2225 */ /* 0x008fe200078e0004 */
[----:B------:R-:W-:Y:S01]  /*0950*/  VOTEU.ALL UP0, P0 ;  /* 0x00000000003f7886 */ /* 0x000fe20000000000 */
[----:B------:R-:W-:Y:S01]  /*0960*/  VOTEU.ALL UP2, P0 ;  /* 0x00000000003f7886 */ /* 0x000fe20000040000 */
[----:B------:R-:W-:Y:S01]  /*0970*/  PLOP3.LUT P0, PT, PT, PT, UP1, 0x80, 0x0 ;  /* 0x000000000000781c */ /* 0x000fe20003f0f018 */
[----:B----4-:R-:W-:Y:S01]  /*0980*/  @!P2 IMAD.WIDE.U32 R4, R9, R8, R6 ;  /* 0x000000080904a225 */ /* 0x010fe200078e0006 */
[----:B------:R-:W-:Y:S01]  /*0990*/  @P2 MOV R9, RZ ;  /* 0x000000ff00092202 */ /* 0x000fe20000000f00 */
[----:B------:R-:W-:Y:S01]  /*09a0*/  @!UP3 UMOV UR6, 0x400 ;  /* 0x000004000006b882 */ /* 0x000fe20000000000 */
[----:B------:R-:W-:-:S04]  /*09b0*/  @!UP3 UIADD3 UR4, -UR4, 0x100000, URZ ;  /* 0x001000000404b890 */ /* 0x000fc8000fffe13f */
[----:B------:R-:W-:Y:S02]  /*09c0*/  @!UP3 USHF.L.U32 UR5, UR4, 0xb, URZ ;  /* 0x0000000b0405b899 */ /* 0x000fe4000800063f */
[----:B------:R-:W-:Y:S01]  /*09d0*/  @!UP3 USHF.L.U32 UR4, UR4, 0x1, URZ ;  /* 0x000000010404b899 */ /* 0x000fe2000800063f */
[----:B------:R-:W-:Y:S01]  /*09e0*/  @P2 IMAD.MOV.U32 R12, RZ, RZ, R10 ;  /* 0x000000ffff0c2224 */ /* 0x000fe200078e000a */
[----:B------:R-:W-:Y:S01]  /*09f0*/  @!P2 MOV R12, R4 ;  /* 0x00000004000ca202 */ /* 0x000fe20000000f00 */
[----:B------:R-:W-:Y:S01]  /*0a00*/  @P2 IMAD.IADD R18, R11, 0x1, R9 ;  /* 0x000000010b122824 */ /* 0x000fe200078e0209 */
[----:B-1----:R-:W-:Y:S01]  /*0a10*/  @!UP3 ULEA UR8, UR37, UR6, 0x18 ;  /* 0x000000062508b291 */ /* 0x002fe2000f8ec03f */
[----:B------:R-:W-:Y:S01]  /*0a20*/  @!P2 IMAD.MOV.U32 R18, RZ, RZ, R5 ;  /* 0x000000ffff12a224 */ /* 0x000fe200078e0005 */
[----:B------:R-:W-:Y:S01]  /*0a30*/  UISETP.GE.U32.AND UP3, UPT, UR9, 0x2, UPT ;  /* 0x000000020900788c */ /* 0x000fe2000bf66070 */
[----:B------:R1:W-:Y:S01]  /*0a40*/  STL [R1+0x200], R12 ;  /* 0x0002000c01007387 */ /* 0x0003e20000100800 */
[----:B------:R-:W-:Y:S01]  /*0a50*/  ULDC UR6, c[0x0][0xc] ;  /* 0x0000030000067ab9 */ /* 0x000fe20000000800 */
[----:B------:R-:W-:Y:S01]  /*0a60*/  ULDC UR7, c[0x0][0x10] ;  /* 0x0000040000077ab9 */ /* 0x000fe20000000800 */
[----:B------:R-:W-:Y:S01]  /*0a70*/  USEL UR45, UR45, 0x2, UP3 ;  /* 0x000000022d2d7887 */ /* 0x000fe20009800000 */
[----:B------:R1:W-:Y:S01]  /*0a80*/  STL [R1+0x204], R18 ;  /* 0x0002041201007387 */ /* 0x0003e20000100800 */
[----:B------:R-:W-:-:S03]  /*0a90*/  USEL UR46, UR46, 0x2, UP3 ;  /* 0x000000022e2e7887 */ /* 0x000fc60009800000 */
[----:B------:R-:W2:Y:S02]  /*0aa0*/  FENCE.VIEW.ASYNC.S ;  /* 0x00000000000073c6 */ /* 0x000ea40000000000 */
[----:B--2---:R-:W2:Y:S01]  /*0ab0*/  @!UP0 SYNCS.EXCH.64 URZ, [UR8+0x70], UR4 ;  /* 0x00007004083f85b2 */ /* 0x004ea20008000100 */
[----:B------:R3:W2:Y:S01]  /*0ac0*/  @!UP2 SYNCS.EXCH.64 URZ, [UR8+0x78], UR4 ;  /* 0x00007804083fa5b2 */ /* 0x0006a20008000100 */
[----:B------:R-:W-:Y:S01]  /*0ad0*/  NOP ;  /* 0x0000000000007918 */ /* 0x000fe20000000000 */
[----:B---3--:R-:W-:-:S03]  /*0ae0*/  UIMAD.WIDE.U32 UR4, UR6, UR7, URZ ;  /* 0x00000007060472a5 */ /* 0x008fc6000f8e003f */
[----:B------:R-:W-:Y:S02]  /*0af0*/  ULDC UR6, c[0x0][0x14] ;  /* 0x0000050000067ab9 */ /* 0x000fe40000000800 */
[----:B------:R-:W-:Y:S02]  /*0b00*/  UIMAD.WIDE.U32 UR54, UR4, UR6, URZ ;  /* 0x00000006043672a5 */ /* 0x000fe4000f8e003f */
[----:B------:R-:W-:-:S04]  /*0b10*/  UIMAD UR39, UR5, UR6, URZ ;  /* 0x00000006052772a4 */ /* 0x000fc8000f8e023f */
[----:B------:R-:W-:Y:S01]  /*0b20*/  UIADD3 UR39, UR55, UR39, URZ ;  /* 0x0000002737277290 */ /* 0x000fe2000fffe03f */
[----:B--2---:R-:W-:Y:S06]  /*0b30*/  BAR.SYNC.DEFER_BLOCKING 0x0 ;  /* 0x0000000000007b1d */ /* 0x004fec0000010000 */
[----:B-1----:R-:W-:Y:S05]  /*0b40*/  @!P0 BRA `(.L_x_8) ;  /* 0x00000114007c8947 */ /* 0x002fea0003800000 */
[----:B------:R-:W-:-:S06]  /*0b50*/  UISETP.GT.U32.AND UP0, UPT, UR9, 0x1, UPT ;  /* 0x000000010900788c */ /* 0x000fcc000bf04070 */
[----:B------:R-:W-:-:S13]  /*0b60*/  PLOP3.LUT P0, PT, PT, PT, UP0, 0x80, 0x0 ;  /* 0x000000000000781c */ /* 0x000fda0003f0f008 */
[----:B------:R-:W-:Y:S05]  /*0b70*/  @P0 BRA `(.L_x_9) ;  /* 0x0000015000280947 */ /* 0x000fea0003800000 */
[----:B------:R-:W-:Y:S01]  /*0b80*/  ULDC.64 UR4, c[0x0][0x8f8] ;  /* 0x00023e0000047ab9 */ /* 0x000fe20000000a00 */
[----:B------:R-:W-:Y:S01]  /*0b90*/  UMOV UR41, 0xffffffff ;  /* 0xffffffff00297882 */ /* 0x000fe20000000000 */
[----:B------:R-:W-:Y:S01]  /*0ba0*/  ISETP.GE.U32.AND P0, PT, R12, UR4, PT ;  /* 0x000000040c007c0c */ /* 0x000fe2000bf06070 */
[----:B------:R-:W-:Y:S01]  /*0bb0*/  UMOV UR43, 0xffffffff ;  /* 0xffffffff002b7882 */ /* 0x000fe20000000000 */
[----:B------:R-:W-:Y:S01]  /*0bc0*/  PRMT R158, RZ, 0x7610, R158 ;  /* 0x00007610ff9e7816 */ /* 0x000fe2000000009e */
[----:B------:R-:W-:Y:S01]  /*0bd0*/  IMAD.MOV.U32 R2, RZ, RZ, -0x1 ;  /* 0xffffffffff027424 */ /* 0x000fe200078e00ff */
[----:B------:R-:W-:Y:S02]  /*0be0*/  ISETP.GE.U32.AND.EX P0, PT, R18, UR5, PT, P0 ;  /* 0x0000000512007c0c */ /* 0x000fe4000bf06100 */
[----:B------:R-:W-:-:S11]  /*0bf0*/  PRMT R0, RZ, 0x7610, R0 ;  /* 0x00007610ff007816 */ /* 0x000fd60000000000 */
[----:B------:R-:W-:Y:S05]  /*0c00*/  @P0 BRA `(.L_x_10) ;  /* 0x0000000400680947 */ /* 0x000fea0003800000 */
[----:B------:R-:W1:Y:S01]  /*0c10*/  LDC.64 R14, c[0x0][0x8d0] ;  /* 0x00023400ff0e7b82 */ /* 0x000e620000000a00 */
[----:B------:R-:W-:Y:S01]  /*0c20*/  MOV R2, R12 ;  /* 0x0000000c00027202 */ /* 0x000fe20000000f00 */
[----:B------:R-:W-:-:S06]  /*0c30*/  IMAD.MOV.U32 R3, RZ, RZ, R18 ;  /* 0x000000ffff037224 */ /* 0x000fcc00078e0012 */
[----:B------:R-:W2:Y:S08]  /*0c40*/  LDC R0, c[0x0][0x8d8] ;  /* 0x00023600ff007b82 */ /* 0x000eb00000000800 */
[----:B------:R-:W3:Y:S01]  /*0c50*/  LDC.64 R16, c[0x0][0x8c8] ;  /* 0x00023200ff107b82 */ /* 0x000ee20000000a00 */
[----:B-1----:R-:W-:-:S04]  /*0c60*/  ISETP.NE.U32.AND P0, PT, R14, RZ, PT ;  /* 0x000000ff0e00720c */ /* 0x002fc80003f05070 */
[----:B------:R-:W-:-:S13]  /*0c70*/  ISETP.NE.AND.EX P0, PT, R15, RZ, PT, P0 ;  /* 0x000000ff0f00720c */ /* 0x000fda0003f05300 */
[----:B--23--:R-:W-:Y:S05]  /*0c80*/  @!P0 BRA `(.L_x_11) ;  /* 0x0000000000288947 */ /* 0x00cfea0003800000 */
[----:B------:R-:W1:Y:S02]  /*0c90*/  LDC R9, c[0x0][0x8dc] ;  /* 0x00023700ff097b82 */ /* 0x000e640000000800 */
[----:B-1----:R-:W-:-:S05]  /*0ca0*/  IADD3 R9, P0, R12, R9, RZ ;  /* 0x000000090c097210 */ /* 0x002fca0007f1e0ff */
[----:B------:R-:W-:-:S04]  /*0cb0*/  IMAD.X R13, RZ, RZ, R18, P0 ;  /* 0x000000ffff0d7224 */ /* 0x000fc800000e0612 */
[----:B------:R-:W-:-:S04]  /*0cc0*/  IMAD.WIDE.U32 R2, R13, R14, RZ ;  /* 0x0000000e0d027225 */ /* 0x000fc800078e00ff */
[----:B------:R-:W-:-:S04]  /*0cd0*/  IMAD.WIDE.U32 R4, P0, R9, R15, R2 ;  /* 0x0000000f09047225 */ /* 0x000fc80007800002 */
[----:B------:R-:W-:Y:S01]  /*0ce0*/  IMAD.WIDE.U32 R2, R9, R14, RZ ;  /* 0x0000000e09027225 */ /* 0x000fe200078e00ff */
[----:B------:R-:W-:-:S03]  /*0cf0*/  IADD3.X R11, RZ, RZ, RZ, P0, !PT ;  /* 0x000000ffff0b7210 */ /* 0x000fc600007fe4ff */
[----:B------:R-:W-:Y:S01]  /*0d00*/  IMAD.MOV.U32 R10, RZ, RZ, R5 ;  /* 0x000000ffff0a7224 */ /* 0x000fe200078e0005 */
[----:B------:R-:W-:-:S05]  /*0d10*/  IADD3 RZ, P0, R3, R4, RZ ;  /* 0x0000000403ff7210 */ /* 0x000fca0007f1e0ff */
[----:B------:R-:W-:-:S08]  /*0d20*/  IMAD.WIDE.U32.X R2, R13, R15, R10, P0 ;  /* 0x0000000f0d027225 */ /* 0x000fd000000e040a */
.L_x_11:
[-CC-:B------:R-:W-:Y:S01]  /*0d30*/  SHF.R.U64 R20, R2, R0.reuse, R3.reuse ;  /* 0x0000000002147219 */ /* 0x180fe20000001203 */
[----:B------:R-:W1:Y:S01]  /*0d40*/  LDC R10, c[0x0][0x8c0] ;  /* 0x00023000ff0a7b82 */ /* 0x000e620000000800 */
[----:B------:R-:W-:Y:S01]  /*0d50*/  SHF.R.U32.HI R0, RZ, R0, R3 ;  /* 0x00000000ff007219 */ /* 0x000fe20000011603 */
[----:B------:R-:W-:Y:S01]  /*0d60*/  ULDC UR4, c[0x0][0x150] ;  /* 0x0000540000047ab9 */ /* 0x000fe20000000800 */
[----:B------:R-:W-:Y:S01]  /*0d70*/  IADD3 R5, P0, RZ, -R20, RZ ;  /* 0x80000014ff057210 */ /* 0x000fe20007f1e0ff */
[----:B------:R-:W-:Y:S01]  /*0d80*/  ULDC UR5, c[0x0][0x154] ;  /* 0x0000550000057ab9 */ /* 0x000fe20000000800 */
[----:B------:R-:W-:Y:S02]  /*0d90*/  MOV R2, R12 ;  /* 0x0000000c00027202 */ /* 0x000fe40000000f00 */
[----:B------:R-:W-:Y:S01]  /*0da0*/  I2FP.F32.U32 R4, R8 ;  /* 0x0000000800047245 */ /* 0x000fe20000201000 */
[----:B------:R-:W-:Y:S01]  /*0db0*/  IMAD.X R3, RZ, RZ, ~R0, P0 ;  /* 0x000000ffff037224 */ /* 0x000fe200000e0e00 */
[----:B------:R-:W2:Y:S01]  /*0dc0*/  LDC R7, c[0x0][0x8b0] ;  /* 0x00022c00ff077b82 */ /* 0x000ea20000000800 */
[----:B------:R-:W-:-:S02]  /*0dd0*/  MOV R9, 0xffffffff ;  /* 0xffffffff00097802 */ /* 0x000fc40000000f00 */
[-C--:B------:R-:W-:Y:S02]  /*0de0*/  IMAD R0, R3, R16.reuse, RZ ;  /* 0x0000001003007224 */ /* 0x080fe400078e02ff */
[----:B------:R-:W-:Y:S01]  /*0df0*/  FMUL R4, R4, UR5 ;  /* 0x0000000504047c20 */ /* 0x000fe20008400000 */
[----:B------:R-:W-:Y:S02]  /*0e00*/  IMAD.MOV.U32 R3, RZ, RZ, R18 ;  /* 0x000000ffff037224 */ /* 0x000fe400078e0012 */
[----:B------:R-:W3:Y:S01]  /*0e10*/  LDC.64 R18, c[0x0][0x8e8] ;  /* 0x00023a00ff127b82 */ /* 0x000ee20000000a00 */
[----:B------:R-:W-:-:S04]  /*0e20*/  IMAD.WIDE.U32 R2, R5, R16, R2 ;  /* 0x0000001005027225 */ /* 0x000fc800078e0002 */
[----:B------:R-:W-:Y:S01]  /*0e30*/  IMAD R5, R5, R17, R0 ;  /* 0x0000001105057224 */ /* 0x000fe200078e0200 */
[----:B------:R-:W-:Y:S02]  /*0e40*/  I2FP.F32.U32 R0, R6 ;  /* 0x0000000600007245 */ /* 0x000fe40000201000 */
[----:B------:R-:W4:Y:S01]  /*0e50*/  LDC R11, c[0x0][0x148] ;  /* 0x00005200ff0b7b82 */ /* 0x000f220000000800 */
[----:B------:R-:W-:Y:S02]  /*0e60*/  IMAD.IADD R5, R3, 0x1, R5 ;  /* 0x0000000103057824 */ /* 0x000fe400078e0205 */
[----:B------:R-:W-:Y:S01]  /*0e70*/  FMUL R0, R0, UR4 ;  /* 0x0000000400007c20 */ /* 0x000fe20008400000 */
[----:B------:R-:W-:Y:S02]  /*0e80*/  ULDC UR4, c[0x0][0x900] ;  /* 0x0002400000047ab9 */ /* 0x000fe40000000800 */
[-CC-:B-1----:R-:W-:Y:S02]  /*0e90*/  SHF.R.U64 R15, R2, R10.reuse, R5.reuse ;  /* 0x0000000a020f7219 */ /* 0x182fe40000001205 */
[----:B------:R-:W1:Y:S01]  /*0ea0*/  LDC R3, c[0x0][0x144] ;  /* 0x00005100ff037b82 */ /* 0x000e620000000800 */
[----:B------:R5:W5:Y:S01]  /*0eb0*/  F2I.U32.TRUNC.NTZ R2, R0 ;  /* 0x0000000000027305 */ /* 0x000b62000020f000 */
[----:B------:R-:W-:-:S04]  /*0ec0*/  SHF.R.U32.HI R10, RZ, R10, R5 ;  /* 0x0000000aff0a7219 */ /* 0x000fc80000011605 */
[-CC-:B--2---:R-:W-:Y:S02]  /*0ed0*/  SHF.R.U64 R13, R15, R7.reuse, R10.reuse ;  /* 0x000000070f0d7219 */ /* 0x184fe4000000120a */
[----:B------:R-:W2:Y:S01]  /*0ee0*/  LDC R17, c[0x0][0x8a8] ;  /* 0x00022a00ff117b82 */ /* 0x000ea20000000800 */
[----:B---3--:R-:W-:Y:S02]  /*0ef0*/  ISETP.NE.U32.AND P0, PT, R18, RZ, PT ;  /* 0x000000ff1200720c */ /* 0x008fe40003f05070 */
[----:B-----5:R-:W-:Y:S02]  /*0f00*/  SHF.L.U32 R0, R9, UR4, RZ ;  /* 0x0000000409007c19 */ /* 0x020fe400080006ff */
[----:B------:R-:W-:Y:S01]  /*0f10*/  ISETP.NE.AND.EX P0, PT, R19, RZ, PT, P0 ;  /* 0x000000ff1300720c */ /* 0x000fe20003f05300 */
[----:B------:R3:W1:Y:S01]  /*0f20*/  F2I.U32.TRUNC.NTZ R9, R4 ;  /* 0x0000000400097305 */ /* 0x000662000020f000 */
[----:B------:R-:W-:Y:S01]  /*0f30*/  SHF.R.U32.HI R5, RZ, R7, R10 ;  /* 0x00000007ff057219 */ /* 0x000fe2000001160a */
[----:B------:R-:W2:Y:S01]  /*0f40*/  LDC R12, c[0x0][0x8f0] ;  /* 0x00023c00ff0c7b82 */ /* 0x000ea20000000800 */
[----:B------:R-:W-:Y:S01]  /*0f50*/  IMAD.MOV R7, RZ, RZ, -R2 ;  /* 0x000000ffff077224 */ /* 0x000fe200078e0a02 */
[----:B------:R-:W-:-:S02]  /*0f60*/  LOP3.LUT R2, RZ, R0, RZ, 0x33, !PT ;  /* 0x00000000ff027212 */ /* 0x000fc400078e33ff */
[--C-:B------:R-:W-:Y:S02]  /*0f70*/  SHF.R.U64 R16, R13, UR4, R5.reuse ;  /* 0x000000040d107c19 */ /* 0x100fe40008001205 */
[----:B------:R-:W-:Y:S02]  /*0f80*/  SHF.R.U32.HI R5, RZ, UR4, R5 ;  /* 0x00000004ff057c19 */ /* 0x000fe40008011605 */
[----:B------:R-:W2:Y:S01]  /*0f90*/  LDC R21, c[0x0][0x8e0] ;  /* 0x00023800ff157b82 */ /* 0x000ea20000000800 */
[----:B-1----:R-:W-:Y:S01]  /*0fa0*/  IMAD R0, R3, R7, R6 ;  /* 0x0000000703007224 */ /* 0x002fe200078e0206 */
[----:B------:R-:W-:Y:S01]  /*0fb0*/  LOP3.LUT R10, R13, R2, RZ, 0xc0, !PT ;  /* 0x000000020d0a7212 */ /* 0x000fe200078ec0ff */
[----:B------:R-:W-:Y:S01]  /*0fc0*/  IMAD.MOV.U32 R2, RZ, RZ, R16 ;  /* 0x000000ffff027224 */ /* 0x000fe200078e0010 */
[----:B------:R-:W-:-:S04]  /*0fd0*/  MOV R3, R5 ;  /* 0x0000000500037202 */ /* 0x000fc80000000f00 */
[----:B------:R-:W1:Y:S01]  /*0fe0*/  LDC R14, c[0x0][0x8b8] ;  /* 0x00022e00ff0e7b82 */ /* 0x000e620000000800 */
[----:B---34-:R-:W-:Y:S05]  /*0ff0*/  @!P0 BRA `(.L_x_12) ;  /* 0x0000000000288947 */ /* 0x018fea0003800000 */
[----:B------:R-:W3:Y:S02]  /*1000*/  LDC R7, c[0x0][0x8f4] ;  /* 0x00023d00ff077b82 */ /* 0x000ee40000000800 */
[----:B---3--:R-:W-:-:S05]  /*1010*/  IADD3 R7, P0, R16, R7, RZ ;  /* 0x0000000710077210 */ /* 0x008fca0007f1e0ff */
[----:B------:R-:W-:-:S04]  /*1020*/  IMAD.X R13, RZ, RZ, R5, P0 ;  /* 0x000000ffff0d7224 */ /* 0x000fc800000e0605 */
[----:B------:R-:W-:-:S04]  /*1030*/  IMAD.WIDE.U32 R2, R13, R18, RZ ;  /* 0x000000120d027225 */ /* 0x000fc800078e00ff */
[----:B------:R-:W-:-:S04]  /*1040*/  IMAD.WIDE.U32 R4, P0, R7, R19, R2 ;  /* 0x0000001307047225 */ /* 0x000fc80007800002 */
[----:B------:R-:W-:Y:S01]  /*1050*/  IMAD.WIDE.U32 R2, R7, R18, RZ ;  /* 0x0000001207027225 */ /* 0x000fe200078e00ff */
[----:B------:R-:W-:-:S03]  /*1060*/  MOV R6, R5 ;  /* 0x0000000500067202 */ /* 0x000fc60000000f00 */
[----:B------:R-:W-:Y:S01]  /*1070*/  IMAD.X R7, RZ, RZ, RZ, P0 ;  /* 0x000000ffff077224 */ /* 0x000fe200000e06ff */
[----:B------:R-:W-:-:S05]  /*1080*/  IADD3 RZ, P0, R3, R4, RZ ;  /* 0x0000000403ff7210 */ /* 0x000fca0007f1e0ff */
[----:B------:R-:W-:-:S08]  /*1090*/  IMAD.WIDE.U32.X R2, R13, R19, R6, P0 ;  /* 0x000000130d027225 */ /* 0x000fd000000e0406 */
.L_x_12:
[----:B--2---:R-:W-:Y:S01]  /*10a0*/  SHF.R.U64 R3, R2, R12, R3 ;  /* 0x0000000c02037219 */ /* 0x004fe20000001203 */
[----:B------:R-:W-:Y:S01]  /*10b0*/  USHF.L.U32 UR4, UR38, UR4, URZ ;  /* 0x0000000426047299 */ /* 0x000fe2000800063f */
[----:B------:R-:W-:Y:S01]  /*10c0*/  VIADD R2, R17, 0xffffffff ;  /* 0xffffffff11027836 */ /* 0x000fe20000000000 */
[----:B------:R-:W-:Y:S01]  /*10d0*/  R2UR UR43, R20 ;  /* 0x00000000142b72ca */ /* 0x000fe200000e0000 */
[----:B------:R-:W-:Y:S01]  /*10e0*/  IMAD.MOV R9, RZ, RZ, -R9 ;  /* 0x000000ffff097224 */ /* 0x000fe200078e0a09 */
[----:B------:R-:W-:Y:S02]  /*10f0*/  IADD3 R4, -R3, RZ, RZ ;  /* 0x000000ff03047210 */ /* 0x000fe40007ffe1ff */
[----:B------:R-:W-:Y:S01]  /*1100*/  LOP3.LUT R15, R15, R2, RZ, 0xc0, !PT ;  /* 0x000000020f0f7212 */ /* 0x000fe200078ec0ff */
[----:B------:R-:W-:Y:S02]  /*1110*/  @P2 IMAD R0, R11, R9, R8 ;  /* 0x000000090b002224 */ /* 0x000fe400078e0208 */
[----:B------:R-:W-:-:S02]  /*1120*/  IMAD R3, R3, UR4, R10 ;  /* 0x0000000403037c24 */ /* 0x000fc4000f8e020a */
[----:B------:R-:W-:Y:S02]  /*1130*/  IMAD R2, R4, R21, R16 ;  /* 0x0000001504027224 */ /* 0x000fe400078e0210 */
[----:B-1----:R-:W-:Y:S02]  /*1140*/  IMAD R0, R3, R14, R0 ;  /* 0x0000000e03007224 */ /* 0x002fe400078e0200 */
[----:B------:R-:W-:Y:S02]  /*1150*/  IMAD R3, R2, R17, R15 ;  /* 0x0000001102037224 */ /* 0x000fe400078e020f */
[----:B------:R-:W-:-:S03]  /*1160*/  IMAD.MOV.U32 R4, RZ, RZ, 0x1 ;  /* 0x00000001ff047424 */ /* 0x000fc600078e00ff */
[----:B------:R-:W-:-:S04]  /*1170*/  SEL R2, R3, R0, !P2 ;  /* 0x0000000003027207 */ /* 0x000fc80005000000 */
[----:B------:R-:W-:Y:S02]  /*1180*/  R2UR UR41, R2 ;  /* 0x00000000022972ca */ /* 0x000fe400000e0000 */
[----:B------:R-:W-:Y:S02]  /*1190*/  SEL R2, R0, R3, !P2 ;  /* 0x0000000300027207 */ /* 0x000fe40005000000 */
[----:B------:R-:W-:-:S11]  /*11a0*/  PRMT R0, R4, 0x7610, R0 ;  /* 0x0000761004007816 */ /* 0x000fd60000000000 */
.L_x_10:
[----:B------:R-:W-:-:S08]  /*11b0*/  NOP ;  /* 0x0000000000007918 */ /* 0x000fd00000000000 */
[----:B------:R-:W1:Y:S02]  /*11c0*/  USETMAXREG.TRY_ALLOC.CTAPOOL UP0, 0xf0 ;  /* 0x000000f0000079c8 */ /* 0x000e640008000600 */
[----:B-1----:R-:W-:-:S13]  /*11d0*/  PLOP3.LUT P0, PT, PT, PT, UP0, 0x80, 0x0 ;  /* 0x000000000000781c */ /* 0x002fda0003f0f008 */
[----:B------:R-:W-:Y:S05]  /*11e0*/  @!P0 BRA `(.L_x_10) ;  /* 0xfffffffc00f08947 */ /* 0x000fea000383ffff */
[----:B------:R-:W-:Y:S02]  /*11f0*/  ULDC.64 UR4, c[0x0][0x590] ;  /* 0x0001640000047ab9 */ /* 0x000fe40000000a00 */
[----:B------:R-:W-:Y:S01]  /*1200*/  IMAD.U32 R157, RZ, RZ, UR4 ;  /* 0x00000004ff9d7e24 */ /* 0x000fe2000f8e00ff */
[----:B------:R-:W-:-:S04]  /*1210*/  MOV R159, UR5 ;  /* 0x00000005009f7c02 */ /* 0x000fc80008000f00 */
[----:B------:R-:W-:-:S04]  /*1220*/  ISETP.NE.U32.AND P1, PT, R157, RZ, PT ;  /* 0x000000ff9d00720c */ /* 0x000fc80003f25070 */
[----:B------:R-:W-:-:S13]  /*1230*/  ISETP.NE.AND.EX P0, PT, R159, RZ, PT, P1 ;  /* 0x000000ff9f00720c */ /* 0x000fda0003f05310 */
[----:B------:R-:W-:Y:S05]  /*1240*/  @P0 BRA `(.L_x_13) ;  /* 0x00000000002c0947 */ /* 0x000fea0003800000 */
[----:B------:R-:W-:Y:S02]  /*1250*/  ULDC.64 UR4, c[0x0][0x588] ;  /* 0x0001620000047ab9 */ /* 0x000fe40000000a00 */
[----:B------:R-:W-:-:S04]  /*1260*/  ISETP.NE.U32.AND P0, PT, RZ, UR4, PT ;  /* 0x00000004ff007c0c */ /* 0x000fc8000bf05070 */
[----:B------:R-:W-:-:S13]  /*1270*/  ISETP.NE.AND.EX P0, PT, RZ, UR5, PT, P0 ;  /* 0x00000005ff007c0c */ /* 0x000fda000bf05300 */
[----:B------:R-:W-:Y:S05]  /*1280*/  @!P0 BRA `(.L_x_14) ;  /* 0x0000000000108947 */ /* 0x000fea0003800000 */
[----:B------:R-:W1:Y:S02]  /*1290*/  LDC.64 R16, c[0x0][0x588] ;  /* 0x00016200ff107b82 */ /* 0x000e640000000a00 */
[----:B-1----:R1:W5:Y:S01]  /*12a0*/  LDG.E R16, desc[UR56][R16.64] ;  /* 0x0000003810107981 */ /* 0x002362000c1e1900 */
[----:B------:R-:W-:Y:S01]  /*12b0*/  IMAD.MOV.U32 R158, RZ, RZ, 0x1 ;  /* 0x00000001ff9e7424 */ /* 0x000fe200078e00ff */
[----:B------:R-:W-:Y:S06]  /*12c0*/  BRA `(.L_x_13) ;  /* 0x00000000000c7947 */ /* 0x000fec0003800000 */
.L_x_14:
[----:B------:R-:W-:Y:S01]  /*12d0*/  ULDC UR4, c[0x0][0x580] ;  /* 0x0001600000047ab9 */ /* 0x000fe20000000800 */
[----:B------:R-:W-:Y:S01]  /*12e0*/  IMAD.MOV.U32 R158, RZ, RZ, 0x1 ;  /* 0x00000001ff9e7424 */ /* 0x000fe200078e00ff */
[----:B------:R-:W-:-:S07]  /*12f0*/  MOV R16, UR4 ;  /* 0x0000000400107c02 */ /* 0x000fce0008000f00 */
.L_x_13:
[----:B------:R-:W-:Y:S02]  /*1300*/  ULDC.64 UR4, c[0x0][0x5b0] ;  /* 0x00016c0000047ab9 */ /* 0x000fe40000000a00 */
[----:B------:R-:W-:-:S04]  /*1310*/  ISETP.NE.U32.AND P0, PT, RZ, UR4, PT ;  /* 0x00000004ff007c0c */ /* 0x000fc8000bf05070 */
[----:B------:R-:W-:-:S13]  /*1320*/  ISETP.NE.AND.EX P0, PT, RZ, UR5, PT, P0 ;  /* 0x00000005ff007c0c */ /* 0x000fda000bf05300 */
[----:B------:R-:W-:Y:S05]  /*1330*/  @P0 BRA `(.L_x_15) ;  /* 0x0000000000240947 */ /* 0x000fea0003800000 */
[----:B------:R-:W-:Y:S02]  /*1340*/  ULDC.64 UR4, c[0x0][0x5a8] ;  /* 0x00016a0000047ab9 */ /* 0x000fe40000000a00 */
[----:B------:R-:W-:-:S04]  /*1350*/  ISETP.NE.U32.AND P0, PT, RZ, UR4, PT ;  /* 0x00000004ff007c0c */ /* 0x000fc8000bf05070 */
[----:B------:R-:W-:-:S13]  /*1360*/  ISETP.NE.AND.EX P0, PT, RZ, UR5, PT, P0 ;  /* 0x00000005ff007c0c */ /* 0x000fda000bf05300 */
[----:B------:R-:W-:Y:S05]  /*1370*/  @!P0 BRA `(.L_x_16) ;  /* 0x00000000000c8947 */ /* 0x000fea0003800000 */
[----:B------:R-:W1:Y:S02]  /*1380*/  LDC.64 R4, c[0x0][0x5a8] ;  /* 0x00016a00ff047b82 */ /* 0x000e640000000a00 */
[----:B-1----:R2:W5:Y:S01]  /*1390*/  LDG.E R17, desc[UR56][R4.64] ;  /* 0x0000003804117981 */ /* 0x002562000c1e1900 */
[----:B------:R-:W-:Y:S05]  /*13a0*/  BRA `(.L_x_15) ;  /* 0x0000000000087947 */ /* 0x000fea0003800000 */
.L_x_16:
[----:B------:R-:W-:Y:S02]  /*13b0*/  ULDC UR4, c[0x0][0x5a0] ;  /* 0x0001680000047ab9 */ /* 0x000fe40000000800 */
[----:B-1----:R-:W-:-:S07]  /*13c0*/  IMAD.U32 R17, RZ, RZ, UR4 ;  /* 0x00000004ff117e24 */ /* 0x002fce000f8e00ff */
.L_x_15:
[----:B------:R-:W-:Y:S01]  /*13d0*/  LOP3.LUT P2, RZ, R0, 0xff, RZ, 0xc0, !PT ;  /* 0x000000ff00ff7812 */ /* 0x000fe2000784c0ff */
[----:B------:R-:W-:Y:S01]  /*13e0*/  UMOV UR52, URZ ;  /* 0x0000003f00347c82 */ /* 0x000fe20008000000 */
[----:B------:R-:W-:-:S11]  /*13f0*/  PLOP3.LUT P0, PT, PT, PT, PT, 0x80, 0x0 ;  /* 0x000000000000781c */ /* 0x000fd60003f0f070 */
[----:B------:R-:W-:Y:S05]  /*1400*/  @!P2 BRA `(.L_x_17) ;  /* 0x0000010800b0a947 */ /* 0x000fea0003800000 */
[----:B------:R-:W3:Y:S01]  /*1410*/  S2R R3, SR_TID.X ;  /* 0x0000000000037919 */ /* 0x000ee20000002100 */
[----:B------:R-:W-:Y:S01]  /*1420*/  ULDC UR4, c[0x0][0x28c] ;  /* 0x0000a30000047ab9 */ /* 0x000fe20000000800 */
[----:B------:R-:W-:Y:S01]  /*1430*/  IMAD.MOV.U32 R22, RZ, RZ, 0x10 ;  /* 0x00000010ff167424 */ /* 0x000fe200078e00ff */
[----:B------:R-:W-:Y:S02]  /*1440*/  UIADD3 UR4, UR4, 0x3f, URZ ;  /* 0x0000003f04047890 */ /* 0x000fe4000fffe03f */
[----:B------:R-:W-:Y:S02]  /*1450*/  ULOP3.LUT UR48, UR45, 0x1, URZ, 0xfc, !UPT ;  /* 0x000000012d307892 */ /* 0x000fe4000f8efc3f */
[----:B------:R-:W-:Y:S01]  /*1460*/  USHF.R.S32.HI UR5, URZ, 0x1f, UR4 ;  /* 0x0000001f3f057899 */ /* 0x000fe20008011404 */
[----:B------:R-:W-:Y:S01]  /*1470*/  ULDC.64 UR60, c[0x0][0x198] ;  /* 0x00006600003c7ab9 */ /* 0x000fe20000000a00 */
[----:B------:R-:W-:Y:S02]  /*1480*/  UMOV UR36, URZ ;  /* 0x0000003f00247c82 */ /* 0x000fe40008000000 */
[----:B------:R-:W-:Y:S01]  /*1490*/  ULEA.HI UR5, UR5, UR4, URZ, 0x6 ;  /* 0x0000000405057291 */ /* 0x000fe2000f8f303f */
[----:B------:R-:W-:Y:S01]  /*14a0*/  UMOV UR44, URZ ;  /* 0x0000003f002c7c82 */ /* 0x000fe20008000000 */
[----:B------:R-:W-:-:S02]  /*14b0*/  UMOV UR40, URZ ;  /* 0x0000003f00287c82 */ /* 0x000fc40008000000 */
[----:B------:R-:W-:Y:S01]  /*14c0*/  USHF.R.S32.HI UR51, URZ, 0x6, UR5 ;  /* 0x000000063f337899 */ /* 0x000fe20008011405 */
[----:B------:R-:W-:Y:S01]  /*14d0*/  UMOV UR52, URZ ;  /* 0x0000003f00347c82 */ /* 0x000fe20008000000 */
[C---:B---3--:R-:W-:Y:S02]  /*14e0*/  LOP3.LUT P0, RZ, R3.reuse, 0x4, RZ, 0xc0, !PT ;  /* 0x0000000403ff7812 */ /* 0x048fe4000780c0ff */
[----:B------:R-:W-:Y:S02]  /*14f0*/  LOP3.LUT R161, R3, 0xff, RZ, 0xc0, !PT ;  /* 0x000000ff03a17812 */ /* 0x000fe400078ec0ff */
[----:B------:R-:W-:Y:S02]  /*1500*/  SEL R22, R22, 0xfffffff0, !P0 ;  /* 0xfffffff016167807 */ /* 0x000fe40004000000 */
[----:B------:R-:W-:-:S07]  /*1510*/  IADD3 R161, R161, 0x1f, RZ ;  /* 0x0000001fa1a17810 */ /* 0x000fce0007ffe0ff */
.L_x_223:
[----:B------:R-:W3:Y:S01]  /*1520*/  S2R R0, SR_TID.X ;  /* 0x0000000000007919 */ /* 0x000ee20000002100 */
[----:B------:R-:W4:Y:S01]  /*1530*/  S2UR UR49, SR_CgaCtaId ;  /* 0x00000000003179c3 */ /* 0x000f220000008800 */
[----:B------:R-:W-:Y:S02]  /*1540*/  UMOV UR50, 0x400 ;  /* 0x0000040000327882 */ /* 0x000fe40000000000 */
[----:B----4-:R-:W-:Y:S01]  /*1550*/  ULEA UR50, UR49, UR50, 0x18 ;  /* 0x0000003231327291 */ /* 0x010fe2000f8ec03f */
[----:B---3--:R-:W-:-:S04]  /*1560*/  LOP3.LUT R0, R0, 0x80, RZ, 0xc0, !PT ;  /* 0x0000008000007812 */ /* 0x008fc800078ec0ff */
[----:B------:R-:W-:-:S06]  /*1570*/  SHF.R.U32.HI R0, RZ, 0x7, R0 ;  /* 0x00000007ff007819 */ /* 0x000fcc0000011600 */
[----:B------:R-:W3:Y:S02]  /*1580*/  SHFL.IDX PT, R0, R0, RZ, 0x1f ;  /* 0x00001fff00007589 */ /* 0x000ee400000e0000 */
[----:B---3--:R-:W-:-:S13]  /*1590*/  R2UR UR4, R0 ;  /* 0x00000000000472ca */ /* 0x008fda00000e0000 */
[----:B------:R-:W-:-:S04]  /*15a0*/  ULEA.HI UR5, UR4, UR4, URZ, 0x1 ;  /* 0x0000000404057291 */ /* 0x000fc8000f8f083f */
[----:B------:R-:W-:-:S04]  /*15b0*/  ULOP3.LUT UR5, UR5, 0x7fffe, URZ, 0xc0, !UPT ;  /* 0x0007fffe05057892 */ /* 0x000fc8000f8ec03f */
[----:B------:R-:W-:-:S03]  /*15c0*/  UIADD3 UR5, UR4, -UR5, URZ ;  /* 0x8000000504057290 */ /* 0x000fc6000fffe03f */
[----:B------:R-:W-:Y:S01]  /*15d0*/  ULDC UR4, c[0x0][0x28c] ;  /* 0x0000a30000047ab9 */ /* 0x000fe20000000800 */
[----:B------:R-:W-:Y:S01]  /*15e0*/  ULEA UR5, UR5, UR50, 0xd ;  /* 0x0000003205057291 */ /* 0x000fe2000f8e683f */
[----:B------:R-:W-:-:S03]  /*15f0*/  ISETP.LT.AND P0, PT, RZ, UR4, PT ;  /* 0x00000004ff007c0c */ /* 0x000fc6000bf01270 */
[----:B------:R-:W-:-:S04]  /*1600*/  UIADD3 UR5, UR5, 0x8400, URZ ;  /* 0x0000840005057890 */ /* 0x000fc8000fffe03f */
[----:B------:R-:W-:-:S04]  /*1610*/  USHF.R.U32.HI UR5, URZ, 0x4, UR5 ;  /* 0x000000043f057899 */ /* 0x000fc80008011605 */
[----:B------:R-:W-:Y:S02]  /*1620*/  ULOP3.LUT UR42, UR5, 0x3fff, URZ, 0xc0, !UPT ;  /* 0x00003fff052a7892 */ /* 0x000fe4000f8ec03f */
[----:B--2---:R-:W-:Y:S10]  /*1630*/  @P0 BRA `(.L_x_18) ;  /* 0x0000000000400947 */ /* 0x004ff40003800000 */
[----:B------:R-:W-:Y:S01]  /*1640*/  MOV R0, 0x0 ;  /* 0x0000000000007802 */ /* 0x000fe20000000f00 */
[----:B------:R-:W-:Y:S01]  /*1650*/  ULDC.64 UR4, c[0x4][0x70] ;  /* 0x01001c0000047ab9 */ /* 0x000fe20000000a00 */
[----:B------:R-:W-:Y:S01]  /*1660*/  ULDC.64 UR6, c[0x4][0x8] ;  /* 0x0100020000067ab9 */ /* 0x000fe20000000a00 */
[----:B--2---:R-:W-:Y:S01]  /*1670*/  IMAD.U32 R4, RZ, RZ, UR4 ;  /* 0x00000004ff047e24 */ /* 0x004fe2000f8e00ff */
[----:B------:R2:W3:Y:S01]  /*1680*/  LDC.64 R14, c[0x4][R0] ;  /* 0x01000000000e7b82 */ /* 0x0004e20000000a00 */
[----:B------:R-:W-:Y:S01]  /*1690*/  IMAD.U32 R5, RZ, RZ, UR5 ;  /* 0x00000005ff057e24 */ /* 0x000fe2000f8e00ff */
[----:B------:R-:W-:Y:S01]  /*16a0*/  ULDC.64 UR4, c[0x4][0x78] ;  /* 0x01001e0000047ab9 */ /* 0x000fe20000000a00 */
[----:B------:R-:W-:Y:S01]  /*16b0*/  IMAD.U32 R10, RZ, RZ, UR6 ;  /* 0x00000006ff0a7e24 */ /* 0x000fe2000f8e00ff */
[----:B------:R-:W-:Y:S01]  /*16c0*/  MOV R6, UR4 ;  /* 0x0000000400067c02 */ /* 0x000fe20008000f00 */
[----:B------:R-:W-:Y:S01]  /*16d0*/  IMAD.U32 R7, RZ, RZ, UR5 ;  /* 0x00000005ff077e24 */ /* 0x000fe2000f8e00ff */
[----:B------:R-:W-:Y:S01]  /*16e0*/  MOV R11, UR7 ;  /* 0x00000007000b7c02 */ /* 0x000fe20008000f00 */
[----:B------:R-:W-:Y:S01]  /*16f0*/  IMAD.MOV.U32 R8, RZ, RZ, 0x1e1 ;  /* 0x000001e1ff087424 */ /* 0x000fe200078e00ff */
[----:B------:R-:W-:Y:S01]  /*1700*/  MOV R13, RZ ;  /* 0x000000ff000d7202 */ /* 0x000fe20000000f00 */
[----:B--2---:R-:W-:-:S07]  /*1710*/  IMAD.MOV.U32 R12, RZ, RZ, 0x1 ;  /* 0x00000001ff0c7424 */ /* 0x004fce00078e00ff */
[----:B------:R-:W-:-:S07]  /*1720*/  LEPC R20, `(.L_x_18) ;  /* 0x000000001014794e */ /* 0x000fce0000000000 */
[----:B-1-3-5:R-:W-:Y:S05]  /*1730*/  CALL.ABS.NOINC R14 ;  /* 0x000000000e007343 */ /* 0x02afea0003c00000 */
.L_x_18:
[----:B------:R-:W-:-:S06]  /*1740*/  ULOP3.LUT UR4, UR46, 0x1, URZ, 0xfc, !UPT ;  /* 0x000000012e047892 */ /* 0x000fcc000f8efc3f */
[----:B------:R-:W-:-:S05]  /*1750*/  IMAD.U32 R0, RZ, RZ, UR4 ;  /* 0x00000004ff007e24 */ /* 0x000fca000f8e00ff */
[----:B------:R-:W-:-:S13]  /*1760*/  ISETP.NE.AND P0, PT, R0, 0x3, PT ;  /* 0x000000030000780c */ /* 0x000fda0003f05270 */
[----:B------:R-:W-:Y:S05]  /*1770*/  @!P0 BRA `(.L_x_19) ;  /* 0x0000000000048947 */ /* 0x000fea0003800000 */
[----:B------:R-:W-:Y:S01]  /*1780*/  BPT.TRAP 0x1 ;  /* 0x000000040000795c */ /* 0x000fe20000300000 */
.L_x_19:
[----:B------:R-:W-:Y:S01]  /*1790*/  IMAD.U32 R3, RZ, RZ, UR40 ;  /* 0x00000028ff037e24 */ /* 0x000fe2000f8e00ff */
[----:B------:R-:W-:-:S04]  /*17a0*/  MOV R0, UR44 ;  /* 0x0000002c00007c02 */ /* 0x000fc80008000f00 */
[----:B------:R-:W-:Y:S02]  /*17b0*/  LEA R3, R3, UR50, 0x3 ;  /* 0x0000003203037c11 */ /* 0x000fe4000f8e18ff */
[----:B------:R-:W-:-:S04]  /*17c0*/  SHF.L.U32 R0, R0, 0x1f, RZ ;  /* 0x0000001f00007819 */ /* 0x000fc800000006ff */
[----:B------:R3:W4:Y:S01]  /*17d0*/  SYNCS.PHASECHK.TRANS64.TRYWAIT P1, [R3+URZ], R0 ;  /* 0x00000000030075a7 */ /* 0x000722000802017f */
[----:B------:R-:W-:Y:S05]  /*17e0*/  @!P0 BRA `(.L_x_20) ;  /* 0x0000000000048947 */ /* 0x000fea0003800000 */
[----:B------:R-:W-:Y:S01]  /*17f0*/  BPT.TRAP 0x1 ;  /* 0x000000040000795c */ /* 0x000fe20000300000 */
.L_x_20:
[----:B----4-:R-:W-:Y:S05]  /*1800*/  @P1 BRA `(.L_x_21) ;  /* 0x0000000000081947 */ /* 0x010fea0003800000 */
[----:B------:R-:W4:Y:S02]  /*1810*/  SYNCS.PHASECHK.TRANS64.TRYWAIT P1, [R3+URZ], R0 ;  /* 0x00000000030075a7 */ /* 0x000f24000802017f */
[----:B----4-:R-:W-:Y:S05]  /*1820*/  @!P1 BRA `(.L_x_22) ;  /* 0x0000014400049947 */ /* 0x010fea0003800000 */
.L_x_21:
[----:B------:R-:W-:-:S04]  /*1830*/  UISETP.LT.AND UP0, UPT, UR51, 0x1, UPT ;  /* 0x000000013300788c */ /* 0x000fc8000bf01270 */
[----:B------:R-:W-:-:S06]  /*1840*/  USEL UR4, UR51, 0x1, UP0 ;  /* 0x0000000133047887 */ /* 0x000fcc0008000000 */
[----:B---34-:R-:W-:Y:S01]  /*1850*/  IMAD.U32 R0, RZ, RZ, UR4 ;  /* 0x00000004ff007e24 */ /* 0x018fe2000f8e00ff */
[----:B------:R-:W-:Y:S05]  /*1860*/  WARPSYNC.ALL ;  /* 0x0000000000007948 */ /* 0x000fea0003800000 */
[----:B------:R-:W-:-:S04]  /*1870*/  IADD3 R0, -R0, UR51, RZ ;  /* 0x0000003300007c10 */ /* 0x000fc8000fffe1ff */
[----:B------:R-:W-:Y:S01]  /*1880*/  ISETP.GE.AND P1, PT, R0, 0x1, PT ;  /* 0x000000010000780c */ /* 0x000fe20003f26270 */
[----:B------:R-:W-:Y:S01]  /*1890*/  UIADD3 UR4, UR50, 0x20400, URZ ;  /* 0x0002040032047890 */ /* 0x000fe2000fffe03f */
[----:B------:R-:W-:Y:S01]  /*18a0*/  WARPGROUP.ARRIVE ;  /* 0x00000000000079c5 */ /* 0x000fe20000000000 */
[----:B------:R-:W-:Y:S01]  /*18b0*/  ULOP3.LUT UR8, UR42, 0x10000, URZ, 0xfc, !UPT ;  /* 0x000100002a087892 */ /* 0x000fe2000f8efc3f */
[----:B------:R-:W-:Y:S01]  /*18c0*/  STL [R1+0x2d0], R22 ;  /* 0x0002d01601007387 */ /* 0x000fe20000100800 */
[----:B------:R-:W-:Y:S02]  /*18d0*/  USHF.R.U32.HI UR4, URZ, 0x4, UR4 ;  /* 0x000000043f047899 */ /* 0x000fe40008011604 */
[----:B------:R-:W-:Y:S01]  /*18e0*/  ULEA UR10, UR40, UR8, 0xb ;  /* 0x00000008280a7291 */ /* 0x000fe2000f8e583f */
[----:B-----5:R1:W-:Y:S01]  /*18f0*/  STL [R1+0x2cc], R17 ;  /* 0x0002cc1101007387 */ /* 0x0203e20000100800 */
[----:B------:R-:W-:Y:S01]  /*1900*/  ULOP3.LUT UR4, UR4, 0x3fff, URZ, 0xc0, !UPT ;  /* 0x00003fff04047892 */ /* 0x000fe2000f8ec03f */
[----:B------:R-:W-:Y:S01]  /*1910*/  UMOV UR5, 0x40000040 ;  /* 0x4000004000057882 */ /* 0x000fe20000000000 */
[----:B------:R-:W-:-:S02]  /*1920*/  UMOV UR7, 0x40000040 ;  /* 0x4000004000077882 */ /* 0x000fc40000000000 */
[----:B------:R-:W-:Y:S01]  /*1930*/  ULOP3.LUT UR9, UR4, 0x10000, URZ, 0xfc, !UPT ;  /* 0x0001000004097892 */ /* 0x000fe2000f8efc3f */
[----:B------:R-:W-:Y:S02]  /*1940*/  STL [R1+0x2c8], R16 ;  /* 0x0002c81001007387 */ /* 0x000fe40000100800 */
[----:B------:R-:W-:Y:S01]  /*1950*/  UMOV UR4, UR10 ;  /* 0x0000000a00047c82 */ /* 0x000fe20008000000 */
[----:B------:R-:W-:Y:S01]  /*1960*/  ULEA UR11, UR40, UR9, 0xb ;  /* 0x00000009280b7291 */ /* 0x000fe2000f8e583f */
[----:B------:R3:W-:Y:S04]  /*1970*/  STL [R1+0x2c4], R2 ;  /* 0x0002c40201007387 */ /* 0x0007e80000100800 */
[----:B------:R4:W-:Y:S02]  /*1980*/  STL [R1+0x2c0], R0 ;  /* 0x0002c00001007387 */ /* 0x0009e40000100800 */
[----:B------:R-:W-:-:S02]  /*1990*/  UMOV UR6, UR11 ;  /* 0x0000000b00067c82 */ /* 0x000fc40008000000 */
[----:B------:R-:W-:Y:S01]  /*19a0*/  HGMMA.64x256x16.F32.BF16 R24, gdesc[UR4], RZ, !UPT, gsb0 ;  /* 0x03e00000041879f0 */ /* 0x000fe2000c0018ff */
[----:B------:R-:W-:Y:S01]  /*19b0*/  UIADD3 UR4, UR10, 0x400, URZ ;  /* 0x000004000a047890 */ /* 0x000fe2000fffe03f */
[----:B------:R-:W-:Y:S01]  /*19c0*/  UMOV UR5, 0x40000040 ;  /* 0x4000004000057882 */ /* 0x000fe20000000000 */
[----:B------:R-:W-:Y:S02]  /*19d0*/  WARPGROUP.DEPBAR.LE gsb0, 0x0 ;  /* 0x00008000000079c5 */ /* 0x000fe40000010000 */
[----:B------:R-:W-:Y:S01]  /*19e0*/  STL.64 [R1], R24 ;  /* 0x0000001801007387 */ /* 0x000fe20000100a00 */
[----:B------:R-:W-:Y:S01]  /*19f0*/  IMAD.MOV.U32 R235, RZ, RZ, R47 ;  /* 0x000000ffffeb7224 */ /* 0x000fe200078e002f */
[----:B------:R-:W-:Y:S01]  /*1a00*/  MOV R234, R48 ;  /* 0x0000003000ea7202 */ /* 0x000fe20000000f00 */
[----:B------:R-:W-:Y:S01]  /*1a10*/  IMAD.MOV.U32 R233, RZ, RZ, R49 ;  /* 0x000000ffffe97224 */ /* 0x000fe200078e0031 */
[----:B------:R-:W-:Y:S01]  /*1a20*/  STL.64 [R1+0x8], R26 ;  /* 0x0000081a01007387 */ /* 0x000fe20000100a00 */
        /* <DEDUP_REMOVED lines=75> */
[----:B-1----:R-:W-:Y:S01]  /*1ee0*/  MOV R17, R135 ;  /* 0x0000008700117202 */ /* 0x002fe20000000f00 */
[----:B------:R-:W-:Y:S01]  /*1ef0*/  IMAD.MOV.U32 R191, RZ, RZ, R107 ;  /* 0x000000ffffbf7224 */ /* 0x000fe200078e006b */
[----:B------:R-:W-:Y:S01]  /*1f00*/  MOV R14, R138 ;  /* 0x0000008a000e7202 */ /* 0x000fe20000000f00 */
[----:B------:R-:W-:Y:S01]  /*1f10*/  IMAD.MOV.U32 R193, RZ, RZ, R109 ;  /* 0x000000ffffc17224 */ /* 0x000fe200078e006d */
[----:B------:R-:W-:Y:S01]  /*1f20*/  MOV R11, R141 ;  /* 0x0000008d000b7202 */ /* 0x000fe20000000f00 */
[----:B------:R-:W-:Y:S01]  /*1f30*/  IMAD.MOV.U32 R194, RZ, RZ, R110 ;  /* 0x000000ffffc27224 */ /* 0x000fe200078e006e */
[----:B------:R-:W-:Y:S01]  /*1f40*/  MOV R8, R144 ;  /* 0x0000009000087202 */ /* 0x000fe20000000f00 */
[----:B------:R-:W-:Y:S01]  /*1f50*/  IMAD.MOV.U32 R196, RZ, RZ, R112 ;  /* 0x000000ffffc47224 */ /* 0x000fe200078e0070 */
[----:B--2---:R-:W-:Y:S01]  /*1f60*/  MOV R5, R147 ;  /* 0x0000009300057202 */ /* 0x004fe20000000f00 */
[----:B------:R-:W-:Y:S01]  /*1f70*/  IMAD.MOV.U32 R197, RZ, RZ, R113 ;  /* 0x000000ffffc57224 */ /* 0x000fe200078e0071 */
[----:B---3--:R-:W-:Y:S01]  /*1f80*/  MOV R2, R150 ;  /* 0x0000009600027202 */ /* 0x008fe20000000f00 */
[----:B------:R-:W-:Y:S01]  /*1f90*/  IMAD.MOV.U32 R199, RZ, RZ, R115 ;  /* 0x000000ffffc77224 */ /* 0x000fe200078e0073 */
[----:B------:R1:W-:Y:S01]  /*1fa0*/  STL [R1+0x58], R46 ;  /* 0x0000582e01007387 */ /* 0x0003e20000100800 */
[----:B------:R-:W-:-:S02]  /*1fb0*/  IMAD.MOV.U32 R200, RZ, RZ, R116 ;  /* 0x000000ffffc87224 */ /* 0x000fc400078e0074 */
[----:B------:R-:W-:Y:S01]  /*1fc0*/  IMAD.MOV.U32 R202, RZ, RZ, R118 ;  /* 0x000000ffffca7224 */ /* 0x000fe200078e0076 */
[----:B------:R-:W-:Y:S01]  /*1fd0*/  STL [R1+0x58c], R161 ;  /* 0x00058ca101007387 */ /* 0x000fe20000100800 */
[----:B------:R-:W-:Y:S02]  /*1fe0*/  IMAD.MOV.U32 R203, RZ, RZ, R119 ;  /* 0x000000ffffcb7224 */ /* 0x000fe400078e0077 */
[----:B------:R-:W-:Y:S01]  /*1ff0*/  IMAD.MOV.U32 R205, RZ, RZ, R121 ;  /* 0x000000ffffcd7224 */ /* 0x000fe200078e0079 */
[----:B------:R-:W-:Y:S01]  /*2000*/  STL [R1+0x588], R158 ;  /* 0x0005889e01007387 */ /* 0x000fe20000100800 */
[----:B------:R-:W-:Y:S02]  /*2010*/  IMAD.MOV.U32 R206, RZ, RZ, R122 ;  /* 0x000000ffffce7224 */ /* 0x000fe400078e007a */
[----:B------:R-:W-:Y:S02]  /*2020*/  IMAD.MOV.U32 R208, RZ, RZ, R124 ;  /* 0x000000ffffd07224 */ /* 0x000fe400078e007c */
[----:B------:R-:W-:-:S02]  /*2030*/  IMAD.MOV.U32 R209, RZ, RZ, R125 ;  /* 0x000000ffffd17224 */ /* 0x000fc400078e007d */
[----:B------:R-:W-:Y:S02]  /*2040*/  IMAD.MOV.U32 R211, RZ, RZ, R127 ;  /* 0x000000ffffd37224 */ /* 0x000fe400078e007f */
[----:B------:R-:W-:Y:S02]  /*2050*/  IMAD.MOV.U32 R212, RZ, RZ, R128 ;  /* 0x000000ffffd47224 */ /* 0x000fe400078e0080 */
[----:B------:R-:W-:Y:S02]  /*2060*/  IMAD.MOV.U32 R22, RZ, RZ, R130 ;  /* 0x000000ffff167224 */ /* 0x000fe400078e0082 */
        /* <DEDUP_REMOVED lines=13> */
[----:B----4-:R-:W-:Y:S02]  /*2140*/  IMAD.MOV.U32 R0, RZ, RZ, R151 ;  /* 0x000000ffff007224 */ /* 0x010fe400078e0097 */
[----:B-1----:R-:W-:-:S06]  /*2150*/  WARPGROUP.ARRIVE ;  /* 0x00000000000079c5 */ /* 0x002fcc0000000000 */
[----:B------:R-:W-:Y:S03]  /*2160*/  HGMMA.64x256x16.F32.BF16 R24, gdesc[UR4], RZ, !UPT, gsb0 ;  /* 0x03e00000041879f0 */ /* 0x000fe6000c0018ff */
[----:B------:R-:W-:Y:S02]  /*2170*/  WARPGROUP.DEPBAR.LE gsb0, 0x0 ;  /* 0x00008000000079c5 */ /* 0x000fe40000010000 */
[----:B------:R-:W-:Y:S04]  /*2180*/  STL.64 [R1+0x580], R150 ;  /* 0x0005809601007387 */ /* 0x000fe80000100a00 */
        /* <DEDUP_REMOVED lines=20> */
[----:B------:R1:W-:Y:S04]  /*22d0*/  STL.64 [R1+0x4d8], R108 ;  /* 0x0004d86c01007387 */ /* 0x0003e80000100a00 */
[----:B-1----:R-:W2:Y:S04]  /*22e0*/  LDL.LU R108, [R1] ;  /* 0x00000000016c7983 */ /* 0x002ea80000300800 */
[----:B------:R-:W2:Y:S04]  /*22f0*/  LDL.LU R109, [R1+0x4] ;  /* 0x00000400016d7983 */ /* 0x000ea80000300800 */
        /* <DEDUP_REMOVED lines=20> */
[----:B------:R-:W2:Y:S01]  /*2440*/  LDL.LU R130, [R1+0x58] ;  /* 0x0000580001827983 */ /* 0x000ea20000300800 */
        /* <DEDUP_REMOVED lines=31> */
[----:B------:R-:W-:Y:S01]  /*2640*/  UIADD3 UR4, UR10, 0x2, URZ ;  /* 0x000000020a047890 */ /* 0x000fe2000fffe03f */
[----:B------:R-:W-:Y:S01]  /*2650*/  IMAD.MOV.U32 R214, RZ, RZ, R22 ;  /* 0x000000ffffd67224 */ /* 0x000fe200078e0016 */
[----:B------:R-:W-:Y:S01]  /*2660*/  UIADD3 UR6, UR11, 0x2, URZ ;  /* 0x000000020b067890 */ /* 0x000fe2000fffe03f */
[----:B------:R-:W-:Y:S01]  /*2670*/  IMAD.MOV.U32 R216, RZ, RZ, R20 ;  /* 0x000000ffffd87224 */ /* 0x000fe200078e0014 */
[----:B------:R-:W-:Y:S01]  /*2680*/  UMOV UR5, 0x40000040 ;  /* 0x4000004000057882 */ /* 0x000fe20000000000 */
[----:B------:R-:W-:Y:S01]  /*2690*/  IMAD.MOV.U32 R217, RZ, RZ, R19 ;  /* 0x000000ffffd97224 */ /* 0x000fe200078e0013 */
[----:B------:R-:W-:Y:S01]  /*26a0*/  UMOV UR7, 0x40000040 ;  /* 0x4000004000077882 */ /* 0x000fe20000000000 */
        /* <DEDUP_REMOVED lines=11> */
[----:B------:R-:W-:-:S06]  /*2760*/  IMAD.MOV.U32 R235, RZ, RZ, R0 ;  /* 0x000000ffffeb7224 */ /* 0x000fcc00078e0000 */
[----:B--2---:R-:W-:-:S06]  /*2770*/  WARPGROUP.ARRIVE ;  /* 0x00000000000079c5 */ /* 0x004fcc0000000000 */
[----:B------:R-:W-:Y:S03]  /*2780*/  HGMMA.64x256x16.F32.BF16 R108, gdesc[UR4], R108, gsb0 ;  /* 0x03e00000046c79f0 */ /* 0x000fe6000800186c */
[----:B------:R-:W-:Y:S02]  /*2790*/  WARPGROUP.DEPBAR.LE gsb0, 0x0 ;  /* 0x00008000000079c5 */ /* 0x000fe40000010000 */
[----:B------:R-:W-:Y:S04]  /*27a0*/  STL.64 [R1], R108 ;  /* 0x0000006c01007387 */ /* 0x000fe80000100a00 */
        /* <DEDUP_REMOVED lines=63> */
[----:B-1----:R-:W2:Y:S04]  /*2ba0*/  LDL.LU R161, [R1+0x58c] ;  /* 0x00058c0001a17983 */ /* 0x002ea80000300800 */
[----:B------:R-:W3:Y:S04]  /*2bb0*/  LDL.LU R158, [R1+0x588] ;  /* 0x00058800019e7983 */ /* 0x000ee80000300800 */
[----:B------:R-:W4:Y:S04]  /*2bc0*/  LDL.LU.64 R150, [R1+0x580] ;  /* 0x0005800001967983 */ /* 0x000f280000300a00 */
        /* <DEDUP_REMOVED lines=20> */
[----:B------:R-:W4:Y:S01]  /*2d10*/  LDL.LU.64 R108, [R1+0x4d8] ;  /* 0x0004d800016c7983 */ /* 0x000f220000300a00 */
[----:B------:R-:W-:Y:S01]  /*2d20*/  UIADD3 UR4, UR10, 0x402, URZ ;  /* 0x000004020a047890 */ /* 0x000fe2000fffe03f */
[----:B------:R-:W-:Y:S01]  /*2d30*/  UMOV UR5, 0x40000040 ;  /* 0x4000004000057882 */ /* 0x000fe20000000000 */
[----:B----4-:R-:W-:-:S07]  /*2d40*/  WARPGROUP.ARRIVE ;  /* 0x00000000000079c5 */ /* 0x010fce0000000000 */
[----:B------:R-:W-:Y:S03]  /*2d50*/  HGMMA.64x256x16.F32.BF16 R24, gdesc[UR4], R24, gsb0 ;  /* 0x03e00000041879f0 */ /* 0x000fe60008001818 */
        /* <DEDUP_REMOVED lines=65> */
[----:B-1----:R-:W4:Y:S04]  /*3170*/  LDL.LU.64 R24, [R1] ;  /* 0x0000000001187983 */ /* 0x002f280000300a00 */
        /* <DEDUP_REMOVED lines=63> */
[----:B------:R-:W-:-:S02]  /*3570*/  UIADD3 UR4, UR10, 0x4, URZ ;  /* 0x000000040a047890 */ /* 0x000fc4000fffe03f */
[----:B------:R-:W-:Y:S01]  /*3580*/  UIADD3 UR6, UR11, 0x4, URZ ;  /* 0x000000040b067890 */ /* 0x000fe2000fffe03f */
[----:B------:R-:W-:Y:S01]  /*3590*/  UMOV UR5, 0x40000040 ;  /* 0x4000004000057882 */ /* 0x000fe20000000000 */
[----:B------:R-:W-:Y:S01]  /*35a0*/  UMOV UR7, 0x40000040 ;  /* 0x4000004000077882 */ /* 0x000fe20000000000 */
[----:B----4-:R-:W-:-:S06]  /*35b0*/  WARPGROUP.ARRIVE ;  /* 0x00000000000079c5 */ /* 0x010fcc0000000000 */
[----:B------:R-:W-:Y:S03]  /*35c0*/  HGMMA.64x256x16.F32.BF16 R24, gdesc[UR4], R24, gsb0 ;  /* 0x03e00000041879f0 */ /* 0x000fe60008001818 */
        /* <DEDUP_REMOVED lines=45> */
[----:B------:R1:W-:Y:S01]  /*38a0*/  STL [R1+0x58], R46 ;  /* 0x0000582e01007387 */ /* 0x0003e20000100800 */
[----:B------:R-:W-:Y:S01]  /*38b0*/  IMAD.MOV.U32 R202, RZ, RZ, R118 ;  /* 0x000000ffffca7224 */ /* 0x000fe200078e0076 */
[----:B------:R-:W-:Y:S01]  /*38c0*/  MOV R200, R116 ;  /* 0x0000007400c87202 */ /* 0x000fe20000000f00 */
[----:B------:R-:W-:Y:S01]  /*38d0*/  IMAD.MOV.U32 R201, RZ, RZ, R117 ;  /* 0x000000ffffc97224 */ /* 0x000fe200078e0075 */
[----:B------:R-:W4:Y:S01]  /*38e0*/  LDL.LU.64 R150, [R1+0x4d0] ;  /* 0x0004d00001967983 */ /* 0x000f220000300a00 */
        /* <DEDUP_REMOVED lines=120> */
[----:B-1----:R-:W4:Y:S04]  /*4070*/  LDL.LU.64 R46, [R1+0x330] ;  /* 0x00033000012e7983 */ /* 0x002f280000300a00 */
        /* <DEDUP_REMOVED lines=12> */
[----:B------:R-:W-:-:S02]  /*4140*/  UMOV UR5, 0x40000040 ;  /* 0x4000004000057882 */ /* 0x000fc40000000000 */
[----:B--2---:R-:W-:Y:S04]  /*4150*/  STL [R1+0x2bc], R161 ;  /* 0x0002bca101007387 */ /* 0x004fe80000100800 */
[----:B---3--:R-:W-:Y:S01]  /*4160*/  STL [R1+0x2b8], R158 ;  /* 0x0002b89e01007387 */ /* 0x008fe20000100800 */
[----:B----4-:R-:W-:-:S06]  /*4170*/  WARPGROUP.ARRIVE ;  /* 0x00000000000079c5 */ /* 0x010fcc0000000000 */
        /* <DEDUP_REMOVED lines=83> */
[----:B------:R-:W-:Y:S01]  /*46b0*/  IMAD.MOV.U32 R223, RZ, RZ, R15 ;  /* 0x000000ffffdf7224 */ /* 0x000fe200078e000f */
[----:B------:R1:W5:Y:S01]  /*46c0*/  LDL.LU R22, [R1+0x2d0] ;  /* 0x0002d00001167983 */ /* 0x0003620000300800 */
[----:B------:R-:W-:-:S02]  /*46d0*/  IMAD.MOV.U32 R224, RZ, RZ, R14 ;  /* 0x000000ffffe07224 */ /* 0x000fc400078e000e */
[----:B------:R-:W-:Y:S01]  /*46e0*/  IMAD.MOV.U32 R226, RZ, RZ, R12 ;  /* 0x000000ffffe27224 */ /* 0x000fe200078e000c */
[----:B------:R1:W5:Y:S01]  /*46f0*/  LDL.LU R17, [R1+0x2cc] ;  /* 0x0002cc0001117983 */ /* 0x0003620000300800 */
[----:B------:R-:W-:Y:S02]  /*4700*/  IMAD.MOV.U32 R227, RZ, RZ, R11 ;  /* 0x000000ffffe37224 */ /* 0x000fe400078e000b */
[----:B------:R-:W-:Y:S01]  /*4710*/  IMAD.MOV.U32 R229, RZ, RZ, R9 ;  /* 0x000000ffffe57224 */ /* 0x000fe200078e0009 */
[----:B------:R1:W5:Y:S01]  /*4720*/  LDL.LU R16, [R1+0x2c8] ;  /* 0x0002c80001107983 */ /* 0x0003620000300800 */
[----:B------:R-:W-:Y:S02]  /*4730*/  IMAD.MOV.U32 R230, RZ, RZ, R8 ;  /* 0x000000ffffe67224 */ /* 0x000fe400078e0008 */
[----:B------:R-:W-:Y:S01]  /*4740*/  IMAD.MOV.U32 R232, RZ, RZ, R6 ;  /* 0x000000ffffe87224 */ /* 0x000fe200078e0006 */
[----:B------:R1:W5:Y:S01]  /*4750*/  LDL.LU R2, [R1+0x2c4] ;  /* 0x0002c40001027983 */ /* 0x0003620000300800 */
[----:B------:R-:W-:-:S02]  /*4760*/  IMAD.MOV.U32 R233, RZ, RZ, R5 ;  /* 0x000000ffffe97224 */ /* 0x000fc400078e0005 */
[----:B------:R-:W-:Y:S01]  /*4770*/  IMAD.MOV.U32 R235, RZ, RZ, R3 ;  /* 0x000000ffffeb7224 */ /* 0x000fe200078e0003 */
[----:B------:R1:W5:Y:S05]  /*4780*/  LDL.LU R0, [R1+0x2c0] ;  /* 0x0002c00001007983 */ /* 0x00036a0000300800 */
        /* <DEDUP_REMOVED lines=67> */
[----:B--2---:R1:W5:Y:S04]  /*4bc0*/  LDL.LU R161, [R1+0x2bc] ;  /* 0x0002bc0001a17983 */ /* 0x0043680000300800 */
[----:B------:R1:W5:Y:S04]  /*4bd0*/  LDL.LU R158, [R1+0x2b8] ;  /* 0x0002b800019e7983 */ /* 0x0003680000300800 */
[----:B------:R-:W2:Y:S04]  /*4be0*/  LDL.LU.64 R150, [R1+0x2b0] ;  /* 0x0002b00001967983 */ /* 0x000ea80000300a00 */
        /* <DEDUP_REMOVED lines=20> */
[----:B------:R-:W2:Y:S01]  /*4d30*/  LDL.LU.64 R108, [R1+0x208] ;  /* 0x00020800016c7983 */ /* 0x000ea20000300a00 */
[----:B------:R-:W-:Y:S01]  /*4d40*/  UIADD3 UR4, UR10, 0x406, URZ ;  /* 0x000004060a047890 */ /* 0x000fe2000fffe03f */
[----:B------:R-:W-:Y:S01]  /*4d50*/  UMOV UR5, 0x40000040 ;  /* 0x4000004000057882 */ /* 0x000fe20000000000 */
[----:B--2---:R-:W-:-:S07]  /*4d60*/  WARPGROUP.ARRIVE ;  /* 0x00000000000079c5 */ /* 0x004fce0000000000 */
[----:B------:R-:W-:Y:S03]  /*4d70*/  HGMMA.64x256x16.F32.BF16 R24, gdesc[UR4], R24, gsb0 ;  /* 0x03e00000041879f0 */ /* 0x000fe60008001818 */
[----:B------:R-:W-:Y:S02]  /*4d80*/  WARPGROUP.DEPBAR.LE gsb0, 0x0 ;  /* 0x00008000000079c5 */ /* 0x000fe40000010000 */
[----:B-1----:R-:W-:Y:S05]  /*4d90*/  @!P1 BRA `(.L_x_23) ;  /* 0x0000004000cc9947 */ /* 0x002fea0003800000 */
[----:B------:R-:W-:Y:S01]  /*4da0*/  UIADD3 UR11, UR40, 0x1, URZ ;  /* 0x00000001280b7890 */ /* 0x000fe2000fffe03f */
[----:B-----5:R-:W-:Y:S01]  /*4db0*/  R2UR UR13, R0 ;  /* 0x00000000000d72ca */ /* 0x020fe200000e0000 */
[----:B------:R-:W-:Y:S02]  /*4dc0*/  UMOV UR10, UR40 ;  /* 0x00000028000a7c82 */ /* 0x000fe40008000000 */
[----:B------:R-:W-:-:S04]  /*4dd0*/  UISETP.NE.AND UP0, UPT, UR11, 0x3, UPT ;  /* 0x000000030b00788c */ /* 0x000fc8000bf05270 */
[----:B------:R-:W-:Y:S02]  /*4de0*/  USEL UR12, URZ, 0x1, UP0 ;  /* 0x000000013f0c7887 */ /* 0x000fe40008000000 */
[----:B------:R-:W-:Y:S02]  /*4df0*/  USEL UR11, UR11, URZ, UP0 ;  /* 0x0000003f0b0b7287 */ /* 0x000fe40008000000 */
[----:B------:R-:W-:-:S12]  /*4e00*/  ULOP3.LUT UR12, UR44, UR12, URZ, 0x3c, !UPT ;  /* 0x0000000c2c0c7292 */ /* 0x000fd8000f8e3c3f */
.L_x_30:
[----:B-----5:R-:W-:Y:S05]  /*4e10*/  @!P0 BRA `(.L_x_24) ;  /* 0x0000000000048947 */ /* 0x020fea0003800000 */
[----:B------:R-:W-:Y:S01]  /*4e20*/  BPT.TRAP 0x1 ;  /* 0x000000040000795c */ /* 0x000fe20000300000 */
.L_x_24:
[----:B------:R-:W-:Y:S01]  /*4e30*/  ULEA UR4, UR11, UR50, 0x3 ;  /* 0x000000320b047291 */ /* 0x000fe2000f8e183f */
[----:B------:R-:W-:-:S05]  /*4e40*/  IMAD.U32 R0, RZ, RZ, UR12 ;  /* 0x0000000cff007e24 */ /* 0x000fca000f8e00ff */
[----:B------:R-:W-:-:S04]  /*4e50*/  SHF.L.U32 R0, R0, 0x1f, RZ ;  /* 0x0000001f00007819 */ /* 0x000fc800000006ff */
[----:B------:R1:W2:Y:S01]  /*4e60*/  SYNCS.PHASECHK.TRANS64.TRYWAIT P1, [UR4], R0 ;  /* 0x00000000ff0075a7 */ /* 0x0002a20008020144 */
[----:B------:R-:W-:Y:S05]  /*4e70*/  @!P0 BRA `(.L_x_25) ;  /* 0x0000000000048947 */ /* 0x000fea0003800000 */
[----:B------:R-:W-:Y:S01]  /*4e80*/  BPT.TRAP 0x1 ;  /* 0x000000040000795c */ /* 0x000fe20000300000 */
.L_x_25:
[----:B--2---:R-:W-:Y:S05]  /*4e90*/  @P1 BRA `(.L_x_26) ;  /* 0x0000000000081947 */ /* 0x004fea0003800000 */
[----:B------:R-:W2:Y:S02]  /*4ea0*/  SYNCS.PHASECHK.TRANS64.TRYWAIT P1, [UR4], R0 ;  /* 0x00000000ff0075a7 */ /* 0x000ea40008020144 */
[----:B--2---:R-:W-:Y:S05]  /*4eb0*/  @!P1 BRA `(.L_x_27) ;  /* 0x0000010c00749947 */ /* 0x004fea0003800000 */
.L_x_26:
        /* <DEDUP_REMOVED lines=64> */
[----:B---3--:R-:W3:Y:S04]  /*52c0*/  LDL.LU.64 R24, [R1] ;  /* 0x0000000001187983 */ /* 0x008ee80000300a00 */
[----:B------:R-:W3:Y:S04]  /*52d0*/  LDL.LU.64 R26, [R1+0x8] ;  /* 0x00000800011a7983 */ /* 0x000ee80000300a00 */
        /* <DEDUP_REMOVED lines=61> */
[----:B------:R-:W3:Y:S01]  /*56b0*/  LDL.LU.64 R150, [R1+0x1f8] ;  /* 0x0001f80001967983 */ /* 0x000ee20000300a00 */
[----:B------:R-:W-:-:S02]  /*56c0*/  ULEA UR14, UR11, UR8, 0xb ;  /* 0x000000080b0e7291 */ /* 0x000fc4000f8e583f */
[----:B------:R-:W-:Y:S01]  /*56d0*/  ULEA UR15, UR11, UR9, 0xb ;  /* 0x000000090b0f7291 */ /* 0x000fe2000f8e583f */
[----:B------:R-:W-:Y:S01]  /*56e0*/  STL [R1+0x2cc], R22 ;  /* 0x0002cc1601007387 */ /* 0x000fe20000100800 */
[----:B------:R-:W-:Y:S01]  /*56f0*/  UMOV UR5, 0x40000040 ;  /* 0x4000004000057882 */ /* 0x000fe20000000000 */
[----:B------:R-:W-:Y:S02]  /*5700*/  UMOV UR7, 0x40000040 ;  /* 0x4000004000077882 */ /* 0x000fe40000000000 */
[----:B------:R-:W-:Y:S01]  /*5710*/  UMOV UR4, UR14 ;  /* 0x0000000e00047c82 */ /* 0x000fe20008000000 */
[----:B------:R-:W-:Y:S01]  /*5720*/  STL [R1+0x2c8], R17 ;  /* 0x0002c81101007387 */ /* 0x000fe20000100800 */
[----:B------:R-:W-:-:S03]  /*5730*/  UMOV UR6, UR15 ;  /* 0x0000000f00067c82 */ /* 0x000fc60008000000 */
[----:B------:R-:W-:Y:S04]  /*5740*/  STL [R1+0x2c4], R16 ;  /* 0x0002c41001007387 */ /* 0x000fe80000100800 */
[----:B------:R4:W-:Y:S01]  /*5750*/  STL [R1+0x2c0], R2 ;  /* 0x0002c00201007387 */ /* 0x0009e20000100800 */
[----:B---3--:R-:W-:-:S06]  /*5760*/  WARPGROUP.ARRIVE ;  /* 0x00000000000079c5 */ /* 0x008fcc0000000000 */
[----:B------:R-:W-:Y:S03]  /*5770*/  HGMMA.64x256x16.F32.BF16 R24, gdesc[UR4], R24, gsb0 ;  /* 0x03e00000041879f0 */ /* 0x000fe60008001818 */
[----:B------:R-:W-:Y:S02]  /*5780*/  WARPGROUP.DEPBAR.LE gsb0, 0x0 ;  /* 0x00008000000079c5 */ /* 0x000fe40000010000 */
[----:B------:R-:W-:Y:S01]  /*5790*/  STL.64 [R1], R24 ;  /* 0x0000001801007387 */ /* 0x000fe20000100a00 */
[----:B----4-:R-:W-:Y:S01]  /*57a0*/  MOV R2, R150 ;  /* 0x0000009600027202 */ /* 0x010fe20000000f00 */
[----:B-12---:R-:W-:Y:S01]  /*57b0*/  IMAD.MOV.U32 R0, RZ, RZ, R151 ;  /* 0x000000ffff007224 */ /* 0x006fe200078e0097 */
[----:B------:R-:W-:Y:S01]  /*57c0*/  MOV R4, R148 ;  /* 0x0000009400047202 */ /* 0x000fe20000000f00 */
[----:B------:R-:W-:Y:S01]  /*57d0*/  STL.64 [R1+0x8], R26 ;  /* 0x0000081a01007387 */ /* 0x000fe20000100a00 */
[----:B------:R-:W-:Y:S01]  /*57e0*/  IMAD.MOV.U32 R3, RZ, RZ, R149 ;  /* 0x000000ffff037224 */ /* 0x000fe200078e0095 */
[----:B------:R-:W-:Y:S01]  /*57f0*/  MOV R6, R146 ;  /* 0x0000009200067202 */ /* 0x000fe20000000f00 */
[----:B------:R-:W-:Y:S01]  /*5800*/  IMAD.MOV.U32 R5, RZ, RZ, R147 ;  /* 0x000000ffff057224 */ /* 0x000fe200078e0093 */
[----:B------:R-:W-:Y:S01]  /*5810*/  STL.64 [R1+0x10], R28 ;  /* 0x0000101c01007387 */ /* 0x000fe20000100a00 */
[----:B------:R-:W-:Y:S01]  /*5820*/  MOV R8, R144 ;  /* 0x0000009000087202 */ /* 0x000fe20000000f00 */
[----:B------:R-:W-:Y:S01]  /*5830*/  IMAD.MOV.U32 R7, RZ, RZ, R145 ;  /* 0x000000ffff077224 */ /* 0x000fe200078e0091 */
[----:B------:R-:W-:Y:S01]  /*5840*/  MOV R10, R142 ;  /* 0x0000008e000a7202 */ /* 0x000fe20000000f00 */
        /* <DEDUP_REMOVED lines=36> */
[----:B------:R-:W2:Y:S01]  /*5a90*/  LDL.LU.64 R150, [R1+0x780] ;  /* 0x0007800001967983 */ /* 0x000ea20000300a00 */
        /* <DEDUP_REMOVED lines=120> */
[----:B-1----:R-:W2:Y:S04]  /*6220*/  LDL.LU.64 R46, [R1+0x5e0] ;  /* 0x0005e000012e7983 */ /* 0x002ea80000300a00 */
        /* <DEDUP_REMOVED lines=12> */
[----:B------:R-:W-:-:S02]  /*62f0*/  UMOV UR5, 0x40000040 ;  /* 0x4000004000057882 */ /* 0x000fc40000000000 */
[----:B------:R-:W-:Y:S04]  /*6300*/  STL [R1+0x584], R161 ;  /* 0x000584a101007387 */ /* 0x000fe80000100800 */
[----:B------:R-:W-:Y:S01]  /*6310*/  STL [R1+0x580], R158 ;  /* 0x0005809e01007387 */ /* 0x000fe20000100800 */
[----:B--2---:R-:W-:-:S06]  /*6320*/  WARPGROUP.ARRIVE ;  /* 0x00000000000079c5 */ /* 0x004fcc0000000000 */
        /* <DEDUP_REMOVED lines=93> */
[----:B------:R-:W-:-:S02]  /*6900*/  UIADD3 UR4, UR14, 0x2, URZ ;  /* 0x000000020e047890 */ /* 0x000fc4000fffe03f */
[----:B------:R-:W-:Y:S01]  /*6910*/  UIADD3 UR6, UR15, 0x2, URZ ;  /* 0x000000020f067890 */ /* 0x000fe2000fffe03f */
[----:B------:R-:W-:Y:S01]  /*6920*/  UMOV UR5, 0x40000040 ;  /* 0x4000004000057882 */ /* 0x000fe20000000000 */
[----:B------:R-:W-:Y:S01]  /*6930*/  UMOV UR7, 0x40000040 ;  /* 0x4000004000077882 */ /* 0x000fe20000000000 */
        /* <DEDUP_REMOVED lines=238> */
[----:B------:R-:W-:Y:S01]  /*7820*/  STL.64 [R1+0x38], R38 ;  /* 0x0000382601007387 */ /* 0x000fe20000100a00 */
[----:B------:R-:W-:-:S03]  /*7830*/  IMAD.MOV.U32 R3, RZ, RZ, R150 ;  /* 0x000000ffff037224 */ /* 0x000fc600078e0096 */
[----:B------:R-:W-:Y:S01]  /*7840*/  STL.64 [R1+0x40], R40 ;  /* 0x0000402801007387 */ /* 0x000fe20000100a00 */
[----:B------:R-:W-:-:S03]  /*7850*/  MOV R0, R151 ;  /* 0x0000009700007202 */ /* 0x000fc60000000f00 */
[----:B------:R-:W-:Y:S01]  /*7860*/  STL.64 [R1+0x48], R42 ;  /* 0x0000482a01007387 */ /* 0x000fe20000100a00 */
[----:B------:R-:W-:Y:S01]  /*7870*/  IMAD.MOV.U32 R5, RZ, RZ, R148 ;  /* 0x000000ffff057224 */ /* 0x000fe200078e0094 */
[----:B------:R-:W-:Y:S02]  /*7880*/  MOV R4, R149 ;  /* 0x0000009500047202 */ /* 0x000fe40000000f00 */
[----:B------:R-:W-:Y:S01]  /*7890*/  STL.64 [R1+0x50], R44 ;  /* 0x0000502c01007387 */ /* 0x000fe20000100a00 */
[----:B------:R-:W-:Y:S01]  /*78a0*/  IMAD.MOV.U32 R7, RZ, RZ, R146 ;  /* 0x000000ffff077224 */ /* 0x000fe200078e0092 */
[----:B------:R-:W-:Y:S02]  /*78b0*/  MOV R6, R147 ;  /* 0x0000009300067202 */ /* 0x000fe40000000f00 */
[----:B------:R1:W-:Y:S01]  /*78c0*/  STL [R1+0x58], R46 ;  /* 0x0000582e01007387 */ /* 0x0003e20000100800 */
[----:B------:R-:W-:Y:S01]  /*78d0*/  IMAD.MOV.U32 R9, RZ, RZ, R144 ;  /* 0x000000ffff097224 */ /* 0x000fe200078e0090 */
[----:B------:R-:W-:-:S02]  /*78e0*/  MOV R8, R145 ;  /* 0x0000009100087202 */ /* 0x000fc40000000f00 */
[----:B------:R-:W4:Y:S01]  /*78f0*/  LDL.LU.64 R150, [R1+0x4c8] ;  /* 0x0004c80001967983 */ /* 0x000f220000300a00 */
[----:B------:R-:W-:Y:S01]  /*7900*/  IMAD.MOV.U32 R11, RZ, RZ, R142 ;  /* 0x000000ffff0b7224 */ /* 0x000fe200078e008e */
[----:B------:R-:W-:Y:S02]  /*7910*/  MOV R10, R143 ;  /* 0x0000008f000a7202 */ /* 0x000fe40000000f00 */
[----:B------:R-:W4:Y:S01]  /*7920*/  LDL.LU.64 R148, [R1+0x4c0] ;  /* 0x0004c00001947983 */ /* 0x000f220000300a00 */
[----:B------:R-:W-:Y:S01]  /*7930*/  IMAD.MOV.U32 R13, RZ, RZ, R140 ;  /* 0x000000ffff0d7224 */ /* 0x000fe200078e008c */
[----:B------:R-:W-:Y:S02]  /*7940*/  MOV R12, R141 ;  /* 0x0000008d000c7202 */ /* 0x000fe40000000f00 */
[----:B------:R-:W4:Y:S01]  /*7950*/  LDL.LU.64 R146, [R1+0x4b8] ;  /* 0x0004b80001927983 */ /* 0x000f220000300a00 */
        /* <DEDUP_REMOVED lines=138> */
[----:B------:R-:W-:-:S03]  /*8200*/  MOV R22, R47 ;  /* 0x0000002f00167202 */ /* 0x000fc60000000f00 */
        /* <DEDUP_REMOVED lines=109> */
[----:B------:R-:W-:Y:S01]  /*88e0*/  UIADD3 UR4, UR14, 0x6, URZ ;  /* 0x000000060e047890 */ /* 0x000fe2000fffe03f */
[----:B------:R1:W5:Y:S01]  /*88f0*/  LDL.LU R22, [R1+0x2cc] ;  /* 0x0002cc0001167983 */ /* 0x0003620000300800 */
[----:B------:R-:W-:Y:S01]  /*8900*/  UIADD3 UR6, UR15, 0x6, URZ ;  /* 0x000000060f067890 */ /* 0x000fe2000fffe03f */
[----:B------:R-:W-:Y:S01]  /*8910*/  UMOV UR5, 0x40000040 ;  /* 0x4000004000057882 */ /* 0x000fe20000000000 */
[----:B------:R-:W-:Y:S01]  /*8920*/  UMOV UR7, 0x40000040 ;  /* 0x4000004000077882 */ /* 0x000fe20000000000 */
[----:B------:R1:W5:Y:S04]  /*8930*/  LDL.LU R17, [R1+0x2c8] ;  /* 0x0002c80001117983 */ /* 0x0003680000300800 */
[----:B------:R1:W5:Y:S04]  /*8940*/  LDL.LU R16, [R1+0x2c4] ;  /* 0x0002c40001107983 */ /* 0x0003680000300800 */
[----:B------:R1:W5:Y:S01]  /*8950*/  LDL.LU R2, [R1+0x2c0] ;  /* 0x0002c00001027983 */ /* 0x0003620000300800 */
        /* <DEDUP_REMOVED lines=97> */
[----:B------:R-:W-:Y:S01]  /*8f70*/  BPT.TRAP 0x1 ;  /* 0x000000040000795c */ /* 0x000fe20000300000 */
.L_x_28:
[----:B------:R-:W-:Y:S02]  /*8f80*/  UISETP.GT.U32.AND UP0, UPT, UR46, 0x1, UPT ;  /* 0x000000012e00788c */ /* 0x000fe4000bf04070 */
[----:B------:R-:W-:-:S04]  /*8f90*/  ULEA UR4, UR10, UR50, 0x3 ;  /* 0x000000320a047291 */ /* 0x000fc8000f8e183f */
[----:B------:R-:W-:Y:S01]  /*8fa0*/  UIADD3 UR4, UR4, 0x18, URZ ;  /* 0x0000001804047890 */ /* 0x000fe2000fffe03f */
[----:B------:R-:W-:-:S03]  /*8fb0*/  PLOP3.LUT P1, PT, PT, PT, UP0, 0x80, 0x0 ;  /* 0x000000000000781c */ /* 0x000fc60003f2f008 */
[----:B------:R-:W-:-:S09]  /*8fc0*/  UPRMT UR4, URZ, 0x654, UR4 ;  /* 0x000006543f047896 */ /* 0x000fd20008000004 */
[----:B------:R-:W-:Y:S01]  /*8fd0*/  SYNCS.ARRIVE.TRANS64.RED.A1T0 RZ, [UR4], RZ ;  /* 0x000000ffffff79a7 */ /* 0x000fe20008100404 */
[----:B------:R-:W-:Y:S05]  /*8fe0*/  @P1 BRA `(.L_x_29) ;  /* 0x0000000000041947 */ /* 0x000fea0003800000 */
[----:B------:R-:W-:Y:S01]  /*8ff0*/  BPT.TRAP 0x1 ;  /* 0x000000040000795c */ /* 0x000fe20000300000 */
.L_x_29:
[----:B------:R-:W-:Y:S02]  /*9000*/  UISETP.GT.AND UP2, UPT, UR13, 0x1, UPT ;  /* 0x000000010d00788c */ /* 0x000fe4000bf44270 */
[----:B------:R-:W-:Y:S02]  /*9010*/  UIADD3 UR11, UR11, 0x1, URZ ;  /* 0x000000010b0b7890 */ /* 0x000fe4000fffe03f */
[----:B------:R-:W-:Y:S02]  /*9020*/  UIADD3 UR10, UR10, 0x1, URZ ;  /* 0x000000010a0a7890 */ /* 0x000fe4000fffe03f */
[----:B------:R-:W-:Y:S01]  /*9030*/  PLOP3.LUT P1, PT, PT, PT, UP2, 0x80, 0x0 ;  /* 0x000000000000781c */ /* 0x000fe20003f2f028 */
[----:B------:R-:W-:Y:S02]  /*9040*/  UISETP.NE.AND UP0, UPT, UR11, 0x3, UPT ;  /* 0x000000030b00788c */ /* 0x000fe4000bf05270 */
[----:B------:R-:W-:Y:S02]  /*9050*/  UIADD3 UR4, UR13, -0x1, URZ ;  /* 0xffffffff0d047890 */ /* 0x000fe4000fffe03f */
[----:B------:R-:W-:-:S02]  /*9060*/  UISETP.NE.AND UP1, UPT, UR10, 0x3, UPT ;  /* 0x000000030a00788c */ /* 0x000fc4000bf25270 */
[----:B------:R-:W-:Y:S02]  /*9070*/  USEL UR5, URZ, 0x1, UP0 ;  /* 0x000000013f057887 */ /* 0x000fe40008000000 */
[----:B------:R-:W-:Y:S02]  /*9080*/  USEL UR11, UR11, URZ, UP0 ;  /* 0x0000003f0b0b7287 */ /* 0x000fe40008000000 */
[----:B------:R-:W-:Y:S02]  /*9090*/  USEL UR10, UR10, URZ, UP1 ;  /* 0x0000003f0a0a7287 */ /* 0x000fe40008800000 */
[----:B------:R-:W-:Y:S01]  /*90a0*/  ULOP3.LUT UR12, UR12, UR5, URZ, 0x3c, !UPT ;  /* 0x000000050c0c7292 */ /* 0x000fe2000f8e3c3f */
[----:B------:R-:W-:Y:S01]  /*90b0*/  UMOV UR13, UR4 ;  /* 0x00000004000d7c82 */ /* 0x000fe20008000000 */
[----:B------:R-:W-:Y:S10]  /*90c0*/  @P1 BRA `(.L_x_30) ;  /* 0xffffffbc00501947 */ /* 0x000ff4000383ffff */
.L_x_23:
[----:B-----5:R-:W1:Y:S02]  /*90d0*/  LDC R0, c[0x0][0x28c] ;  /* 0x0000a300ff007b82 */ /* 0x020e640000000800 */
[----:B-1----:R-:W-:-:S13]  /*90e0*/  ISETP.GE.AND P1, PT, R0, 0x1, PT ;  /* 0x000000010000780c */ /* 0x002fda0003f26270 */
[----:B------:R-:W-:Y:S05]  /*90f0*/  @!P1 BRA `(.L_x_31) ;  /* 0x0000000000409947 */ /* 0x000fea0003800000 */
[----:B------:R-:W-:Y:S05]  /*9100*/  @!P0 BRA `(.L_x_32) ;  /* 0x0000000000048947 */ /* 0x000fea0003800000 */
[----:B------:R-:W-:Y:S01]  /*9110*/  BPT.TRAP 0x1 ;  /* 0x000000040000795c */ /* 0x000fe20000300000 */
.L_x_32:
[----:B------:R-:W-:-:S04]  /*9120*/  UISETP.LT.AND UP0, UPT, UR51, 0x1, UPT ;  /* 0x000000013300788c */ /* 0x000fc8000bf01270 */
[----:B------:R-:W-:Y:S02]  /*9130*/  USEL UR6, UR51, 0x1, UP0 ;  /* 0x0000000133067887 */ /* 0x000fe40008000000 */
[----:B------:R-:W-:Y:S02]  /*9140*/  UISETP.GT.U32.AND UP0, UPT, UR46, 0x1, UPT ;  /* 0x000000012e00788c */ /* 0x000fe4000bf04070 */
[----:B------:R-:W-:-:S04]  /*9150*/  UIADD3 UR6, UR40, UR51, -UR6 ;  /* 0x0000003328067290 */ /* 0x000fc8000fffe806 */
[----:B------:R-:W-:Y:S01]  /*9160*/  UIMAD.WIDE.U32 UR4, UR6, -0x55555555, URZ ;  /* 0xaaaaaaab060478a5 */ /* 0x000fe2000f8e003f */
[----:B------:R-:W-:-:S03]  /*9170*/  PLOP3.LUT P0, PT, PT, PT, UP0, 0x80, 0x0 ;  /* 0x000000000000781c */ /* 0x000fc60003f0f008 */
[----:B------:R-:W-:-:S04]  /*9180*/  USHF.R.U32.HI UR4, URZ, 0x1, UR5 ;  /* 0x000000013f047899 */ /* 0x000fc80008011605 */
[----:B------:R-:W-:-:S04]  /*9190*/  UIMAD UR6, UR4, -0x3, UR6 ;  /* 0xfffffffd040678a4 */ /* 0x000fc8000f8e0206 */
[----:B------:R-:W-:-:S04]  /*91a0*/  ULEA UR6, UR6, UR50, 0x3 ;  /* 0x0000003206067291 */ /* 0x000fc8000f8e183f */
[----:B------:R-:W-:-:S04]  /*91b0*/  UIADD3 UR6, UR6, 0x18, URZ ;  /* 0x0000001806067890 */ /* 0x000fc8000fffe03f */
[----:B------:R-:W-:-:S09]  /*91c0*/  UPRMT UR6, URZ, 0x654, UR6 ;  /* 0x000006543f067896 */ /* 0x000fd20008000006 */
[----:B------:R-:W-:Y:S01]  /*91d0*/  SYNCS.ARRIVE.TRANS64.RED.A1T0 RZ, [UR6], RZ ;  /* 0x000000ffffff79a7 */ /* 0x000fe20008100406 */
[----:B------:R-:W-:Y:S05]  /*91e0*/  @P0 BRA `(.L_x_31) ;  /* 0x0000000000040947 */ /* 0x000fea0003800000 */
[----:B------:R-:W-:Y:S01]  /*91f0*/  BPT.TRAP 0x1 ;  /* 0x000000040000795c */ /* 0x000fe20000300000 */
.L_x_31:
[----:B------:R-:W-:Y:S01]  /*9200*/  UIADD3 UR58, UR51, UR40, URZ ;  /* 0x00000028333a7290 */ /* 0x000fe2000fffe03f */
[----:B------:R-:W-:Y:S01]  /*9210*/  R2UR UR42, R2 ;  /* 0x00000000022a72ca */ /* 0x000fe200000e0000 */
[----:B------:R-:W-:Y:S02]  /*9220*/  UIADD3 UR7, UR50, 0x200, URZ ;  /* 0x0000020032077890 */ /* 0x000fe4000fffe03f */
[----:B------:R-:W-:Y:S02]  /*9230*/  UISETP.GT.U32.AND UP0, UPT, UR58, 0x2, UPT ;  /* 0x000000023a00788c */ /* 0x000fe4000bf04070 */
[----:B------:R-:W-:Y:S02]  /*9240*/  UISETP.GE.U32.AND UP1, UPT, UR51, 0x3, UPT ;  /* 0x000000033300788c */ /* 0x000fe4000bf26070 */
[----:B------:R-:W-:Y:S02]  /*9250*/  UISETP.LT.U32.AND UP0, UPT, UR51, 0x3, UP0 ;  /* 0x000000033300788c */ /* 0x000fe40008701070 */
[----:B------:R-:W-:-:S02]  /*9260*/  USHF.L.U32 UR41, UR41, 0x8, URZ ;  /* 0x0000000829297899 */ /* 0x000fc4000800063f */
[----:B------:R-:W-:Y:S02]  /*9270*/  USEL UR6, URZ, 0x1, !UP0 ;  /* 0x000000013f067887 */ /* 0x000fe4000c000000 */
[----:B------:R-:W-:Y:S02]  /*9280*/  ULOP3.LUT UP0, URZ, UR7, 0x1bf, URZ, 0xc0, !UPT ;  /* 0x000001bf073f7892 */ /* 0x000fe4000f80c03f */
[----:B------:R-:W-:Y:S02]  /*9290*/  ULOP3.LUT UR44, UR44, UR6, URZ, 0x3c, !UPT ;  /* 0x000000062c2c7292 */ /* 0x000fe4000f8e3c3f */
[----:B------:R-:W-:Y:S02]  /*92a0*/  @UP1 UIMAD.WIDE.U32 UR4, UR58, -0x55555555, URZ ;  /* 0xaaaaaaab3a0418a5 */ /* 0x000fe4000f8e003f */
[----:B------:R-:W-:Y:S01]  /*92b0*/  PLOP3.LUT P0, PT, PT, PT, UP0, 0x80, 0x0 ;  /* 0x000000000000781c */ /* 0x000fe20003f0f008 */
[----:B------:R-:W-:Y:S02]  /*92c0*/  USHF.L.U32 UR42, UR42, 0x8, URZ ;  /* 0x000000082a2a7899 */ /* 0x000fe4000800063f */
[----:B------:R-:W-:-:S04]  /*92d0*/  @UP1 USHF.R.U32.HI UR4, URZ, 0x1, UR5 ;  /* 0x000000013f041899 */ /* 0x000fc80008011605 */
[----:B------:R-:W-:-:S06]  /*92e0*/  @UP1 ULOP3.LUT UR44, UR44, 0x1, UR4, 0x78, !UPT ;  /* 0x000000012c2c1892 */ /* 0x000fcc000f8e7804 */
[----:B------:R-:W-:Y:S06]  /*92f0*/  @!P0 BRA `(.L_x_33) ;  /* 0x00000000007c8947 */ /* 0x000fec0003800000 */
[----:B------:R-:W-:Y:S01]  /*9300*/  MOV R18, 0x0 ;  /* 0x0000000000127802 */ /* 0x000fe20000000f00 */
[----:B------:R-:W-:Y:S01]  /*9310*/  ULDC.64 UR4, c[0x4][0x80] ;  /* 0x0100200000047ab9 */ /* 0x000fe20000000a00 */
[----:B------:R-:W-:Y:S01]  /*9320*/  ULDC.64 UR6, c[0x4][0x88] ;  /* 0x0100220000067ab9 */ /* 0x000fe20000000a00 */
[----:B------:R-:W-:Y:S01]  /*9330*/  ULDC.64 UR8, c[0x4][0x10] ;  /* 0x0100040000087ab9 */ /* 0x000fe20000000a00 */
[----:B------:R1:W2:Y:S01]  /*9340*/  LDC.64 R2, c[0x4][R18] ;  /* 0x0100000012027b82 */ /* 0x0002a20000000a00 */
[----:B------:R-:W-:Y:S01]  /*9350*/  IMAD.U32 R4, RZ, RZ, UR4 ;  /* 0x00000004ff047e24 */ /* 0x000fe2000f8e00ff */
[----:B------:R-:W-:Y:S01]  /*9360*/  MOV R5, UR5 ;  /* 0x0000000500057c02 */ /* 0x000fe20008000f00 */
[----:B------:R-:W-:Y:S01]  /*9370*/  IMAD.U32 R6, RZ, RZ, UR6 ;  /* 0x00000006ff067e24 */ /* 0x000fe2000f8e00ff */
[----:B------:R-:W-:Y:S01]  /*9380*/  MOV R7, UR7 ;  /* 0x0000000700077c02 */ /* 0x000fe20008000f00 */
[----:B------:R-:W-:Y:S01]  /*9390*/  IMAD.U32 R10, RZ, RZ, UR8 ;  /* 0x00000008ff0a7e24 */ /* 0x000fe2000f8e00ff */
[----:B------:R-:W-:Y:S01]  /*93a0*/  MOV R11, UR9 ;  /* 0x00000009000b7c02 */ /* 0x000fe20008000f00 */
[----:B------:R-:W-:Y:S01]  /*93b0*/  IMAD.MOV.U32 R8, RZ, RZ, 0x70 ;  /* 0x00000070ff087424 */ /* 0x000fe200078e00ff */
[----:B------:R-:W-:Y:S01]  /*93c0*/  MOV R12, 0x1 ;  /* 0x00000001000c7802 */ /* 0x000fe20000000f00 */
[----:B-1----:R-:W-:-:S07]  /*93d0*/  IMAD.MOV.U32 R13, RZ, RZ, RZ ;  /* 0x000000ffff0d7224 */ /* 0x002fce00078e00ff */
[----:B------:R-:W-:-:S07]  /*93e0*/  LEPC R20, `(.L_x_34) ;  /* 0x000000001014794e */ /* 0x000fce0000000000 */
[----:B--2---:R-:W-:Y:S05]  /*93f0*/  CALL.ABS.NOINC R2 ;  /* 0x0000000002007343 */ /* 0x004fea0003c00000 */
.L_x_34:
[----:B------:R1:W2:Y:S01]  /*9400*/  LDC.64 R2, c[0x4][R18] ;  /* 0x0100000012027b82 */ /* 0x0002a20000000a00 */
[----:B------:R-:W-:Y:S01]  /*9410*/  ULDC.64 UR4, c[0x4][0x80] ;  /* 0x0100200000047ab9 */ /* 0x000fe20000000a00 */
[----:B------:R-:W-:Y:S01]  /*9420*/  ULDC.64 UR6, c[0x4][0x88] ;  /* 0x0100220000067ab9 */ /* 0x000fe20000000a00 */
[----:B------:R-:W-:Y:S01]  /*9430*/  ULDC.64 UR8, c[0x4][0x10] ;  /* 0x0100040000087ab9 */ /* 0x000fe20000000a00 */
[----:B------:R-:W-:Y:S01]  /*9440*/  MOV R4, UR4 ;  /* 0x0000000400047c02 */ /* 0x000fe20008000f00 */
[----:B------:R-:W-:Y:S01]  /*9450*/  IMAD.U32 R5, RZ, RZ, UR5 ;  /* 0x00000005ff057e24 */ /* 0x000fe2000f8e00ff */
[----:B------:R-:W-:Y:S01]  /*9460*/  MOV R6, UR6 ;  /* 0x0000000600067c02 */ /* 0x000fe20008000f00 */
[----:B------:R-:W-:Y:S01]  /*9470*/  IMAD.U32 R7, RZ, RZ, UR7 ;  /* 0x00000007ff077e24 */ /* 0x000fe2000f8e00ff */
[----:B------:R-:W-:Y:S01]  /*9480*/  MOV R10, UR8 ;  /* 0x00000008000a7c02 */ /* 0x000fe20008000f00 */
[----:B------:R-:W-:Y:S01]  /*9490*/  IMAD.U32 R11, RZ, RZ, UR9 ;  /* 0x00000009ff0b7e24 */ /* 0x000fe2000f8e00ff */
[----:B------:R-:W-:Y:S01]  /*94a0*/  MOV R8, 0x70 ;  /* 0x0000007000087802 */ /* 0x000fe20000000f00 */
[----:B------:R-:W-:Y:S01]  /*94b0*/  IMAD.MOV.U32 R12, RZ, RZ, 0x1 ;  /* 0x00000001ff0c7424 */ /* 0x000fe200078e00ff */
[----:B-1----:R-:W-:-:S07]  /*94c0*/  MOV R13, RZ ;  /* 0x000000ff000d7202 */ /* 0x002fce0000000f00 */
[----:B------:R-:W-:-:S07]  /*94d0*/  LEPC R20, `(.L_x_33) ;  /* 0x000000001014794e */ /* 0x000fce0000000000 */
[----:B--2---:R-:W-:Y:S05]  /*94e0*/  CALL.ABS.NOINC R2 ;  /* 0x0000000002007343 */ /* 0x004fea0003c00000 */
.L_x_33:
[----:B------:R-:W-:Y:S02]  /*94f0*/  ULDC.64 UR4, c[0x0][0x590] ;  /* 0x0001640000047ab9 */ /* 0x000fe40000000a00 */
[----:B------:R-:W-:Y:S01]  /*9500*/  IMAD.U32 R157, RZ, RZ, UR4 ;  /* 0x00000004ff9d7e24 */ /* 0x000fe2000f8e00ff */
[----:B------:R-:W-:-:S04]  /*9510*/  MOV R159, UR5 ;  /* 0x00000005009f7c02 */ /* 0x000fc80008000f00 */
[----:B------:R-:W-:-:S04]  /*9520*/  ISETP.NE.U32.AND P0, PT, R157, RZ, PT ;  /* 0x000000ff9d00720c */ /* 0x000fc80003f05070 */
[----:B------:R-:W-:-:S13]  /*9530*/  ISETP.NE.AND.EX P0, PT, R159, RZ, PT, P0 ;  /* 0x000000ff9f00720c */ /* 0x000fda0003f05300 */
[----:B------:R-:W-:Y:S05]  /*9540*/  @!P0 BRA `(.L_x_35) ;  /* 0x0000000000348947 */ /* 0x000fea0003800000 */
[----:B------:R-:W-:Y:S02]  /*9550*/  ULDC.64 UR4, c[0x0][0x588] ;  /* 0x0001620000047ab9 */ /* 0x000fe40000000a00 */
[----:B------:R-:W-:-:S04]  /*9560*/  ISETP.NE.U32.AND P1, PT, RZ, UR4, PT ;  /* 0x00000004ff007c0c */ /* 0x000fc8000bf25070 */
[----:B------:R-:W-:-:S13]  /*9570*/  ISETP.NE.AND.EX P1, PT, RZ, UR5, PT, P1 ;  /* 0x00000005ff007c0c */ /* 0x000fda000bf25310 */
[----:B------:R-:W-:Y:S05]  /*9580*/  @!P1 BRA `(.L_x_36) ;  /* 0x0000000000189947 */ /* 0x000fea0003800000 */
[----:B------:R-:W1:Y:S01]  /*9590*/  LDC.64 R4, c[0x0][0x588] ;  /* 0x00016200ff047b82 */ /* 0x000e620000000a00 */
[----:B------:R-:W-:-:S04]  /*95a0*/  IMAD R2, R157, UR43, RZ ;  /* 0x0000002b9d027c24 */ /* 0x000fc8000f8e02ff */
[----:B-1----:R-:W-:-:S05]  /*95b0*/  IMAD.WIDE R2, R2, 0x4, R4 ;  /* 0x0000000402027825 */ /* 0x002fca00078e0204 */
[----:B------:R1:W5:Y:S01]  /*95c0*/  LDG.E R16, desc[UR56][R2.64] ;  /* 0x0000003802107981 */ /* 0x000362000c1e1900 */
[----:B------:R-:W-:Y:S01]  /*95d0*/  IMAD.MOV.U32 R158, RZ, RZ, 0x1 ;  /* 0x00000001ff9e7424 */ /* 0x000fe200078e00ff */
[----:B------:R-:W-:Y:S06]  /*95e0*/  BRA `(.L_x_35) ;  /* 0x00000000000c7947 */ /* 0x000fec0003800000 */
.L_x_36:
[----:B------:R-:W-:Y:S01]  /*95f0*/  ULDC UR4, c[0x0][0x580] ;  /* 0x0001600000047ab9 */ /* 0x000fe20000000800 */
[----:B------:R-:W-:Y:S01]  /*9600*/  MOV R158, 0x1 ;  /* 0x00000001009e7802 */ /* 0x000fe20000000f00 */
[----:B------:R-:W-:-:S07]  /*9610*/  IMAD.U32 R16, RZ, RZ, UR4 ;  /* 0x00000004ff107e24 */ /* 0x000fce000f8e00ff */
.L_x_35:
[----:B-1----:R-:W1:Y:S02]  /*9620*/  LDC.64 R2, c[0x0][0x5b0] ;  /* 0x00016c00ff027b82 */ /* 0x002e640000000a00 */
[----:B-1----:R-:W-:-:S04]  /*9630*/  ISETP.NE.U32.AND P1, PT, R2, RZ, PT ;  /* 0x000000ff0200720c */ /* 0x002fc80003f25070 */
        /* <DEDUP_REMOVED lines=10> */
[----:B------:R-:W-:Y:S05]  /*96e0*/  BRA `(.L_x_37) ;  /* 0x0000000000087947 */ /* 0x000fea0003800000 */
.L_x_38:
[----:B------:R-:W-:Y:S02]  /*96f0*/  ULDC UR4, c[0x0][0x5a0] ;  /* 0x0001680000047ab9 */ /* 0x000fe40000000800 */
[----:B------:R-:W-:-:S07]  /*9700*/  MOV R17, UR4 ;  /* 0x0000000400117c02 */ /* 0x000fce0008000f00 */
.L_x_37:
[----:B------:R-:W-:Y:S01]  /*9710*/  ULDC.64 UR4, c[0x0][0x588] ;  /* 0x0001620000047ab9 */ /* 0x000fe20000000a00 */
[----:B------:R-:W-:Y:S01]  /*9720*/  ISETP.NE.U32.AND P1, PT, R157, RZ, PT ;  /* 0x000000ff9d00720c */ /* 0x000fe20003f25070 */
[----:B------:R-:W-:Y:S02]  /*9730*/  UISETP.NE.U32.AND UP0, UPT, UR4, URZ, UPT ;  /* 0x0000003f0400728c */ /* 0x000fe4000bf05070 */
[----:B------:R-:W-:Y:S01]  /*9740*/  ISETP.NE.U32.AND P3, PT, RZ, UR4, PT ;  /* 0x00000004ff007c0c */ /* 0x000fe2000bf65070 */
[----:B------:R-:W-:Y:S01]  /*9750*/  IMAD.MOV.U32 R0, RZ, RZ, 0x1 ;  /* 0x00000001ff007424 */ /* 0x000fe200078e00ff */
[----:B------:R-:W-:Y:S01]  /*9760*/  ISETP.NE.AND.EX P4, PT, R159, RZ, PT, P1 ;  /* 0x000000ff9f00720c */ /* 0x000fe20003f85310 */
[----:B------:R-:W-:Y:S02]  /*9770*/  UISETP.NE.AND.EX UP0, UPT, UR5, URZ, UPT, UP0 ;  /* 0x0000003f0500728c */ /* 0x000fe4000bf05300 */
[----:B------:R-:W-:Y:S02]  /*9780*/  ISETP.NE.AND.EX P3, PT, RZ, UR5, PT, P3 ;  /* 0x00000005ff007c0c */ /* 0x000fe4000bf65330 */
[----:B------:R-:W-:-:S02]  /*9790*/  MOV R162, 0x1 ;  /* 0x0000000100a27802 */ /* 0x000fc40000000f00 */
[----:B------:R-:W-:-:S04]  /*97a0*/  PLOP3.LUT P2, PT, PT, PT, UP0, 0x80, 0x0 ;  /* 0x000000000000781c */ /* 0x000fc80003f4f008 */
[----:B------:R-:W-:-:S05]  /*97b0*/  PLOP3.LUT P2, PT, P2, PT, PT, 0x8, 0x0 ;  /* 0x000000000000781c */ /* 0x000fca000174e170 */
[----:B------:R-:W-:Y:S08]  /*97c0*/  @P3 BRA P4, `(.L_x_39) ;  /* 0x0000000000283947 */ /* 0x000ff00002000000 */
[----:B------:R-:W-:Y:S04]  /*97d0*/  BSSY B0, `(.L_x_40) ;  /* 0x0000008000007945 */ /* 0x000fe80003800000 */
[----:B------:R-:W-:Y:S05]  /*97e0*/  @!P0 BRA `(.L_x_41) ;  /* 0x0000000000148947 */ /* 0x000fea0003800000 */
[----:B------:R-:W-:Y:S02]  /*97f0*/  LOP3.LUT P4, RZ, R158, 0xff, RZ, 0xc0, !PT ;  /* 0x000000ff9eff7812 */ /* 0x000fe4000788c0ff */
[----:B------:R-:W-:-:S11]  /*9800*/  PLOP3.LUT P3, PT, P2, PT, PT, 0x80, 0x0 ;  /* 0x000000000000781c */ /* 0x000fd6000176f070 */
[----:B------:R-:W-:Y:S05]  /*9810*/  @!P4 BRA `(.L_x_42) ;  /* 0x00000000000cc947 */ /* 0x000fea0003800000 */
[----:B-----5:R-:W-:Y:S01]  /*9820*/  FSETP.EQ.AND P3, PT, R16, RZ, PT ;  /* 0x000000ff1000720b */ /* 0x020fe20003f62000 */
[----:B------:R-:W-:-:S12]  /*9830*/  BRA `(.L_x_42) ;  /* 0x0000000000047947 */ /* 0x000fd80003800000 */
.L_x_41:
[----:B-----5:R-:W-:-:S13]  /*9840*/  FSETP.EQ.AND P3, PT, R16, RZ, PT ;  /* 0x000000ff1000720b */ /* 0x020fda0003f62000 */
.L_x_42:
[----:B------:R-:W-:Y:S05]  /*9850*/  BSYNC B0 ;  /* 0x0000000000007941 */ /* 0x000fea0003800000 */
.L_x_40:
[----:B------:R-:W-:-:S07]  /*9860*/  SEL R0, RZ, 0x1, P3 ;  /* 0x00000001ff007807 */ /* 0x000fce0001800000 */
.L_x_39:
[----:B------:R-:W-:Y:S04]  /*9870*/  BSSY B0, `(.L_x_43) ;  /* 0x0000007000007945 */ /* 0x000fe80003800000 */
[----:B------:R-:W-:Y:S05]  /*9880*/  @!P0 BRA `(.L_x_44) ;  /* 0x0000000000108947 */ /* 0x000fea0003800000 */
[----:B------:R-:W-:-:S13]  /*9890*/  LOP3.LUT P0, RZ, R158, 0xff, RZ, 0xc0, !PT ;  /* 0x000000ff9eff7812 */ /* 0x000fda000780c0ff */
[----:B------:R-:W-:Y:S05]  /*98a0*/  @!P0 BRA `(.L_x_45) ;  /* 0x00000000000c8947 */ /* 0x000fea0003800000 */
[----:B-----5:R-:W-:Y:S01]  /*98b0*/  FSETP.EQ.AND P2, PT, R16, RZ, PT ;  /* 0x000000ff1000720b */ /* 0x020fe20003f42000 */
[----:B------:R-:W-:-:S12]  /*98c0*/  BRA `(.L_x_45) ;  /* 0x0000000000047947 */ /* 0x000fd80003800000 */
.L_x_44:
[----:B-----5:R-:W-:-:S13]  /*98d0*/  FSETP.EQ.AND P2, PT, R16, RZ, PT ;  /* 0x000000ff1000720b */ /* 0x020fda0003f42000 */
.L_x_45:
[----:B------:R-:W-:Y:S05]  /*98e0*/  BSYNC B0 ;  /* 0x0000000000007941 */ /* 0x000fea0003800000 */
.L_x_43:
[----:B------:R-:W-:Y:S01]  /*98f0*/  PRMT R0, R0, 0x9910, RZ ;  /* 0x0000991000007816 */ /* 0x000fe200000000ff */
[----:B------:R-:W-:Y:S01]  /*9900*/  BSSY B0, `(.L_x_46) ;  /* 0x0000026000007945 */ /* 0x000fe20003800000 */
[----:B------:R-:W-:Y:S02]  /*9910*/  CS2R R8, SRZ ;  /* 0x0000000000087805 */ /* 0x000fe4000001ff00 */
[----:B------:R-:W-:Y:S02]  /*9920*/  CS2R R10, SRZ ;  /* 0x00000000000a7805 */ /* 0x000fe4000001ff00 */
[----:B------:R-:W-:Y:S01]  /*9930*/  ISETP.NE.AND P3, PT, R0, RZ, PT ;  /* 0x000000ff0000720c */ /* 0x000fe20003f65270 */
[----:B------:R-:W-:Y:S01]  /*9940*/  IMAD.MOV.U32 R0, RZ, RZ, RZ ;  /* 0x000000ffff007224 */ /* 0x000fe200078e00ff */
[----:B------:R-:W-:Y:S02]  /*9950*/  CS2R R4, SRZ ;  /* 0x0000000000047805 */ /* 0x000fe4000001ff00 */
[----:B------:R-:W-:-:S09]  /*9960*/  CS2R R6, SRZ ;  /* 0x0000000000067805 */ /* 0x000fd2000001ff00 */
[----:B------:R-:W-:Y:S05]  /*9970*/  @!P3 BRA `(.L_x_47) ;  /* 0x000000000078b947 */ /* 0x000fea0003800000 */
[----:B------:R-:W-:-:S06]  /*9980*/  UISETP.NE.AND UP0, UPT, UR48, 0x3, UPT ;  /* 0x000000033000788c */ /* 0x000fcc000bf05270 */
[----:B------:R-:W-:-:S13]  /*9990*/  PLOP3.LUT P0, PT, PT, PT, UP0, 0x80, 0x0 ;  /* 0x000000000000781c */ /* 0x000fda0003f0f008 */
[----:B------:R-:W-:Y:S05]  /*99a0*/  @!P0 BRA `(.L_x_48) ;  /* 0x0000000000048947 */ /* 0x000fea0003800000 */
[----:B------:R-:W-:Y:S01]  /*99b0*/  BPT.TRAP 0x1 ;  /* 0x000000040000795c */ /* 0x000fe20000300000 */
.L_x_48:
[----:B------:R-:W-:-:S04]  /*99c0*/  SHF.L.U32 R0, RZ, 0x1f, RZ ;  /* 0x0000001fff007819 */ /* 0x000fc800000006ff */
[----:B------:R-:W2:Y:S02]  /*99d0*/  SYNCS.PHASECHK.TRANS64.TRYWAIT P0, [UR50+0x30], R0 ;  /* 0x00003000ff0075a7 */ /* 0x000ea40008000172 */
[----:B--2---:R-:W-:Y:S05]  /*99e0*/  @!P0 BRA `(.L_x_49) ;  /* 0x000000c000c08947 */ /* 0x004fea0003800000 */
.L_x_368:
[----:B-1----:R-:W-:Y:S02]  /*99f0*/  MOV R0, 0x1 ;  /* 0x0000000100007802 */ /* 0x002fe40000000f00 */
[----:B------:R-:W-:Y:S02]  /*9a00*/  CS2R R8, SRZ ;  /* 0x0000000000087805 */ /* 0x000fe4000001ff00 */
[----:B------:R-:W-:Y:S02]  /*9a10*/  CS2R R10, SRZ ;  /* 0x00000000000a7805 */ /* 0x000fe4000001ff00 */
[----:B------:R-:W-:Y:S02]  /*9a20*/  CS2R R4, SRZ ;  /* 0x0000000000047805 */ /* 0x000fe4000001ff00 */
[----:B------:R-:W-:Y:S01]  /*9a30*/  CS2R R6, SRZ ;  /* 0x0000000000067805 */ /* 0x000fe2000001ff00 */
[----:B------:R-:W-:Y:S06]  /*9a40*/  @P2 BRA `(.L_x_47) ;  /* 0x0000000000442947 */ /* 0x000fec0003800000 */
[----:B------:R-:W1:Y:S01]  /*9a50*/  S2R R12, SR_TID.X ;  /* 0x00000000000c7919 */ /* 0x000e620000002100 */
[----:B------:R-:W-:Y:S05]  /*9a60*/  WARPSYNC.ALL ;  /* 0x0000000000007948 */ /* 0x000fea0003800000 */
[C---:B-1----:R-:W-:Y:S01]  /*9a70*/  IMAD.SHL.U32 R2, R12.reuse, 0x10, RZ ;  /* 0x000000100c027824 */ /* 0x042fe200078e00ff */
[----:B------:R-:W-:-:S04]  /*9a80*/  SHF.L.U32 R3, R12, 0x5, RZ ;  /* 0x000000050c037819 */ /* 0x000fc800000006ff */
[----:B------:R-:W-:Y:S02]  /*9a90*/  LOP3.LUT R2, R2, 0xe00, RZ, 0xc0, !PT ;  /* 0x00000e0002027812 */ /* 0x000fe400078ec0ff */
[----:B------:R-:W-:Y:S02]  /*9aa0*/  LOP3.LUT R8, R3, 0xc0, RZ, 0xc0, !PT ;  /* 0x000000c003087812 */ /* 0x000fe400078ec0ff */
[----:B------:R-:W-:-:S04]  /*9ab0*/  LOP3.LUT R2, R2, 0x20, R3, 0xf8, !PT ;  /* 0x0000002002027812 */ /* 0x000fc800078ef803 */
[----:B------:R-:W-:Y:S02]  /*9ac0*/  LOP3.LUT R2, R2, 0x100, R3, 0xf8, !PT ;  /* 0x0000010002027812 */ /* 0x000fe400078ef803 */
[----:B------:R-:W-:-:S04]  /*9ad0*/  SHF.R.U32.HI R3, RZ, 0x1, R12 ;  /* 0x00000001ff037819 */ /* 0x000fc8000001160c */
[----:B------:R-:W-:Y:S01]  /*9ae0*/  LOP3.LUT R8, R8, 0x8, R3, 0xf8, !PT ;  /* 0x0000000808087812 */ /* 0x000fe200078ef803 */
[----:B------:R-:W-:-:S05]  /*9af0*/  IMAD.SHL.U32 R3, R12, 0x4, RZ ;  /* 0x000000040c037824 */ /* 0x000fca00078e00ff */
[----:B------:R-:W-:-:S04]  /*9b00*/  LOP3.LUT R8, R8, 0x18, R3, 0x78, !PT ;  /* 0x0000001808087812 */ /* 0x000fc800078e7803 */
[----:B------:R-:W-:-:S04]  /*9b10*/  LOP3.LUT R8, R2, R8, RZ, 0xfc, !PT ;  /* 0x0000000802087212 */ /* 0x000fc800078efcff */
[----:B------:R-:W-:-:S04]  /*9b20*/  LEA R8, R8, UR50, 0x1 ;  /* 0x0000003208087c11 */ /* 0x000fc8000f8e08ff */
[----:B------:R-:W-:Y:S02]  /*9b30*/  LEA R4, R22, R8, 0x1 ;  /* 0x0000000816047211 */ /* 0x000fe400078e08ff */
[----:B------:R-:W2:Y:S04]  /*9b40*/  LDSM.16.M88.4 R8, [R8+0x200] ;  /* 0x000200000808783b */ /* 0x000ea80000000200 */
[----:B------:R-:W3:Y:S02]  /*9b50*/  LDSM.16.M88.4 R4, [R4+0x200] ;  /* 0x000200000404783b */ /* 0x000ee40000000200 */
.L_x_47:
[----:B------:R-:W-:Y:S05]  /*9b60*/  BSYNC B0 ;  /* 0x0000000000007941 */ /* 0x000fea0003800000 */
.L_x_46:
[----:B------:R-:W4:Y:S04]  /*9b70*/  LDL.LU R18, [R1] ;  /* 0x0000000001127983 */ /* 0x000f280000300800 */
[----:B------:R-:W3:Y:S04]  /*9b80*/  LDL.LU R15, [R1+0x4] ;  /* 0x00000400010f7983 */ /* 0x000ee80000300800 */
        /* <DEDUP_REMOVED lines=13> */
[----:B------:R-:W3:Y:S01]  /*9c60*/  LDL.LU R160, [R1+0x3c] ;  /* 0x00003c0001a07983 */ /* 0x000ee20000300800 */
[----:B------:R-:W1:Y:S01]  /*9c70*/  S2R R19, SR_TID.X ;  /* 0x0000000000137919 */ /* 0x000e620000002100 */
[----:B--2---:R-:W-:-:S02]  /*9c80*/  SHF.L.U32 R20, R8, 0x10, RZ ;  /* 0x0000001008147819 */ /* 0x004fc400000006ff */
[----:B------:R-:W-:-:S03]  /*9c90*/  LOP3.LUT R8, R8, 0xffff0000, RZ, 0xc0, !PT ;  /* 0xffff000008087812 */ /* 0x000fc600078ec0ff */
[----:B-----5:R-:W-:Y:S01]  /*9ca0*/  FMUL R20, R16, R20 ;  /* 0x0000001410147220 */ /* 0x020fe20000400000 */
[C---:B-1----:R-:W-:Y:S01]  /*9cb0*/  IMAD.SHL.U32 R2, R19.reuse, 0x10, RZ ;  /* 0x0000001013027824 */ /* 0x042fe200078e00ff */
[----:B------:R-:W-:-:S04]  /*9cc0*/  SHF.L.U32 R12, R19, 0x5, RZ ;  /* 0x00000005130c7819 */ /* 0x000fc800000006ff */
[----:B------:R-:W-:-:S04]  /*9cd0*/  LOP3.LUT R2, R2, 0xe00, RZ, 0xc0, !PT ;  /* 0x00000e0002027812 */ /* 0x000fc800078ec0ff */
[----:B------:R-:W-:-:S04]  /*9ce0*/  LOP3.LUT R2, R2, 0x20, R12, 0xf8, !PT ;  /* 0x0000002002027812 */ /* 0x000fc800078ef80c */
[----:B------:R-:W-:Y:S02]  /*9cf0*/  LOP3.LUT R3, R2, 0x100, R12, 0xf8, !PT ;  /* 0x0000010002037812 */ /* 0x000fe400078ef80c */
[----:B------:R-:W-:Y:S02]  /*9d00*/  LOP3.LUT R2, R12, 0xc0, RZ, 0xc0, !PT ;  /* 0x000000c00c027812 */ /* 0x000fe400078ec0ff */
[----:B------:R-:W-:-:S04]  /*9d10*/  SHF.R.U32.HI R12, RZ, 0x1, R19 ;  /* 0x00000001ff0c7819 */ /* 0x000fc80000011613 */
[----:B------:R-:W-:Y:S01]  /*9d20*/  LOP3.LUT R2, R2, 0x8, R12, 0xf8, !PT ;  /* 0x0000000802027812 */ /* 0x000fe200078ef80c */
[----:B------:R-:W-:Y:S02]  /*9d30*/  IMAD.SHL.U32 R12, R19, 0x4, RZ ;  /* 0x00000004130c7824 */ /* 0x000fe400078e00ff */
[----:B------:R-:W-:-:S03]  /*9d40*/  FMUL R19, R16, R8 ;  /* 0x0000000810137220 */ /* 0x000fc60000400000 */
[----:B------:R-:W-:-:S04]  /*9d50*/  LOP3.LUT R2, R2, 0x18, R12, 0x78, !PT ;  /* 0x0000001802027812 */ /* 0x000fc800078e780c */
[----:B------:R-:W-:Y:S01]  /*9d60*/  LOP3.LUT R3, R3, R2, RZ, 0xfc, !PT ;  /* 0x0000000203037212 */ /* 0x000fe200078efcff */
[----:B------:R-:W-:-:S04]  /*9d70*/  IMAD.U32 R12, R11, 0x10000, RZ ;  /* 0x000100000b0c7824 */ /* 0x000fc800078e00ff */
[----:B------:R-:W-:Y:S01]  /*9d80*/  FMUL R12, R16, R12 ;  /* 0x0000000c100c7220 */ /* 0x000fe20000400000 */
[----:B------:R-:W-:Y:S05]  /*9d90*/  WARPSYNC.ALL ;  /* 0x0000000000007948 */ /* 0x000fea0003800000 */
[----:B------:R-:W-:Y:S01]  /*9da0*/  ISETP.GT.U32.AND P0, PT, R161, 0x3e, PT ;  /* 0x0000003ea100780c */ /* 0x000fe20003f04070 */
[----:B------:R-:W-:Y:S01]  /*9db0*/  BSSY B0, `(.L_x_50) ;  /* 0x0000045000007945 */ /* 0x000fe20003800000 */
[----:B----4-:R-:W-:Y:S01]  /*9dc0*/  FFMA R2, R17, R18, R20 ;  /* 0x0000001211027223 */ /* 0x010fe20000000014 */
[C---:B------:R-:W-:Y:S01]  /*9dd0*/  IMAD.U32 R18, R9.reuse, 0x10000, RZ ;  /* 0x0001000009127824 */ /* 0x040fe200078e00ff */
[----:B------:R-:W-:Y:S01]  /*9de0*/  LOP3.LUT R9, R9, 0xffff0000, RZ, 0xc0, !PT ;  /* 0xffff000009097812 */ /* 0x000fe200078ec0ff */
[----:B---3--:R-:W-:-:S02]  /*9df0*/  FFMA R152, R17, R15, R19 ;  /* 0x0000000f11987223 */ /* 0x008fc40000000013 */
[C---:B------:R-:W-:Y:S02]  /*9e00*/  FMUL R18, R16.reuse, R18 ;  /* 0x0000001210127220 */ /* 0x040fe40000400000 */
[----:B------:R-:W-:Y:S01]  /*9e10*/  FMUL R15, R16, R9 ;  /* 0x00000009100f7220 */ /* 0x000fe20000400000 */
[----:B------:R-:W-:Y:S01]  /*9e20*/  F2FP.BF16.F32.PACK_AB R152, R152, R2 ;  /* 0x000000029898723e */ /* 0x000fe200000010ff */
[C---:B------:R-:W-:Y:S01]  /*9e30*/  FFMA R2, R17.reuse, R14, R18 ;  /* 0x0000000e11027223 */ /* 0x040fe20000000012 */
[C---:B------:R-:W-:Y:S02]  /*9e40*/  SHF.L.U32 R14, R10.reuse, 0x10, RZ ;  /* 0x000000100a0e7819 */ /* 0x040fe400000006ff */
[----:B------:R-:W-:Y:S01]  /*9e50*/  LOP3.LUT R10, R10, 0xffff0000, RZ, 0xc0, !PT ;  /* 0xffff00000a0a7812 */ /* 0x000fe200078ec0ff */
[----:B------:R-:W-:Y:S02]  /*9e60*/  FFMA R153, R17, R13, R15 ;  /* 0x0000000d11997223 */ /* 0x000fe4000000000f */
[----:B------:R-:W-:-:S02]  /*9e70*/  FMUL R14, R16, R14 ;  /* 0x0000000e100e7220 */ /* 0x000fc40000400000 */
[C---:B------:R-:W-:Y:S01]  /*9e80*/  FMUL R13, R16.reuse, R10 ;  /* 0x0000000a100d7220 */ /* 0x040fe20000400000 */
[----:B------:R-:W-:Y:S02]  /*9e90*/  LOP3.LUT R10, R11, 0xffff0000, RZ, 0xc0, !PT ;  /* 0xffff00000b0a7812 */ /* 0x000fe400078ec0ff */
[----:B------:R-:W-:Y:S01]  /*9ea0*/  F2FP.BF16.F32.PACK_AB R153, R153, R2 ;  /* 0x000000029999723e */ /* 0x000fe200000010ff */
[C---:B------:R-:W-:Y:S01]  /*9eb0*/  FFMA R2, R17.reuse, R168, R14 ;  /* 0x000000a811027223 */ /* 0x040fe2000000000e */
[----:B------:R-:W-:Y:S01]  /*9ec0*/  FFMA R154, R17, R154, R13 ;  /* 0x0000009a119a7223 */ /* 0x000fe2000000000d */
[----:B------:R-:W-:Y:S01]  /*9ed0*/  FMUL R10, R16, R10 ;  /* 0x0000000a100a7220 */ /* 0x000fe20000400000 */
[----:B------:R-:W-:-:S03]  /*9ee0*/  SHF.L.U32 R9, R4, 0x10, RZ ;  /* 0x0000001004097819 */ /* 0x000fc600000006ff */
[----:B------:R-:W-:Y:S01]  /*9ef0*/  F2FP.BF16.F32.PACK_AB R154, R154, R2 ;  /* 0x000000029a9a723e */ /* 0x000fe200000010ff */
[C---:B------:R-:W-:Y:S01]  /*9f00*/  FFMA R2, R17.reuse, R155, R12 ;  /* 0x0000009b11027223 */ /* 0x040fe2000000000c */
[----:B------:R-:W-:Y:S01]  /*9f10*/  FFMA R155, R17, R21, R10 ;  /* 0x00000015119b7223 */ /* 0x000fe2000000000a */
[----:B------:R-:W-:Y:S02]  /*9f20*/  LOP3.LUT R4, R4, 0xffff0000, RZ, 0xc0, !PT ;  /* 0xffff000004047812 */ /* 0x000fe400078ec0ff */
[----:B------:R-:W-:Y:S02]  /*9f30*/  LEA R21, R3, UR50, 0x1 ;  /* 0x0000003203157c11 */ /* 0x000fe4000f8e08ff */
[----:B------:R-:W-:Y:S01]  /*9f40*/  F2FP.BF16.F32.PACK_AB R155, R155, R2 ;  /* 0x000000029b9b723e */ /* 0x000fe200000010ff */
[C---:B------:R-:W-:Y:S01]  /*9f50*/  FMUL R9, R16.reuse, R9 ;  /* 0x0000000910097220 */ /* 0x040fe20000400000 */
[----:B------:R-:W-:-:S03]  /*9f60*/  FMUL R8, R16, R4 ;  /* 0x0000000410087220 */ /* 0x000fc60000400000 */
[----:B------:R1:W-:Y:S01]  /*9f70*/  STSM.16.M88.4 [R21+0x200], R152 ;  /* 0x0002009815007844 */ /* 0x0003e20000000200 */
[----:B------:R-:W-:Y:S01]  /*9f80*/  FFMA R2, R17, R167, R9 ;  /* 0x000000a711027223 */ /* 0x000fe20000000009 */
[C---:B------:R-:W-:Y:S02]  /*9f90*/  SHF.L.U32 R3, R6.reuse, 0x10, RZ ;  /* 0x0000001006037819 */ /* 0x040fe400000006ff */
[----:B------:R-:W-:Y:S02]  /*9fa0*/  LOP3.LUT R4, R6, 0xffff0000, RZ, 0xc0, !PT ;  /* 0xffff000006047812 */ /* 0x000fe400078ec0ff */
[----:B------:R-:W-:Y:S01]  /*9fb0*/  LOP3.LUT R11, R7, 0xffff0000, RZ, 0xc0, !PT ;  /* 0xffff0000070b7812 */ /* 0x000fe200078ec0ff */
[----:B-1----:R-:W-:-:S05]  /*9fc0*/  FFMA R152, R17, R23, R8 ;  /* 0x0000001711987223 */ /* 0x002fca0000000008 */
[----:B------:R-:W-:Y:S01]  /*9fd0*/  F2FP.BF16.F32.PACK_AB R152, R152, R2 ;  /* 0x000000029898723e */ /* 0x000fe200000010ff */
[C---:B------:R-:W-:Y:S01]  /*9fe0*/  IMAD.U32 R2, R5.reuse, 0x10000, RZ ;  /* 0x0001000005027824 */ /* 0x040fe200078e00ff */
[----:B------:R-:W-:Y:S01]  /*9ff0*/  LOP3.LUT R5, R5, 0xffff0000, RZ, 0xc0, !PT ;  /* 0xffff000005057812 */ /* 0x000fe200078ec0ff */
[----:B------:R-:W-:Y:S02]  /*a000*/  IMAD.U32 R23, R7, 0x10000, RZ ;  /* 0x0001000007177824 */ /* 0x000fe400078e00ff */
[C---:B------:R-:W-:Y:S01]  /*a010*/  FMUL R4, R16.reuse, R4 ;  /* 0x0000000410047220 */ /* 0x040fe20000400000 */
[C---:B------:R-:W-:Y:S01]  /*a020*/  FMUL R7, R16.reuse, R2 ;  /* 0x0000000210077220 */ /* 0x040fe20000400000 */
[C---:B------:R-:W-:Y:S01]  /*a030*/  FMUL R6, R16.reuse, R5 ;  /* 0x0000000510067220 */ /* 0x040fe20000400000 */
[C---:B------:R-:W-:Y:S01]  /*a040*/  FMUL R5, R16.reuse, R3 ;  /* 0x0000000310057220 */ /* 0x040fe20000400000 */
[C---:B------:R-:W-:Y:S01]  /*a050*/  FMUL R3, R16.reuse, R23 ;  /* 0x0000001710037220 */ /* 0x040fe20000400000 */
[----:B------:R-:W-:Y:S01]  /*a060*/  FMUL R2, R16, R11 ;  /* 0x0000000b10027220 */ /* 0x000fe20000400000 */
[C---:B------:R-:W-:Y:S01]  /*a070*/  FFMA R156, R17.reuse, R156, R7 ;  /* 0x0000009c119c7223 */ /* 0x040fe20000000007 */
[C---:B------:R-:W-:Y:S01]  /*a080*/  FFMA R153, R17.reuse, R166, R6 ;  /* 0x000000a611997223 */ /* 0x040fe20000000006 */
[C---:B------:R-:W-:Y:S01]  /*a090*/  FFMA R23, R17.reuse, R165, R5 ;  /* 0x000000a511177223 */ /* 0x040fe20000000005 */
[C---:B------:R-:W-:Y:S01]  /*a0a0*/  FFMA R154, R17.reuse, R164, R4 ;  /* 0x000000a4119a7223 */ /* 0x040fe20000000004 */
[C---:B------:R-:W-:Y:S01]  /*a0b0*/  FFMA R11, R17.reuse, R163, R3 ;  /* 0x000000a3110b7223 */ /* 0x040fe20000000003 */
[----:B------:R-:W-:Y:S01]  /*a0c0*/  FFMA R155, R17, R160, R2 ;  /* 0x000000a0119b7223 */ /* 0x000fe20000000002 */
[----:B------:R-:W-:-:S02]  /*a0d0*/  F2FP.BF16.F32.PACK_AB R153, R153, R156 ;  /* 0x0000009c9999723e */ /* 0x000fc400000010ff */
[----:B------:R-:W-:Y:S02]  /*a0e0*/  F2FP.BF16.F32.PACK_AB R154, R154, R23 ;  /* 0x000000179a9a723e */ /* 0x000fe400000010ff */
[----:B------:R-:W-:Y:S02]  /*a0f0*/  F2FP.BF16.F32.PACK_AB R155, R155, R11 ;  /* 0x0000000b9b9b723e */ /* 0x000fe400000010ff */
[----:B------:R-:W-:-:S05]  /*a100*/  LEA R156, R22, R21, 0x1 ;  /* 0x00000015169c7211 */ /* 0x000fca00078e08ff */
[----:B------:R1:W-:Y:S01]  /*a110*/  STSM.16.M88.4 [R156+0x200], R152 ;  /* 0x000200989c007844 */ /* 0x0003e20000000200 */
[----:B------:R-:W-:Y:S01]  /*a120*/  @!PT LDS RZ, [RZ] ;  /* 0x00000000fffff984 */ /* 0x000fe20000000800 */
[----:B------:R-:W-:Y:S01]  /*a130*/  @!PT LDS RZ, [RZ] ;  /* 0x00000000fffff984 */ /* 0x000fe20000000800 */
[----:B------:R-:W-:Y:S01]  /*a140*/  @!PT LDS RZ, [RZ] ;  /* 0x00000000fffff984 */ /* 0x000fe20000000800 */
[----:B------:R-:W-:Y:S01]  /*a150*/  @!PT LDS RZ, [RZ] ;  /* 0x00000000fffff984 */ /* 0x000fe20000000800 */
[----:B------:R2:W-:Y:S06]  /*a160*/  MEMBAR.ALL.CTA ;  /* 0x0000000000007992 */ /* 0x0005ec0000008000 */
[----:B--2---:R-:W2:Y:S02]  /*a170*/  FENCE.VIEW.ASYNC.S ;  /* 0x00000000000073c6 */ /* 0x004ea40000000000 */
[----:B--2---:R-:W-:Y:S06]  /*a180*/  BAR.SYNC.DEFER_BLOCKING 0x1, 0x100 ;  /* 0x0044000000007b1d */ /* 0x004fec0000010000 */
[----:B------:R-:W-:Y:S05]  /*a190*/  @P0 BRA `(.L_x_51) ;  /* 0x0000000000180947 */ /* 0x000fea0003800000 */
[----:B------:R-:W-:Y:S02]  /*a1a0*/  UIADD3 UR4, UP0, UR60, 0x4f0, URZ ;  /* 0x000004f03c047890 */ /* 0x000fe4000ff1e03f */
[----:B------:R-:W-:Y:S02]  /*a1b0*/  UIADD3 UR40, UR50, 0x200, URZ ;  /* 0x0000020032287890 */ /* 0x000fe4000fffe03f */
[----:B------:R-:W-:-:S09]  /*a1c0*/  UIADD3.X UR5, URZ, UR61, URZ, UP0, !UPT ;  /* 0x0000003d3f057290 */ /* 0x000fd200087fe43f */
[----:B------:R2:W-:Y:S01]  /*a1d0*/  UTMASTG.3D [UR40], [UR4] ;  /* 0x00000028040073b5 */ /* 0x0005e20008010000 */
[----:B------:R0:W-:Y:S01]  /*a1e0*/  UTMACMDFLUSH ;  /* 0x00000000000079b7 */ /* 0x0001e20000000000 */
[----:B--2---:R-:W-:-:S04]  /*a1f0*/  DEPBAR.LE SB0, 0x1 ;  /* 0x000080400000791a */ /* 0x004fc80000000000 */
.L_x_51:
[----:B------:R-:W-:Y:S05]  /*a200*/  BSYNC B0 ;  /* 0x0000000000007941 */ /* 0x000fea0003800000 */
.L_x_50:
[----:B------:R-:W-:Y:S01]  /*a210*/  BAR.SYNC.DEFER_BLOCKING 0x1, 0x100 ;  /* 0x0044000000007b1d */ /* 0x000fe20000010000 */
[----:B------:R-:W-:Y:S01]  /*a220*/  ISETP.NE.AND P4, PT, RZ, UR36, PT ;  /* 0x00000024ff007c0c */ /* 0x000fe2000bf85270 */
[----:B------:R-:W-:-:S05]  /*a230*/  VIADD R23, R21, 0x200 ;  /* 0x0000020015177836 */ /* 0x000fca0000000000 */
[----:B-1----:R-:W-:-:S07]  /*a240*/  LEA R152, R22, R23, 0x1 ;  /* 0x0000001716987211 */ /* 0x002fce00078e08ff */
[----:B------:R-:W-:Y:S05]  /*a250*/  @!P4 BRA `(.L_x_52) ;  /* 0x000000000038c947 */ /* 0x000fea0003800000 */
[----:B------:R-:W-:Y:S04]  /*a260*/  BSSY B0, `(.L_x_53) ;  /* 0x000000a000007945 */ /* 0x000fe80003800000 */
[----:B------:R-:W-:Y:S05]  /*a270*/  @!P3 BRA `(.L_x_54) ;  /* 0x000000000020b947 */ /* 0x000fea0003800000 */
[----:B------:R-:W-:-:S06]  /*a280*/  UISETP.NE.AND UP0, UPT, UR48, 0x3, UPT ;  /* 0x000000033000788c */ /* 0x000fcc000bf05270 */
[----:B------:R-:W-:-:S13]  /*a290*/  PLOP3.LUT P4, PT, PT, PT, UP0, 0x80, 0x0 ;  /* 0x000000000000781c */ /* 0x000fda0003f8f008 */
[----:B------:R-:W-:Y:S05]  /*a2a0*/  @!P4 BRA `(.L_x_55) ;  /* 0x000000000004c947 */ /* 0x000fea0003800000 */
[----:B------:R-:W-:Y:S01]  /*a2b0*/  BPT.TRAP 0x1 ;  /* 0x000000040000795c */ /* 0x000fe20000300000 */
.L_x_55:
[----:B------:R-:W-:-:S04]  /*a2c0*/  ULEA UR4, UR52, UR50, 0x3 ;  /* 0x0000003234047291 */ /* 0x000fc8000f8e183f */
[----:B------:R-:W-:-:S04]  /*a2d0*/  UIADD3 UR4, UR4, 0x50, URZ ;  /* 0x0000005004047890 */ /* 0x000fc8000fffe03f */
[----:B------:R-:W-:-:S09]  /*a2e0*/  UPRMT UR4, UR49, 0x654, UR4 ;  /* 0x0000065431047896 */ /* 0x000fd20008000004 */
[----:B------:R-:W-:Y:S03]  /*a2f0*/  SYNCS.ARRIVE.TRANS64.RED.A1T0 RZ, [UR4], RZ ;  /* 0x000000ffffff79a7 */ /* 0x000fe60008100404 */
.L_x_54:
[----:B------:R-:W-:Y:S05]  /*a300*/  BSYNC B0 ;  /* 0x0000000000007941 */ /* 0x000fea0003800000 */
.L_x_53:
[----:B------:R-:W-:-:S04]  /*a310*/  UIADD3 UR52, UR52, 0x1, URZ ;  /* 0x0000000134347890 */ /* 0x000fc8000fffe03f */
[----:B------:R-:W-:-:S04]  /*a320*/  UISETP.NE.AND UP0, UPT, UR52, 0x4, UPT ;  /* 0x000000043400788c */ /* 0x000fc8000bf05270 */
[----:B------:R-:W-:-:S12]  /*a330*/  USEL UR52, UR52, URZ, UP0 ;  /* 0x0000003f34347287 */ /* 0x000fd80008000000 */
.L_x_52:
[----:B------:R-:W-:Y:S04]  /*a340*/  BSSY B0, `(.L_x_56) ;  /* 0x0000033000007945 */ /* 0x000fe80003800000 */
[----:B------:R-:W-:Y:S05]  /*a350*/  @!P3 BRA `(.L_x_57) ;  /* 0x0000000000c4b947 */ /* 0x000fea0003800000 */
[----:B------:R-:W-:-:S06]  /*a360*/  UISETP.NE.AND UP0, UPT, UR48, 0x3, UPT ;  /* 0x000000033000788c */ /* 0x000fcc000bf05270 */
[----:B------:R-:W-:-:S13]  /*a370*/  PLOP3.LUT P4, PT, PT, PT, UP0, 0x80, 0x0 ;  /* 0x000000000000781c */ /* 0x000fda0003f8f008 */
[----:B------:R-:W-:Y:S05]  /*a380*/  @!P4 BRA `(.L_x_58) ;  /* 0x000000000004c947 */ /* 0x000fea0003800000 */
[----:B------:R-:W-:Y:S01]  /*a390*/  BPT.TRAP 0x1 ;  /* 0x000000040000795c */ /* 0x000fe20000300000 */
.L_x_58:
[----:B------:R-:W-:Y:S01]  /*a3a0*/  LEA R11, R0, UR50, 0x3 ;  /* 0x00000032000b7c11 */ /* 0x000fe2000f8e18ff */
[----:B------:R-:W-:Y:S01]  /*a3b0*/  BSSY B1, `(.L_x_59) ;  /* 0x0000004000017945 */ /* 0x000fe20003800000 */
[----:B------:R-:W-:-:S04]  /*a3c0*/  SHF.L.U32 R153, RZ, 0x1f, RZ ;  /* 0x0000001fff997819 */ /* 0x000fc800000006ff */
[----:B------:R-:W1:Y:S02]  /*a3d0*/  SYNCS.PHASECHK.TRANS64.TRYWAIT P4, [R11+URZ+0x30], R153 ;  /* 0x000030990b0075a7 */ /* 0x000e64000808017f */
[----:B-1----:R-:W-:Y:S05]  /*a3e0*/  @!P4 BRA `(.L_x_60) ;  /* 0x000000b80058c947 */ /* 0x002fea0003800000 */
.L_x_369:
[----:B------:R-:W-:Y:S05]  /*a3f0*/  BSYNC B1 ;  /* 0x0000000000017941 */ /* 0x000fea0003800000 */
.L_x_59:
[----:B------:R-:W-:Y:S05]  /*a400*/  @P2 BRA `(.L_x_61) ;  /* 0x0000000000942947 */ /* 0x000fea0003800000 */
[----:B------:R-:W-:Y:S01]  /*a410*/  IMAD R8, R0, 0x2000, R23 ;  /* 0x0000200000087824 */ /* 0x000fe200078e0217 */
[----:B------:R-:W-:Y:S05]  /*a420*/  WARPSYNC.ALL ;  /* 0x0000000000007948 */ /* 0x000fea0003800000 */
[----:B------:R-:W-:Y:S02]  /*a430*/  LEA R4, R22, R8, 0x1 ;  /* 0x0000000816047211 */ /* 0x000fe400078e08ff */
[----:B-1----:R-:W1:Y:S04]  /*a440*/  LDSM.16.M88.4 R8, [R8] ;  /* 0x000000000808783b */ /* 0x002e680000000200 */
[----:B------:R-:W2:Y:S01]  /*a450*/  LDSM.16.M88.4 R4, [R4] ;  /* 0x000000000404783b */ /* 0x000ea20000000200 */
[----:B-1----:R-:W-:Y:S01]  /*a460*/  IMAD.U32 R20, R8, 0x10000, RZ ;  /* 0x0001000008147824 */ /* 0x002fe200078e00ff */
[C---:B------:R-:W-:Y:S01]  /*a470*/  SHF.L.U32 R18, R9.reuse, 0x10, RZ ;  /* 0x0000001009127819 */ /* 0x040fe200000006ff */
[----:B------:R-:W-:Y:S01]  /*a480*/  IMAD.U32 R14, R10, 0x10000, RZ ;  /* 0x000100000a0e7824 */ /* 0x000fe200078e00ff */
[----:B------:R-:W-:Y:S01]  /*a490*/  LOP3.LUT R8, R8, 0xffff0000, RZ, 0xc0, !PT ;  /* 0xffff000008087812 */ /* 0x000fe200078ec0ff */
[----:B--2---:R-:W-:Y:S01]  /*a4a0*/  IMAD.U32 R2, R4, 0x10000, RZ ;  /* 0x0001000004027824 */ /* 0x004fe200078e00ff */
[----:B------:R-:W-:Y:S01]  /*a4b0*/  LOP3.LUT R9, R9, 0xffff0000, RZ, 0xc0, !PT ;  /* 0xffff000009097812 */ /* 0x000fe200078ec0ff */
[----:B------:R-:W-:Y:S01]  /*a4c0*/  IMAD.U32 R154, R6, 0x10000, RZ ;  /* 0x00010000069a7824 */ /* 0x000fe200078e00ff */
[----:B------:R-:W-:Y:S01]  /*a4d0*/  SHF.L.U32 R3, R5, 0x10, RZ ;  /* 0x0000001005037819 */ /* 0x000fe200000006ff */
[----:B------:R-:W-:Y:S01]  /*a4e0*/  FMUL R19, R16, R8 ;  /* 0x0000000810137220 */ /* 0x000fe20000400000 */
[----:B------:R-:W-:Y:S01]  /*a4f0*/  LOP3.LUT R10, R10, 0xffff0000, RZ, 0xc0, !PT ;  /* 0xffff00000a0a7812 */ /* 0x000fe200078ec0ff */
[C---:B------:R-:W-:Y:S01]  /*a500*/  FMUL R15, R16.reuse, R9 ;  /* 0x00000009100f7220 */ /* 0x040fe20000400000 */
[----:B------:R-:W-:Y:S01]  /*a510*/  SHF.L.U32 R12, R11, 0x10, RZ ;  /* 0x000000100b0c7819 */ /* 0x000fe200000006ff */
[----:B------:R-:W-:Y:S01]  /*a520*/  FMUL R9, R16, R2 ;  /* 0x0000000210097220 */ /* 0x000fe20000400000 */
[----:B------:R-:W-:Y:S01]  /*a530*/  LOP3.LUT R4, R4, 0xffff0000, RZ, 0xc0, !PT ;  /* 0xffff000004047812 */ /* 0x000fe200078ec0ff */
[C---:B------:R-:W-:Y:S01]  /*a540*/  FMUL R13, R16.reuse, R10 ;  /* 0x0000000a100d7220 */ /* 0x040fe20000400000 */
[----:B------:R-:W-:Y:S01]  /*a550*/  LOP3.LUT R5, R5, 0xffff0000, RZ, 0xc0, !PT ;  /* 0xffff000005057812 */ /* 0x000fe200078ec0ff */
[C---:B------:R-:W-:Y:S01]  /*a560*/  FMUL R20, R16.reuse, R20 ;  /* 0x0000001410147220 */ /* 0x040fe20000400000 */
[----:B------:R-:W-:Y:S01]  /*a570*/  LOP3.LUT R11, R11, 0xffff0000, RZ, 0xc0, !PT ;  /* 0xffff00000b0b7812 */ /* 0x000fe200078ec0ff */
[----:B------:R-:W-:Y:S01]  /*a580*/  FMUL R8, R16, R4 ;  /* 0x0000000410087220 */ /* 0x000fe20000400000 */
[----:B------:R-:W-:Y:S01]  /*a590*/  LOP3.LUT R153, R6, 0xffff0000, RZ, 0xc0, !PT ;  /* 0xffff000006997812 */ /* 0x000fe200078ec0ff */
[C---:B------:R-:W-:Y:S01]  /*a5a0*/  FMUL R6, R16.reuse, R5 ;  /* 0x0000000510067220 */ /* 0x040fe20000400000 */
[C---:B------:R-:W-:Y:S01]  /*a5b0*/  SHF.L.U32 R160, R7.reuse, 0x10, RZ ;  /* 0x0000001007a07819 */ /* 0x040fe200000006ff */
[C---:B------:R-:W-:Y:S01]  /*a5c0*/  FMUL R18, R16.reuse, R18 ;  /* 0x0000001210127220 */ /* 0x040fe20000400000 */
[----:B------:R-:W-:Y:S01]  /*a5d0*/  LOP3.LUT R155, R7, 0xffff0000, RZ, 0xc0, !PT ;  /* 0xffff0000079b7812 */ /* 0x000fe200078ec0ff */
[C---:B------:R-:W-:Y:S01]  /*a5e0*/  FMUL R7, R16.reuse, R3 ;  /* 0x0000000310077220 */ /* 0x040fe20000400000 */
[C---:B------:R-:W-:Y:S01]  /*a5f0*/  FMUL R14, R16.reuse, R14 ;  /* 0x0000000e100e7220 */ /* 0x040fe20000400000 */
[C---:B------:R-:W-:Y:S01]  /*a600*/  FMUL R12, R16.reuse, R12 ;  /* 0x0000000c100c7220 */ /* 0x040fe20000400000 */
[C---:B------:R-:W-:Y:S01]  /*a610*/  FMUL R10, R16.reuse, R11 ;  /* 0x0000000b100a7220 */ /* 0x040fe20000400000 */
[C---:B------:R-:W-:Y:S01]  /*a620*/  FMUL R5, R16.reuse, R154 ;  /* 0x0000009a10057220 */ /* 0x040fe20000400000 */
[C---:B------:R-:W-:Y:S01]  /*a630*/  FMUL R4, R16.reuse, R153 ;  /* 0x0000009910047220 */ /* 0x040fe20000400000 */
[C---:B------:R-:W-:Y:S01]  /*a640*/  FMUL R3, R16.reuse, R160 ;  /* 0x000000a010037220 */ /* 0x040fe20000400000 */
[----:B------:R-:W-:-:S07]  /*a650*/  FMUL R2, R16, R155 ;  /* 0x0000009b10027220 */ /* 0x000fce0000400000 */
.L_x_61:
[----:B------:R-:W-:-:S07]  /*a660*/  VIADD R0, R0, 0x1 ;  /* 0x0000000100007836 */ /* 0x000fce0000000000 */
.L_x_57:
[----:B------:R-:W-:Y:S05]  /*a670*/  BSYNC B0 ;  /* 0x0000000000007941 */ /* 0x000fea0003800000 */
.L_x_56:
[C---:B-1----:R-:W-:Y:S01]  /*a680*/  FFMA R11, R17.reuse, R24, R20 ;  /* 0x00000018110b7223 */ /* 0x042fe20000000014 */
[C---:B------:R-:W-:Y:S01]  /*a690*/  FFMA R24, R17.reuse, R25, R19 ;  /* 0x0000001911187223 */ /* 0x040fe20000000013 */
[C---:B------:R-:W-:Y:S01]  /*a6a0*/  FFMA R25, R17.reuse, R27, R15 ;  /* 0x0000001b11197223 */ /* 0x040fe2000000000f */
[C---:B------:R-:W-:Y:S01]  /*a6b0*/  FFMA R28, R17.reuse, R28, R14 ;  /* 0x0000001c111c7223 */ /* 0x040fe2000000000e */
[C---:B------:R-:W-:Y:S01]  /*a6c0*/  FFMA R30, R17.reuse, R30, R12 ;  /* 0x0000001e111e7223 */ /* 0x040fe2000000000c */
[C---:B------:R-:W-:Y:S01]  /*a6d0*/  FFMA R27, R17.reuse, R31, R10 ;  /* 0x0000001f111b7223 */ /* 0x040fe2000000000a */
[----:B------:R-:W-:Y:S01]  /*a6e0*/  F2FP.BF16.F32.PACK_AB R24, R24, R11 ;  /* 0x0000000b1818723e */ /* 0x000fe200000010ff */
[C---:B------:R-:W-:Y:S01]  /*a6f0*/  FFMA R11, R17.reuse, R26, R18 ;  /* 0x0000001a110b7223 */ /* 0x040fe20000000012 */
[----:B------:R-:W-:Y:S01]  /*a700*/  FFMA R26, R17, R29, R13 ;  /* 0x0000001d111a7223 */ /* 0x000fe2000000000d */
[----:B------:R-:W-:Y:S05]  /*a710*/  WARPSYNC.ALL ;  /* 0x0000000000007948 */ /* 0x000fea0003800000 */
[----:B------:R-:W-:Y:S01]  /*a720*/  F2FP.BF16.F32.PACK_AB R25, R25, R11 ;  /* 0x0000000b1919723e */ /* 0x000fe200000010ff */
[C---:B------:R-:W-:Y:S01]  /*a730*/  FFMA R32, R17.reuse, R32, R9 ;  /* 0x0000002011207223 */ /* 0x040fe20000000009 */
[----:B------:R-:W-:Y:S01]  /*a740*/  F2FP.BF16.F32.PACK_AB R26, R26, R28 ;  /* 0x0000001c1a1a723e */ /* 0x000fe200000010ff */
[----:B------:R-:W-:Y:S01]  /*a750*/  FFMA R34, R17, R34, R7 ;  /* 0x0000002211227223 */ /* 0x000fe20000000007 */
[----:B------:R-:W-:Y:S01]  /*a760*/  F2FP.BF16.F32.PACK_AB R27, R27, R30 ;  /* 0x0000001e1b1b723e */ /* 0x000fe200000010ff */
[C---:B------:R-:W-:Y:S01]  /*a770*/  FFMA R36, R17.reuse, R36, R5 ;  /* 0x0000002411247223 */ /* 0x040fe20000000005 */
[C---:B------:R-:W-:Y:S01]  /*a780*/  FFMA R38, R17.reuse, R38, R3 ;  /* 0x0000002611267223 */ /* 0x040fe20000000003 */
[----:B------:R-:W-:Y:S02]  /*a790*/  BSSY B0, `(.L_x_62) ;  /* 0x000001c000007945 */ /* 0x000fe40003800000 */
[----:B------:R1:W-:Y:S02]  /*a7a0*/  STSM.16.M88.4 [R21+0x2200], R24 ;  /* 0x0022001815007844 */ /* 0x0003e40000000200 */
[C---:B-1----:R-:W-:Y:S01]  /*a7b0*/  FFMA R24, R17.reuse, R33, R8 ;  /* 0x0000002111187223 */ /* 0x042fe20000000008 */
[C---:B------:R-:W-:Y:S01]  /*a7c0*/  FFMA R25, R17.reuse, R35, R6 ;  /* 0x0000002311197223 */ /* 0x040fe20000000006 */
[C---:B------:R-:W-:Y:S01]  /*a7d0*/  FFMA R26, R17.reuse, R37, R4 ;  /* 0x00000025111a7223 */ /* 0x040fe20000000004 */
[----:B------:R-:W-:-:S02]  /*a7e0*/  FFMA R27, R17, R39, R2 ;  /* 0x00000027111b7223 */ /* 0x000fc40000000002 */
[----:B------:R-:W-:Y:S02]  /*a7f0*/  F2FP.BF16.F32.PACK_AB R24, R24, R32 ;  /* 0x000000201818723e */ /* 0x000fe400000010ff */
[----:B------:R-:W-:Y:S02]  /*a800*/  F2FP.BF16.F32.PACK_AB R25, R25, R34 ;  /* 0x000000221919723e */ /* 0x000fe400000010ff */
[----:B------:R-:W-:Y:S02]  /*a810*/  F2FP.BF16.F32.PACK_AB R26, R26, R36 ;  /* 0x000000241a1a723e */ /* 0x000fe400000010ff */
[----:B------:R-:W-:-:S05]  /*a820*/  F2FP.BF16.F32.PACK_AB R27, R27, R38 ;  /* 0x000000261b1b723e */ /* 0x000fca00000010ff */
        /* <DEDUP_REMOVED lines=11> */
[----:B------:R-:W-:Y:S02]  /*a8e0*/  UIADD3 UR4, UR50, 0x2200, URZ ;  /* 0x0000220032047890 */ /* 0x000fe4000fffe03f */
[----:B------:R-:W-:Y:S01]  /*a8f0*/  UIADD3.X UR9, URZ, UR61, URZ, UP0, !UPT ;  /* 0x0000003d3f097290 */ /* 0x000fe200087fe43f */
[----:B------:R-:W-:Y:S01]  /*a900*/  UMOV UR5, UR41 ;  /* 0x0000002900057c82 */ /* 0x000fe20008000000 */
[----:B------:R-:W-:-:S07]  /*a910*/  UMOV UR7, UR43 ;  /* 0x0000002b00077c82 */ /* 0x000fce0008000000 */
[----:B------:R2:W-:Y:S01]  /*a920*/  UTMASTG.3D [UR4], [UR8] ;  /* 0x00000004080073b5 */ /* 0x0005e20008010000 */
[----:B------:R0:W-:Y:S01]  /*a930*/  UTMACMDFLUSH ;  /* 0x00000000000079b7 */ /* 0x0001e20000000000 */
[----:B--2---:R-:W-:-:S04]  /*a940*/  DEPBAR.LE SB0, 0x1 ;  /* 0x000080400000791a */ /* 0x004fc80000000000 */
.L_x_63:
[----:B------:R-:W-:Y:S05]  /*a950*/  BSYNC B0 ;  /* 0x0000000000007941 */ /* 0x000fea0003800000 */
.L_x_62:
[----:B------:R-:W-:Y:S01]  /*a960*/  IADD3 R34, R21, 0x2200, RZ ;  /* 0x0000220015227810 */ /* 0x000fe20007ffe0ff */
[----:B------:R-:W-:Y:S04]  /*a970*/  BAR.SYNC.DEFER_BLOCKING 0x1, 0x100 ;  /* 0x0044000000007b1d */ /* 0x000fe80000010000 */
[----:B------:R-:W-:Y:S02]  /*a980*/  IMAD R34, R22, 0x2, R34 ;  /* 0x0000000216227824 */ /* 0x000fe400078e0222 */
[----:B------:R-:W-:Y:S04]  /*a990*/  BSSY B0, `(.L_x_64) ;  /* 0x000000a000007945 */ /* 0x000fe80003800000 */
[----:B------:R-:W-:Y:S05]  /*a9a0*/  @!P3 BRA `(.L_x_65) ;  /* 0x000000000020b947 */ /* 0x000fea0003800000 */
[----:B------:R-:W-:-:S06]  /*a9b0*/  UISETP.NE.AND UP0, UPT, UR48, 0x3, UPT ;  /* 0x000000033000788c */ /* 0x000fcc000bf05270 */
[----:B------:R-:W-:-:S13]  /*a9c0*/  PLOP3.LUT P4, PT, PT, PT, UP0, 0x80, 0x0 ;  /* 0x000000000000781c */ /* 0x000fda0003f8f008 */
[----:B------:R-:W-:Y:S05]  /*a9d0*/  @!P4 BRA `(.L_x_66) ;  /* 0x000000000004c947 */ /* 0x000fea0003800000 */
[----:B------:R-:W-:Y:S01]  /*a9e0*/  BPT.TRAP 0x1 ;  /* 0x000000040000795c */ /* 0x000fe20000300000 */
.L_x_66:
[----:B------:R-:W-:-:S04]  /*a9f0*/  ULEA UR4, UR52, UR50, 0x3 ;  /* 0x0000003234047291 */ /* 0x000fc8000f8e183f */
[----:B------:R-:W-:-:S04]  /*aa00*/  UIADD3 UR4, UR4, 0x50, URZ ;  /* 0x0000005004047890 */ /* 0x000fc8000fffe03f */
[----:B------:R-:W-:-:S09]  /*aa10*/  UPRMT UR4, UR49, 0x654, UR4 ;  /* 0x0000065431047896 */ /* 0x000fd20008000004 */
[----:B------:R-:W-:Y:S03]  /*aa20*/  SYNCS.ARRIVE.TRANS64.RED.A1T0 RZ, [UR4], RZ ;  /* 0x000000ffffff79a7 */ /* 0x000fe60008100404 */
.L_x_65:
[----:B------:R-:W-:Y:S05]  /*aa30*/  BSYNC B0 ;  /* 0x0000000000007941 */ /* 0x000fea0003800000 */
.L_x_64:
[----:B------:R-:W-:Y:S01]  /*aa40*/  UIADD3 UR52, UR52, 0x1, URZ ;  /* 0x0000000134347890 */ /* 0x000fe2000fffe03f */
[----:B------:R-:W-:Y:S01]  /*aa50*/  BSSY B0, `(.L_x_67) ;  /* 0x0000039000007945 */ /* 0x000fe20003800000 */
[----:B------:R-:W-:Y:S02]  /*aa60*/  MOV R11, RZ ;  /* 0x000000ff000b7202 */ /* 0x000fe40000000f00 */
[----:B------:R-:W-:-:S04]  /*aa70*/  UISETP.NE.AND UP0, UPT, UR52, 0x4, UPT ;  /* 0x000000043400788c */ /* 0x000fc8000bf05270 */
[----:B------:R-:W-:Y:S01]  /*aa80*/  USEL UR52, UR52, URZ, UP0 ;  /* 0x0000003f34347287 */ /* 0x000fe20008000000 */
[----:B------:R-:W-:Y:S11]  /*aa90*/  @!P3 BRA `(.L_x_68) ;  /* 0x0000000000d0b947 */ /* 0x000ff60003800000 */
[----:B------:R-:W-:-:S06]  /*aaa0*/  UISETP.NE.AND UP0, UPT, UR48, 0x3, UPT ;  /* 0x000000033000788c */ /* 0x000fcc000bf05270 */
[----:B------:R-:W-:-:S13]  /*aab0*/  PLOP3.LUT P4, PT, PT, PT, UP0, 0x80, 0x0 ;  /* 0x000000000000781c */ /* 0x000fda0003f8f008 */
[----:B------:R-:W-:Y:S05]  /*aac0*/  @!P4 BRA `(.L_x_69) ;  /* 0x000000000004c947 */ /* 0x000fea0003800000 */
[----:B------:R-:W-:Y:S01]  /*aad0*/  BPT.TRAP 0x1 ;  /* 0x000000040000795c */ /* 0x000fe20000300000 */
.L_x_69:
[----:B------:R-:W-:Y:S01]  /*aae0*/  LEA R11, R0, UR50, 0x3 ;  /* 0x00000032000b7c11 */ /* 0x000fe2000f8e18ff */
[----:B------:R-:W-:Y:S01]  /*aaf0*/  BSSY B1, `(.L_x_70) ;  /* 0x0000004000017945 */ /* 0x000fe20003800000 */
[----:B-1----:R-:W-:-:S04]  /*ab00*/  SHF.L.U32 R24, RZ, 0x1f, RZ ;  /* 0x0000001fff187819 */ /* 0x002fc800000006ff */
[----:B------:R-:W1:Y:S02]  /*ab10*/  SYNCS.PHASECHK.TRANS64.TRYWAIT P4, [R11+URZ+0x30], R24 ;  /* 0x000030180b0075a7 */ /* 0x000e64000808017f */
[----:B-1----:R-:W-:Y:S05]  /*ab20*/  @!P4 BRA `(.L_x_71) ;  /* 0x000000b0009cc947 */ /* 0x002fea0003800000 */
.L_x_370:
[----:B------:R-:W-:Y:S05]  /*ab30*/  BSYNC B1 ;  /* 0x0000000000017941 */ /* 0x000fea0003800000 */
.L_x_70:
        /* <DEDUP_REMOVED lines=38> */
.L_x_72:
[----:B------:R-:W-:-:S05]  /*ada0*/  VIADD R0, R0, 0x1 ;  /* 0x0000000100007836 */ /* 0x000fca0000000000 */
[----:B------:R-:W-:-:S04]  /*adb0*/  ISETP.NE.AND P4, PT, R0, 0x4, PT ;  /* 0x000000040000780c */ /* 0x000fc80003f85270 */
[----:B------:R-:W-:Y:S02]  /*adc0*/  SEL R0, R0, RZ, P4 ;  /* 0x000000ff00007207 */ /* 0x000fe40002000000 */
[----:B-1----:R-:W-:-:S07]  /*add0*/  SEL R11, RZ, 0x1, P4 ;  /* 0x00000001ff0b7807 */ /* 0x002fce0002000000 */
.L_x_68:
[----:B------:R-:W-:Y:S05]  /*ade0*/  BSYNC B0 ;  /* 0x0000000000007941 */ /* 0x000fea0003800000 */
.L_x_67:
[----:B-1----:R-:W2:Y:S04]  /*adf0*/  LDL.LU R25, [R1+0x40] ;  /* 0x0000400001197983 */ /* 0x002ea80000300800 */
[----:B------:R-:W3:Y:S04]  /*ae00*/  LDL.LU R24, [R1+0x44] ;  /* 0x0000440001187983 */ /* 0x000ee80000300800 */
[----:B------:R-:W4:Y:S04]  /*ae10*/  LDL.LU R30, [R1+0x48] ;  /* 0x00004800011e7983 */ /* 0x000f280000300800 */
[----:B------:R-:W5:Y:S04]  /*ae20*/  LDL.LU R153, [R1+0x4c] ;  /* 0x00004c0001997983 */ /* 0x000f680000300800 */
        /* <DEDUP_REMOVED lines=11> */
[----:B------:R-:W5:Y:S01]  /*aee0*/  LDL.LU R31, [R1+0x7c] ;  /* 0x00007c00011f7983 */ /* 0x000f620000300800 */
[----:B------:R-:W-:Y:S05]  /*aef0*/  WARPSYNC.ALL ;  /* 0x0000000000007948 */ /* 0x000fea0003800000 */
[----:B------:R-:W-:Y:S01]  /*af00*/  BSSY B0, `(.L_x_73) ;  /* 0x000002c000007945 */ /* 0x000fe20003800000 */
[C---:B--2---:R-:W-:Y:S01]  /*af10*/  FFMA R25, R17.reuse, R25, R20 ;  /* 0x0000001911197223 */ /* 0x044fe20000000014 */
[C---:B---3--:R-:W-:Y:S01]  /*af20*/  FFMA R24, R17.reuse, R24, R19 ;  /* 0x0000001811187223 */ /* 0x048fe20000000013 */
[----:B----4-:R-:W-:-:S04]  /*af30*/  FFMA R30, R17, R30, R18 ;  /* 0x0000001e111e7223 */ /* 0x010fc80000000012 */
[----:B------:R-:W-:Y:S01]  /*af40*/  F2FP.BF16.F32.PACK_AB R24, R24, R25 ;  /* 0x000000191818723e */ /* 0x000fe200000010ff */
[C---:B-----5:R-:W-:Y:S01]  /*af50*/  FFMA R25, R17.reuse, R153, R15 ;  /* 0x0000009911197223 */ /* 0x060fe2000000000f */
[----:B------:R-:W-:-:S04]  /*af60*/  FFMA R29, R17, R29, R14 ;  /* 0x0000001d111d7223 */ /* 0x000fc8000000000e */
[----:B------:R-:W-:Y:S01]  /*af70*/  F2FP.BF16.F32.PACK_AB R25, R25, R30 ;  /* 0x0000001e1919723e */ /* 0x000fe200000010ff */
[C---:B------:R-:W-:Y:S01]  /*af80*/  FFMA R26, R17.reuse, R26, R13 ;  /* 0x0000001a111a7223 */ /* 0x040fe2000000000d */
[----:B------:R-:W-:-:S04]  /*af90*/  FFMA R28, R17, R28, R12 ;  /* 0x0000001c111c7223 */ /* 0x000fc8000000000c */
[----:B------:R-:W-:Y:S01]  /*afa0*/  F2FP.BF16.F32.PACK_AB R26, R26, R29 ;  /* 0x0000001d1a1a723e */ /* 0x000fe200000010ff */
[----:B------:R-:W-:-:S05]  /*afb0*/  FFMA R27, R17, R27, R10 ;  /* 0x0000001b111b7223 */ /* 0x000fca000000000a */
[----:B------:R-:W-:-:S05]  /*afc0*/  F2FP.BF16.F32.PACK_AB R27, R27, R28 ;  /* 0x0000001c1b1b723e */ /* 0x000fca00000010ff */
[----:B------:R1:W-:Y:S01]  /*afd0*/  STSM.16.M88.4 [R21+0x4200], R24 ;  /* 0x0042001815007844 */ /* 0x0003e20000000200 */
[C---:B------:R-:W-:Y:S01]  /*afe0*/  FFMA R30, R17.reuse, R37, R7 ;  /* 0x00000025111e7223 */ /* 0x040fe20000000007 */
[C---:B------:R-:W-:Y:S01]  /*aff0*/  FFMA R29, R17.reuse, R35, R5 ;  /* 0x00000023111d7223 */ /* 0x040fe20000000005 */
[C---:B-1----:R-:W-:Y:S01]  /*b000*/  FFMA R25, R17.reuse, R39, R9 ;  /* 0x0000002711197223 */ /* 0x042fe20000000009 */
[C---:B------:R-:W-:Y:S01]  /*b010*/  FFMA R24, R17.reuse, R38, R8 ;  /* 0x0000002611187223 */ /* 0x040fe20000000008 */
[C---:B------:R-:W-:Y:S01]  /*b020*/  FFMA R26, R17.reuse, R33, R4 ;  /* 0x00000021111a7223 */ /* 0x040fe20000000004 */
[----:B------:R-:W-:-:S03]  /*b030*/  FFMA R28, R17, R32, R3 ;  /* 0x00000020111c7223 */ /* 0x000fc60000000003 */
[----:B------:R-:W-:Y:S01]  /*b040*/  F2FP.BF16.F32.PACK_AB R24, R24, R25 ;  /* 0x000000191818723e */ /* 0x000fe200000010ff */
[C---:B------:R-:W-:Y:S01]  /*b050*/  FFMA R25, R17.reuse, R36, R6 ;  /* 0x0000002411197223 */ /* 0x040fe20000000006 */
[----:B------:R-:W-:Y:S01]  /*b060*/  FFMA R27, R17, R31, R2 ;  /* 0x0000001f111b7223 */ /* 0x000fe20000000002 */
[----:B------:R-:W-:-:S03]  /*b070*/  F2FP.BF16.F32.PACK_AB R26, R26, R29 ;  /* 0x0000001d1a1a723e */ /* 0x000fc600000010ff */
        /* <DEDUP_REMOVED lines=20> */
.L_x_74:
[----:B------:R-:W-:Y:S05]  /*b1c0*/  BSYNC B0 ;  /* 0x0000000000007941 */ /* 0x000fea0003800000 */
.L_x_73:
        /* <DEDUP_REMOVED lines=9> */
.L_x_77:
[----:B------:R-:W-:-:S04]  /*b260*/  ULEA UR4, UR52, UR50, 0x3 ;  /* 0x0000003234047291 */ /* 0x000fc8000f8e183f */
[----:B------:R-:W-:-:S04]  /*b270*/  UIADD3 UR4, UR4, 0x50, URZ ;  /* 0x0000005004047890 */ /* 0x000fc8000fffe03f */
[----:B------:R-:W-:-:S09]  /*b280*/  UPRMT UR4, UR49, 0x654, UR4 ;  /* 0x0000065431047896 */ /* 0x000fd20008000004 */
[----:B------:R-:W-:Y:S03]  /*b290*/  SYNCS.ARRIVE.TRANS64.RED.A1T0 RZ, [UR4], RZ ;  /* 0x000000ffffff79a7 */ /* 0x000fe60008100404 */
.L_x_76:
[----:B------:R-:W-:Y:S05]  /*b2a0*/  BSYNC B0 ;  /* 0x0000000000007941 */ /* 0x000fea0003800000 */
.L_x_75:
[----:B------:R-:W-:Y:S01]  /*b2b0*/  UIADD3 UR4, UR52, 0x1, URZ ;  /* 0x0000000134047890 */ /* 0x000fe2000fffe03f */
[----:B------:R-:W-:Y:S03]  /*b2c0*/  BSSY B0, `(.L_x_78) ;  /* 0x0000039000007945 */ /* 0x000fe60003800000 */
[----:B------:R-:W-:-:S04]  /*b2d0*/  UISETP.NE.AND UP0, UPT, UR4, 0x4, UPT ;  /* 0x000000040400788c */ /* 0x000fc8000bf05270 */
[----:B------:R-:W-:Y:S01]  /*b2e0*/  USEL UR8, UR4, URZ, UP0 ;  /* 0x0000003f04087287 */ /* 0x000fe20008000000 */
[----:B------:R-:W-:Y:S11]  /*b2f0*/  @!P3 BRA `(.L_x_79) ;  /* 0x0000000000d4b947 */ /* 0x000ff60003800000 */
[----:B------:R-:W-:-:S06]  /*b300*/  UISETP.NE.AND UP0, UPT, UR48, 0x3, UPT ;  /* 0x000000033000788c */ /* 0x000fcc000bf05270 */
[----:B------:R-:W-:-:S13]  /*b310*/  PLOP3.LUT P4, PT, PT, PT, UP0, 0x80, 0x0 ;  /* 0x000000000000781c */ /* 0x000fda0003f8f008 */
[----:B------:R-:W-:Y:S05]  /*b320*/  @!P4 BRA `(.L_x_80) ;  /* 0x000000000004c947 */ /* 0x000fea0003800000 */
[----:B------:R-:W-:Y:S01]  /*b330*/  BPT.TRAP 0x1 ;  /* 0x000000040000795c */ /* 0x000fe20000300000 */
.L_x_80:
[----:B-1----:R-:W-:Y:S01]  /*b340*/  LEA R24, R0, UR50, 0x3 ;  /* 0x0000003200187c11 */ /* 0x002fe2000f8e18ff */
[----:B------:R-:W-:Y:S01]  /*b350*/  BSSY B1, `(.L_x_81) ;  /* 0x0000004000017945 */ /* 0x000fe20003800000 */
[----:B------:R-:W-:-:S04]  /*b360*/  SHF.L.U32 R25, R11, 0x1f, RZ ;  /* 0x0000001f0b197819 */ /* 0x000fc800000006ff */
[----:B------:R-:W1:Y:S02]  /*b370*/  SYNCS.PHASECHK.TRANS64.TRYWAIT P4, [R24+URZ+0x30], R25 ;  /* 0x00003019180075a7 */ /* 0x000e64000808017f */
[----:B-1----:R-:W-:Y:S05]  /*b380*/  @!P4 BRA `(.L_x_82) ;  /* 0x000000a80098c947 */ /* 0x002fea0003800000 */
.L_x_371:
[----:B------:R-:W-:Y:S05]  /*b390*/  BSYNC B1 ;  /* 0x0000000000017941 */ /* 0x000fea0003800000 */
.L_x_81:
[----:B------:R-:W-:Y:S05]  /*b3a0*/  @P2 BRA `(.L_x_83) ;  /* 0x0000000000942947 */ /* 0x000fea0003800000 */
[----:B------:R-:W-:Y:S01]  /*b3b0*/  LEA R19, R0, R23, 0xd ;  /* 0x0000001700137211 */ /* 0x000fe200078e68ff */
[----:B------:R-:W-:Y:S05]  /*b3c0*/  WARPSYNC.ALL ;  /* 0x0000000000007948 */ /* 0x000fea0003800000 */
[----:B------:R-:W-:Y:S01]  /*b3d0*/  IMAD R12, R22, 0x2, R19 ;  /* 0x00000002160c7824 */ /* 0x000fe200078e0213 */
[----:B------:R-:W2:Y:S05]  /*b3e0*/  LDSM.16.M88.4 R4, [R19] ;  /* 0x000000001304783b */ /* 0x000eaa0000000200 */
[----:B------:R-:W1:Y:S01]  /*b3f0*/  LDSM.16.M88.4 R12, [R12] ;  /* 0x000000000c0c783b */ /* 0x000e620000000200 */
[----:B--2---:R-:W-:Y:S01]  /*b400*/  SHF.L.U32 R20, R4, 0x10, RZ ;  /* 0x0000001004147819 */ /* 0x004fe200000006ff */
[----:B------:R-:W-:Y:S01]  /*b410*/  IMAD.U32 R18, R5, 0x10000, RZ ;  /* 0x0001000005127824 */ /* 0x000fe200078e00ff */
[----:B------:R-:W-:Y:S01]  /*b420*/  SHF.L.U32 R2, R6, 0x10, RZ ;  /* 0x0000001006027819 */ /* 0x000fe200000006ff */
[----:B------:R-:W-:Y:S01]  /*b430*/  IMAD.U32 R3, R7, 0x10000, RZ ;  /* 0x0001000007037824 */ /* 0x000fe200078e00ff */
[----:B------:R-:W-:Y:S01]  /*b440*/  LOP3.LUT R4, R4, 0xffff0000, RZ, 0xc0, !PT ;  /* 0xffff000004047812 */ /* 0x000fe200078ec0ff */
[----:B-1----:R-:W-:Y:S01]  /*b450*/  IMAD.U32 R25, R13, 0x10000, RZ ;  /* 0x000100000d197824 */ /* 0x002fe200078e00ff */
[----:B------:R-:W-:Y:S01]  /*b460*/  LOP3.LUT R5, R5, 0xffff0000, RZ, 0xc0, !PT ;  /* 0xffff000005057812 */ /* 0x000fe200078ec0ff */
[----:B------:R-:W-:Y:S01]  /*b470*/  IMAD.U32 R29, R15, 0x10000, RZ ;  /* 0x000100000f1d7824 */ /* 0x000fe200078e00ff */
[----:B------:R-:W-:Y:S01]  /*b480*/  LOP3.LUT R6, R6, 0xffff0000, RZ, 0xc0, !PT ;  /* 0xffff000006067812 */ /* 0x000fe200078ec0ff */
[C---:B------:R-:W-:Y:S01]  /*b490*/  FMUL R19, R16.reuse, R4 ;  /* 0x0000000410137220 */ /* 0x040fe20000400000 */
[----:B------:R-:W-:Y:S01]  /*b4a0*/  LOP3.LUT R7, R7, 0xffff0000, RZ, 0xc0, !PT ;  /* 0xffff000007077812 */ /* 0x000fe200078ec0ff */
[----:B------:R-:W-:Y:S01]  /*b4b0*/  FMUL R20, R16, R20 ;  /* 0x0000001410147220 */ /* 0x000fe20000400000 */
[----:B------:R-:W-:Y:S01]  /*b4c0*/  SHF.L.U32 R9, R12, 0x10, RZ ;  /* 0x000000100c097819 */ /* 0x000fe200000006ff */
[----:B------:R-:W-:Y:S01]  /*b4d0*/  FMUL R18, R16, R18 ;  /* 0x0000001210127220 */ /* 0x000fe20000400000 */
        /* <DEDUP_REMOVED lines=18> */
.L_x_83:
[----:B------:R-:W-:-:S04]  /*b600*/  IADD3 R0, R0, 0x1, RZ ;  /* 0x0000000100007810 */ /* 0x000fc80007ffe0ff */
[----:B------:R-:W-:-:S04]  /*b610*/  ISETP.NE.AND P4, PT, R0, 0x4, PT ;  /* 0x000000040000780c */ /* 0x000fc80003f85270 */
[----:B-1----:R-:W-:Y:S02]  /*b620*/  SEL R24, RZ, 0x1, P4 ;  /* 0x00000001ff187807 */ /* 0x002fe40002000000 */
[----:B------:R-:W-:Y:S02]  /*b630*/  SEL R0, R0, RZ, P4 ;  /* 0x000000ff00007207 */ /* 0x000fe40002000000 */
[----:B------:R-:W-:-:S07]  /*b640*/  LOP3.LUT R11, R11, R24, RZ, 0x3c, !PT ;  /* 0x000000180b0b7212 */ /* 0x000fce00078e3cff */
.L_x_79:
[----:B------:R-:W-:Y:S05]  /*b650*/  BSYNC B0 ;  /* 0x0000000000007941 */ /* 0x000fea0003800000 */
.L_x_78:
[C---:B------:R-:W-:Y:S01]  /*b660*/  FFMA R40, R17.reuse, R40, R20 ;  /* 0x0000002811287223 */ /* 0x040fe20000000014 */
[C---:B-1----:R-:W-:Y:S01]  /*b670*/  FFMA R24, R17.reuse, R41, R19 ;  /* 0x0000002911187223 */ /* 0x042fe20000000013 */
[C---:B------:R-:W-:Y:S01]  /*b680*/  FFMA R42, R17.reuse, R42, R18 ;  /* 0x0000002a112a7223 */ /* 0x040fe20000000012 */
[C---:B------:R-:W-:Y:S01]  /*b690*/  FFMA R25, R17.reuse, R43, R15 ;  /* 0x0000002b11197223 */ /* 0x040fe2000000000f */
[C---:B------:R-:W-:Y:S01]  /*b6a0*/  FFMA R26, R17.reuse, R44, R14 ;  /* 0x0000002c111a7223 */ /* 0x040fe2000000000e */
[C---:B------:R-:W-:Y:S01]  /*b6b0*/  FFMA R45, R17.reuse, R45, R13 ;  /* 0x0000002d112d7223 */ /* 0x040fe2000000000d */
[C---:B------:R-:W-:Y:S01]  /*b6c0*/  FFMA R27, R17.reuse, R46, R12 ;  /* 0x0000002e111b7223 */ /* 0x040fe2000000000c */
[C---:B------:R-:W-:Y:S01]  /*b6d0*/  FFMA R47, R17.reuse, R47, R10 ;  /* 0x0000002f112f7223 */ /* 0x040fe2000000000a */
[----:B------:R-:W-:Y:S01]  /*b6e0*/  F2FP.BF16.F32.PACK_AB R24, R24, R40 ;  /* 0x000000281818723e */ /* 0x000fe200000010ff */
[----:B------:R-:W-:Y:S01]  /*b6f0*/  FFMA R48, R17, R48, R9 ;  /* 0x0000003011307223 */ /* 0x000fe20000000009 */
[----:B------:R-:W-:Y:S01]  /*b700*/  F2FP.BF16.F32.PACK_AB R25, R25, R42 ;  /* 0x0000002a1919723e */ /* 0x000fe200000010ff */
[----:B------:R-:W-:Y:S01]  /*b710*/  FFMA R49, R17, R49, R8 ;  /* 0x0000003111317223 */ /* 0x000fe20000000008 */
[----:B------:R-:W-:Y:S01]  /*b720*/  F2FP.BF16.F32.PACK_AB R26, R45, R26 ;  /* 0x0000001a2d1a723e */ /* 0x000fe200000010ff */
[----:B------:R-:W-:Y:S01]  /*b730*/  FFMA R50, R17, R50, R7 ;  /* 0x0000003211327223 */ /* 0x000fe20000000007 */
[----:B------:R-:W-:Y:S01]  /*b740*/  F2FP.BF16.F32.PACK_AB R27, R47, R27 ;  /* 0x0000001b2f1b723e */ /* 0x000fe200000010ff */
[C---:B------:R-:W-:Y:S01]  /*b750*/  FFMA R51, R17.reuse, R51, R6 ;  /* 0x0000003311337223 */ /* 0x040fe20000000006 */
[C---:B------:R-:W-:Y:S01]  /*b760*/  FFMA R52, R17.reuse, R52, R5 ;  /* 0x0000003411347223 */ /* 0x040fe20000000005 */
[C---:B------:R-:W-:Y:S01]  /*b770*/  FFMA R53, R17.reuse, R53, R4 ;  /* 0x0000003511357223 */ /* 0x040fe20000000004 */
[C---:B------:R-:W-:Y:S01]  /*b780*/  FFMA R54, R17.reuse, R54, R3 ;  /* 0x0000003611367223 */ /* 0x040fe20000000003 */
[----:B------:R-:W-:Y:S01]  /*b790*/  FFMA R55, R17, R55, R2 ;  /* 0x0000003711377223 */ /* 0x000fe20000000002 */
[----:B------:R-:W-:Y:S05]  /*b7a0*/  WARPSYNC.ALL ;  /* 0x0000000000007948 */ /* 0x000fea0003800000 */
[----:B------:R1:W-:Y:S01]  /*b7b0*/  STSM.16.M88.4 [R21+0x6200], R24 ;  /* 0x0062001815007844 */ /* 0x0003e20000000200 */
[----:B------:R-:W-:Y:S01]  /*b7c0*/  BSSY B0, `(.L_x_84) ;  /* 0x0000017000007945 */ /* 0x000fe20003800000 */
[----:B-1----:R-:W-:-:S02]  /*b7d0*/  F2FP.BF16.F32.PACK_AB R24, R49, R48 ;  /* 0x000000303118723e */ /* 0x002fc400000010ff */
        /* <DEDUP_REMOVED lines=15> */
[----:B------:R-:W-:Y:S02]  /*b8d0*/  UIADD3 UR4, UR50, 0x6200, URZ ;  /* 0x0000620032047890 */ /* 0x000fe4000fffe03f */
[----:B------:R-:W-:Y:S01]  /*b8e0*/  UIADD3.X UR11, URZ, UR61, URZ, UP0, !UPT ;  /* 0x0000003d3f0b7290 */ /* 0x000fe200087fe43f */
[----:B------:R-:W-:-:S08]  /*b8f0*/  UMOV UR7, UR43 ;  /* 0x0000002b00077c82 */ /* 0x000fd00008000000 */
[----:B------:R2:W-:Y:S01]  /*b900*/  UTMASTG.3D [UR4], [UR10] ;  /* 0x000000040a0073b5 */ /* 0x0005e20008010000 */
[----:B------:R0:W-:Y:S01]  /*b910*/  UTMACMDFLUSH ;  /* 0x00000000000079b7 */ /* 0x0001e20000000000 */
[----:B--2---:R-:W-:-:S04]  /*b920*/  DEPBAR.LE SB0, 0x1 ;  /* 0x000080400000791a */ /* 0x004fc80000000000 */
.L_x_85:
[----:B------:R-:W-:Y:S05]  /*b930*/  BSYNC B0 ;  /* 0x0000000000007941 */ /* 0x000fea0003800000 */
.L_x_84:
[----:B-1----:R-:W-:Y:S01]  /*b940*/  VIADD R25, R21, 0x6200 ;  /* 0x0000620015197836 */ /* 0x002fe20000000000 */
[----:B------:R-:W-:Y:S04]  /*b950*/  BAR.SYNC.DEFER_BLOCKING 0x1, 0x100 ;  /* 0x0044000000007b1d */ /* 0x000fe80000010000 */
[----:B------:R-:W-:Y:S02]  /*b960*/  LEA R32, R22, R25, 0x1 ;  /* 0x0000001916207211 */ /* 0x000fe400078e08ff */
[----:B------:R-:W-:Y:S04]  /*b970*/  BSSY B0, `(.L_x_86) ;  /* 0x000000a000007945 */ /* 0x000fe80003800000 */
[----:B------:R-:W-:Y:S05]  /*b980*/  @!P3 BRA `(.L_x_87) ;  /* 0x000000000020b947 */ /* 0x000fea0003800000 */
[----:B------:R-:W-:-:S06]  /*b990*/  UISETP.NE.AND UP0, UPT, UR48, 0x3, UPT ;  /* 0x000000033000788c */ /* 0x000fcc000bf05270 */
[----:B------:R-:W-:-:S13]  /*b9a0*/  PLOP3.LUT P4, PT, PT, PT, UP0, 0x80, 0x0 ;  /* 0x000000000000781c */ /* 0x000fda0003f8f008 */
[----:B------:R-:W-:Y:S05]  /*b9b0*/  @!P4 BRA `(.L_x_88) ;  /* 0x000000000004c947 */ /* 0x000fea0003800000 */
[----:B------:R-:W-:Y:S01]  /*b9c0*/  BPT.TRAP 0x1 ;  /* 0x000000040000795c */ /* 0x000fe20000300000 */
.L_x_88:
[----:B------:R-:W-:-:S04]  /*b9d0*/  ULEA UR4, UR8, UR50, 0x3 ;  /* 0x0000003208047291 */ /* 0x000fc8000f8e183f */
[----:B------:R-:W-:-:S04]  /*b9e0*/  UIADD3 UR4, UR4, 0x50, URZ ;  /* 0x0000005004047890 */ /* 0x000fc8000fffe03f */
[----:B------:R-:W-:-:S09]  /*b9f0*/  UPRMT UR4, UR49, 0x654, UR4 ;  /* 0x0000065431047896 */ /* 0x000fd20008000004 */
[----:B------:R-:W-:Y:S03]  /*ba00*/  SYNCS.ARRIVE.TRANS64.RED.A1T0 RZ, [UR4], RZ ;  /* 0x000000ffffff79a7 */ /* 0x000fe60008100404 */
.L_x_87:
[----:B------:R-:W-:Y:S05]  /*ba10*/  BSYNC B0 ;  /* 0x0000000000007941 */ /* 0x000fea0003800000 */
.L_x_86:
        /* <DEDUP_REMOVED lines=9> */
.L_x_91:
[C---:B------:R-:W-:Y:S01]  /*bab0*/  LEA R25, R0.reuse, UR50, 0x3 ;  /* 0x0000003200197c11 */ /* 0x040fe2000f8e18ff */
[----:B------:R-:W-:Y:S01]  /*bac0*/  VIADD R24, R0, 0x1 ;  /* 0x0000000100187836 */ /* 0x000fe20000000000 */
[----:B------:R-:W-:Y:S01]  /*bad0*/  SHF.L.U32 R26, R11, 0x1f, RZ ;  /* 0x0000001f0b1a7819 */ /* 0x000fe200000006ff */
[----:B------:R-:W-:Y:S03]  /*bae0*/  BSSY B1, `(.L_x_92) ;  /* 0x0000004000017945 */ /* 0x000fe60003800000 */
[----:B------:R-:W1:Y:S01]  /*baf0*/  SYNCS.PHASECHK.TRANS64.TRYWAIT P5, [R25+URZ+0x30], R26 ;  /* 0x0000301a190075a7 */ /* 0x000e6200080a017f */
[----:B------:R-:W-:Y:S01]  /*bb00*/  ISETP.NE.AND P4, PT, R24, 0x4, PT ;  /* 0x000000041800780c */ /* 0x000fe20003f85270 */
[----:B-1----:R-:W-:-:S12]  /*bb10*/  @!P5 BRA `(.L_x_93) ;  /* 0x000000a000c8d947 */ /* 0x002fd80003800000 */
.L_x_372:
[----:B------:R-:W-:Y:S05]  /*bb20*/  BSYNC B1 ;  /* 0x0000000000017941 */ /* 0x000fea0003800000 */
.L_x_92:
[----:B------:R-:W-:Y:S05]  /*bb30*/  @P2 BRA `(.L_x_94) ;  /* 0x0000000000942947 */ /* 0x000fea0003800000 */
[----:B------:R-:W-:Y:S01]  /*bb40*/  LEA R3, R0, R23, 0xd ;  /* 0x0000001700037211 */ /* 0x000fe200078e68ff */
[----:B------:R-:W-:Y:S05]  /*bb50*/  WARPSYNC.ALL ;  /* 0x0000000000007948 */ /* 0x000fea0003800000 */
[----:B------:R-:W-:Y:S01]  /*bb60*/  IMAD R12, R22, 0x2, R3 ;  /* 0x00000002160c7824 */ /* 0x000fe200078e0203 */
[----:B------:R-:W2:Y:S05]  /*bb70*/  LDSM.16.M88.4 R4, [R3] ;  /* 0x000000000304783b */ /* 0x000eaa0000000200 */
[----:B------:R-:W3:Y:S01]  /*bb80*/  LDSM.16.M88.4 R12, [R12] ;  /* 0x000000000c0c783b */ /* 0x000ee20000000200 */
[C---:B--2---:R-:W-:Y:S01]  /*bb90*/  SHF.L.U32 R19, R4.reuse, 0x10, RZ ;  /* 0x0000001004137819 */ /* 0x044fe200000006ff */
[C---:B------:R-:W-:Y:S01]  /*bba0*/  IMAD.U32 R45, R5.reuse, 0x10000, RZ ;  /* 0x00010000052d7824 */ /* 0x040fe200078e00ff */
[----:B------:R-:W-:Y:S01]  /*bbb0*/  LOP3.LUT R47, R5, 0xffff0000, RZ, 0xc0, !PT ;  /* 0xffff0000052f7812 */ /* 0x000fe200078ec0ff */
[----:B------:R-:W-:Y:S01]  /*bbc0*/  IMAD.U32 R35, R7, 0x10000, RZ ;  /* 0x0001000007237824 */ /* 0x000fe200078e00ff */
[----:B------:R-:W-:Y:S01]  /*bbd0*/  LOP3.LUT R43, R4, 0xffff0000, RZ, 0xc0, !PT ;  /* 0xffff0000042b7812 */ /* 0x000fe200078ec0ff */
[----:B---3--:R-:W-:Y:S01]  /*bbe0*/  IMAD.U32 R3, R15, 0x10000, RZ ;  /* 0x000100000f037824 */ /* 0x008fe200078e00ff */
[----:B------:R-:W-:Y:S01]  /*bbf0*/  SHF.L.U32 R39, R6, 0x10, RZ ;  /* 0x0000001006277819 */ /* 0x000fe200000006ff */
[----:B------:R-:W-:Y:S01]  /*bc00*/  FMUL R20, R16, R19 ;  /* 0x0000001310147220 */ /* 0x000fe20000400000 */
[----:B------:R-:W-:Y:S01]  /*bc10*/  LOP3.LUT R41, R6, 0xffff0000, RZ, 0xc0, !PT ;  /* 0xffff000006297812 */ /* 0x000fe200078ec0ff */
[----:B------:R-:W-:Y:S01]  /*bc20*/  FMUL R19, R16, R43 ;  /* 0x0000002b10137220 */ /* 0x000fe20000400000 */
[----:B------:R-:W-:Y:S01]  /*bc30*/  LOP3.LUT R37, R7, 0xffff0000, RZ, 0xc0, !PT ;  /* 0xffff000007257812 */ /* 0x000fe200078ec0ff */
[C---:B------:R-:W-:Y:S01]  /*bc40*/  IMAD.U32 R7, R13.reuse, 0x10000, RZ ;  /* 0x000100000d077824 */ /* 0x040fe200078e00ff */
        /* <DEDUP_REMOVED lines=10> */
[----:B-1----:R-:W-:Y:S01]  /*bcf0*/  LOP3.LUT R25, R15, 0xffff0000, RZ, 0xc0, !PT ;  /* 0xffff00000f197812 */ /* 0x002fe200078ec0ff */
        /* <DEDUP_REMOVED lines=9> */
.L_x_94:
[----:B------:R-:W-:-:S04]  /*bd90*/  SEL R0, RZ, 0x1, P4 ;  /* 0x00000001ff007807 */ /* 0x000fc80002000000 */
[----:B------:R-:W-:Y:S02]  /*bda0*/  LOP3.LUT R11, R11, R0, RZ, 0x3c, !PT ;  /* 0x000000000b0b7212 */ /* 0x000fe400078e3cff */
[----:B------:R-:W-:-:S07]  /*bdb0*/  SEL R0, R24, RZ, P4 ;  /* 0x000000ff18007207 */ /* 0x000fce0002000000 */
.L_x_90:
[----:B------:R-:W-:Y:S05]  /*bdc0*/  BSYNC B0 ;  /* 0x0000000000007941 */ /* 0x000fea0003800000 */
.L_x_89:
[----:B------:R-:W2:Y:S04]  /*bdd0*/  LDL.LU R28, [R1+0x80] ;  /* 0x00008000011c7983 */ /* 0x000ea80000300800 */
[----:B-1----:R-:W3:Y:S04]  /*bde0*/  LDL.LU R25, [R1+0x84] ;  /* 0x0000840001197983 */ /* 0x002ee80000300800 */
        /* <DEDUP_REMOVED lines=26> */
[C---:B------:R-:W-:Y:S01]  /*bf90*/  FFMA R24, R17.reuse, R41, R10 ;  /* 0x0000002911187223 */ /* 0x040fe2000000000a */
[----:B------:R-:W-:-:S04]  /*bfa0*/  FFMA R26, R17, R26, R9 ;  /* 0x0000001a111a7223 */ /* 0x000fc80000000009 */
[----:B------:R-:W-:Y:S01]  /*bfb0*/  F2FP.BF16.F32.PACK_AB R31, R24, R31 ;  /* 0x0000001f181f723e */ /* 0x000fe200000010ff */
[----:B------:R-:W-:-:S04]  /*bfc0*/  FFMA R27, R17, R27, R8 ;  /* 0x0000001b111b7223 */ /* 0x000fc80000000008 */
[----:B------:R1:W-:Y:S01]  /*bfd0*/  STSM.16.M88.4 [R21+0x200], R28 ;  /* 0x0002001c15007844 */ /* 0x0003e20000000200 */
[----:B------:R-:W-:Y:S01]  /*bfe0*/  FFMA R25, R17, R40, R7 ;  /* 0x0000002811197223 */ /* 0x000fe20000000007 */
[----:B------:R-:W-:Y:S01]  /*bff0*/  F2FP.BF16.F32.PACK_AB R24, R27, R26 ;  /* 0x0000001a1b18723e */ /* 0x000fe200000010ff */
[C---:B------:R-:W-:Y:S01]  /*c000*/  FFMA R26, R17.reuse, R39, R6 ;  /* 0x00000027111a7223 */ /* 0x040fe20000000006 */
[----:B------:R-:W-:-:S04]  /*c010*/  FFMA R27, R17, R38, R5 ;  /* 0x00000026111b7223 */ /* 0x000fc80000000005 */
[----:B------:R-:W-:Y:S01]  /*c020*/  F2FP.BF16.F32.PACK_AB R25, R26, R25 ;  /* 0x000000191a19723e */ /* 0x000fe200000010ff */
[C---:B------:R-:W-:Y:S01]  /*c030*/  FFMA R36, R17.reuse, R36, R4 ;  /* 0x0000002411247223 */ /* 0x040fe20000000004 */
[----:B------:R-:W-:-:S04]  /*c040*/  FFMA R35, R17, R35, R3 ;  /* 0x0000002311237223 */ /* 0x000fc80000000003 */
[----:B------:R-:W-:Y:S01]  /*c050*/  F2FP.BF16.F32.PACK_AB R26, R36, R27 ;  /* 0x0000001b241a723e */ /* 0x000fe200000010ff */
[----:B------:R-:W-:-:S05]  /*c060*/  FFMA R38, R17, R37, R2 ;  /* 0x0000002511267223 */ /* 0x000fca0000000002 */
[----:B------:R-:W-:-:S05]  /*c070*/  F2FP.BF16.F32.PACK_AB R27, R38, R35 ;  /* 0x00000023261b723e */ /* 0x000fca00000010ff */
[----:B------:R1:W-:Y:S01]  /*c080*/  STSM.16.M88.4 [R152], R24 ;  /* 0x0000001898007844 */ /* 0x0003e20000000200 */
        /* <DEDUP_REMOVED lines=17> */
.L_x_96:
[----:B------:R-:W-:Y:S05]  /*c1a0*/  BSYNC B0 ;  /* 0x0000000000007941 */ /* 0x000fea0003800000 */
.L_x_95:
[----:B------:R-:W-:Y:S06]  /*c1b0*/  BAR.SYNC.DEFER_BLOCKING 0x1, 0x100 ;  /* 0x0044000000007b1d */ /* 0x000fec0000010000 */
[----:B------:R-:W-:Y:S04]  /*c1c0*/  BSSY B0, `(.L_x_97) ;  /* 0x000000a000007945 */ /* 0x000fe80003800000 */
[----:B------:R-:W-:Y:S05]  /*c1d0*/  @!P3 BRA `(.L_x_98) ;  /* 0x000000000020b947 */ /* 0x000fea0003800000 */
[----:B------:R-:W-:-:S06]  /*c1e0*/  UISETP.NE.AND UP0, UPT, UR48, 0x3, UPT ;  /* 0x000000033000788c */ /* 0x000fcc000bf05270 */
[----:B------:R-:W-:-:S13]  /*c1f0*/  PLOP3.LUT P4, PT, PT, PT, UP0, 0x80, 0x0 ;  /* 0x000000000000781c */ /* 0x000fda0003f8f008 */
[----:B------:R-:W-:Y:S05]  /*c200*/  @!P4 BRA `(.L_x_99) ;  /* 0x000000000004c947 */ /* 0x000fea0003800000 */
[----:B------:R-:W-:Y:S01]  /*c210*/  BPT.TRAP 0x1 ;  /* 0x000000040000795c */ /* 0x000fe20000300000 */
.L_x_99:
[----:B------:R-:W-:-:S04]  /*c220*/  ULEA UR4, UR8, UR50, 0x3 ;  /* 0x0000003208047291 */ /* 0x000fc8000f8e183f */
[----:B------:R-:W-:-:S04]  /*c230*/  UIADD3 UR4, UR4, 0x50, URZ ;  /* 0x0000005004047890 */ /* 0x000fc8000fffe03f */
[----:B------:R-:W-:-:S09]  /*c240*/  UPRMT UR4, UR49, 0x654, UR4 ;  /* 0x0000065431047896 */ /* 0x000fd20008000004 */
[----:B------:R-:W-:Y:S03]  /*c250*/  SYNCS.ARRIVE.TRANS64.RED.A1T0 RZ, [UR4], RZ ;  /* 0x000000ffffff79a7 */ /* 0x000fe60008100404 */
.L_x_98:
[----:B------:R-:W-:Y:S05]  /*c260*/  BSYNC B0 ;  /* 0x0000000000007941 */ /* 0x000fea0003800000 */
.L_x_97:
        /* <DEDUP_REMOVED lines=9> */
.L_x_102:
[C---:B-1----:R-:W-:Y:S01]  /*c300*/  LEA R26, R0.reuse, UR50, 0x3 ;  /* 0x00000032001a7c11 */ /* 0x042fe2000f8e18ff */
[----:B------:R-:W-:Y:S01]  /*c310*/  BSSY B1, `(.L_x_103) ;  /* 0x0000007000017945 */ /* 0x000fe20003800000 */
[----:B------:R-:W-:Y:S02]  /*c320*/  SHF.L.U32 R27, R11, 0x1f, RZ ;  /* 0x0000001f0b1b7819 */ /* 0x000fe400000006ff */
[----:B------:R-:W-:Y:S02]  /*c330*/  IADD3 R25, R0, 0x1, RZ ;  /* 0x0000000100197810 */ /* 0x000fe40007ffe0ff */
[----:B------:R-:W1:Y:S02]  /*c340*/  SYNCS.PHASECHK.TRANS64.TRYWAIT P5, [R26+URZ+0x30], R27 ;  /* 0x0000301b1a0075a7 */ /* 0x000e6400080a017f */
[----:B------:R-:W-:-:S04]  /*c350*/  ISETP.NE.AND P4, PT, R25, 0x4, PT ;  /* 0x000000041900780c */ /* 0x000fc80003f85270 */
[----:B------:R-:W-:Y:S01]  /*c360*/  SEL R24, RZ, 0x1, P4 ;  /* 0x00000001ff187807 */ /* 0x000fe20002000000 */
[----:B-1----:R-:W-:Y:S08]  /*c370*/  @!P5 BRA `(.L_x_104) ;  /* 0x0000009800c4d947 */ /* 0x002ff00003800000 */
.L_x_373:
[----:B------:R-:W-:Y:S05]  /*c380*/  BSYNC B1 ;  /* 0x0000000000017941 */ /* 0x000fea0003800000 */
.L_x_103:
[----:B------:R-:W-:Y:S05]  /*c390*/  @P2 BRA `(.L_x_105) ;  /* 0x0000000000942947 */ /* 0x000fea0003800000 */
[----:B------:R-:W-:Y:S01]  /*c3a0*/  IMAD R35, R0, 0x2000, R23 ;  /* 0x0000200000237824 */ /* 0x000fe200078e0217 */
[----:B------:R-:W-:Y:S05]  /*c3b0*/  WARPSYNC.ALL ;  /* 0x0000000000007948 */ /* 0x000fea0003800000 */
[----:B------:R-:W-:Y:S01]  /*c3c0*/  LEA R12, R22, R35, 0x1 ;  /* 0x00000023160c7211 */ /* 0x000fe200078e08ff */
[----:B------:R-:W2:Y:S05]  /*c3d0*/  LDSM.16.M88.4 R4, [R35] ;  /* 0x000000002304783b */ /* 0x000eaa0000000200 */
[----:B------:R-:W3:Y:S01]  /*c3e0*/  LDSM.16.M88.4 R12, [R12] ;  /* 0x000000000c0c783b */ /* 0x000ee20000000200 */
[----:B--2---:R-:W-:Y:S01]  /*c3f0*/  SHF.L.U32 R9, R5, 0x10, RZ ;  /* 0x0000001005097819 */ /* 0x004fe200000006ff */
[----:B------:R-:W-:Y:S01]  /*c400*/  IMAD.U32 R3, R4, 0x10000, RZ ;  /* 0x0001000004037824 */ /* 0x000fe200078e00ff */
[----:B------:R-:W-:Y:S01]  /*c410*/  SHF.L.U32 R31, R7, 0x10, RZ ;  /* 0x00000010071f7819 */ /* 0x000fe200000006ff */
[----:B-1----:R-:W-:Y:S01]  /*c420*/  IMAD.U32 R27, R6, 0x10000, RZ ;  /* 0x00010000061b7824 */ /* 0x002fe200078e00ff */
[----:B------:R-:W-:Y:S01]  /*c430*/  LOP3.LUT R5, R5, 0xffff0000, RZ, 0xc0, !PT ;  /* 0xffff000005057812 */ /* 0x000fe200078ec0ff */
[----:B---3--:R-:W-:Y:S01]  /*c440*/  IMAD.U32 R35, R12, 0x10000, RZ ;  /* 0x000100000c237824 */ /* 0x008fe200078e00ff */
[----:B------:R-:W-:Y:S01]  /*c450*/  LOP3.LUT R7, R7, 0xffff0000, RZ, 0xc0, !PT ;  /* 0xffff000007077812 */ /* 0x000fe200078ec0ff */
[----:B------:R-:W-:Y:S01]  /*c460*/  IMAD.U32 R43, R14, 0x10000, RZ ;  /* 0x000100000e2b7824 */ /* 0x000fe200078e00ff */
[----:B------:R-:W-:Y:S01]  /*c470*/  LOP3.LUT R19, R4, 0xffff0000, RZ, 0xc0, !PT ;  /* 0xffff000004137812 */ /* 0x000fe200078ec0ff */
[----:B------:R-:W-:Y:S01]  /*c480*/  FMUL R20, R16, R3 ;  /* 0x0000000310147220 */ /* 0x000fe20000400000 */
[----:B------:R-:W-:Y:S01]  /*c490*/  LOP3.LUT R29, R6, 0xffff0000, RZ, 0xc0, !PT ;  /* 0xffff0000061d7812 */ /* 0x000fe200078ec0ff */
[----:B------:R-:W-:Y:S01]  /*c4a0*/  FMUL R18, R16, R9 ;  /* 0x0000000910127220 */ /* 0x000fe20000400000 */
[----:B------:R-:W-:Y:S01]  /*c4b0*/  LOP3.LUT R37, R12, 0xffff0000, RZ, 0xc0, !PT ;  /* 0xffff00000c257812 */ /* 0x000fe200078ec0ff */
[C---:B------:R-:W-:Y:S01]  /*c4c0*/  FMUL R10, R16.reuse, R7 ;  /* 0x00000007100a7220 */ /* 0x040fe20000400000 */
[C---:B------:R-:W-:Y:S01]  /*c4d0*/  SHF.L.U32 R39, R13.reuse, 0x10, RZ ;  /* 0x000000100d277819 */ /* 0x040fe200000006ff */
        /* <DEDUP_REMOVED lines=17> */
.L_x_105:
[----:B------:R-:W-:Y:S02]  /*c5f0*/  LOP3.LUT R11, R11, R24, RZ, 0x3c, !PT ;  /* 0x000000180b0b7212 */ /* 0x000fe400078e3cff */
[----:B------:R-:W-:-:S07]  /*c600*/  SEL R0, R25, RZ, P4 ;  /* 0x000000ff19007207 */ /* 0x000fce0002000000 */
.L_x_101:
[----:B------:R-:W-:Y:S05]  /*c610*/  BSYNC B0 ;  /* 0x0000000000007941 */ /* 0x000fea0003800000 */
.L_x_100:
        /* <DEDUP_REMOVED lines=16> */
[----:B------:R-:W-:Y:S01]  /*c720*/  FFMA R36, R17, R71, R2 ;  /* 0x0000004711247223 */ /* 0x000fe20000000002 */
[----:B------:R-:W-:Y:S01]  /*c730*/  F2FP.BF16.F32.PACK_AB R28, R57, R28 ;  /* 0x0000001c391c723e */ /* 0x000fe200000010ff */
[----:B------:R-:W-:Y:S05]  /*c740*/  WARPSYNC.ALL ;  /* 0x0000000000007948 */ /* 0x000fea0003800000 */
[----:B------:R-:W-:Y:S01]  /*c750*/  F2FP.BF16.F32.PACK_AB R30, R61, R30 ;  /* 0x0000001e3d1e723e */ /* 0x000fe200000010ff */
[----:B------:R-:W-:Y:S01]  /*c760*/  BSSY B0, `(.L_x_106) ;  /* 0x0000019000007945 */ /* 0x000fe20003800000 */
[----:B------:R-:W-:-:S02]  /*c770*/  F2FP.BF16.F32.PACK_AB R31, R24, R31 ;  /* 0x0000001f181f723e */ /* 0x000fc400000010ff */
[----:B------:R-:W-:Y:S02]  /*c780*/  F2FP.BF16.F32.PACK_AB R25, R26, R25 ;  /* 0x000000191a19723e */ /* 0x000fe400000010ff */
[----:B------:R-:W-:Y:S01]  /*c790*/  F2FP.BF16.F32.PACK_AB R24, R65, R64 ;  /* 0x000000404118723e */ /* 0x000fe200000010ff */
[----:B------:R1:W-:Y:S01]  /*c7a0*/  STSM.16.M88.4 [R21+0x2200], R28 ;  /* 0x0022001c15007844 */ /* 0x0003e20000000200 */
[----:B------:R-:W-:Y:S02]  /*c7b0*/  F2FP.BF16.F32.PACK_AB R26, R69, R68 ;  /* 0x00000044451a723e */ /* 0x000fe400000010ff */
        /* <DEDUP_REMOVED lines=19> */
.L_x_107:
[----:B------:R-:W-:Y:S05]  /*c8f0*/  BSYNC B0 ;  /* 0x0000000000007941 */ /* 0x000fea0003800000 */
.L_x_106:
[----:B------:R-:W-:Y:S06]  /*c900*/  BAR.SYNC.DEFER_BLOCKING 0x1, 0x100 ;  /* 0x0044000000007b1d */ /* 0x000fec0000010000 */
[----:B------:R-:W-:Y:S04]  /*c910*/  BSSY B0, `(.L_x_108) ;  /* 0x000000a000007945 */ /* 0x000fe80003800000 */
[----:B------:R-:W-:Y:S05]  /*c920*/  @!P3 BRA `(.L_x_109) ;  /* 0x000000000020b947 */ /* 0x000fea0003800000 */
[----:B------:R-:W-:-:S06]  /*c930*/  UISETP.NE.AND UP0, UPT, UR48, 0x3, UPT ;  /* 0x000000033000788c */ /* 0x000fcc000bf05270 */
[----:B------:R-:W-:-:S13]  /*c940*/  PLOP3.LUT P4, PT, PT, PT, UP0, 0x80, 0x0 ;  /* 0x000000000000781c */ /* 0x000fda0003f8f008 */
[----:B------:R-:W-:Y:S05]  /*c950*/  @!P4 BRA `(.L_x_110) ;  /* 0x000000000004c947 */ /* 0x000fea0003800000 */
[----:B------:R-:W-:Y:S01]  /*c960*/  BPT.TRAP 0x1 ;  /* 0x000000040000795c */ /* 0x000fe20000300000 */
.L_x_110:
[----:B------:R-:W-:-:S04]  /*c970*/  ULEA UR4, UR8, UR50, 0x3 ;  /* 0x0000003208047291 */ /* 0x000fc8000f8e183f */
[----:B------:R-:W-:-:S04]  /*c980*/  UIADD3 UR4, UR4, 0x50, URZ ;  /* 0x0000005004047890 */ /* 0x000fc8000fffe03f */
[----:B------:R-:W-:-:S09]  /*c990*/  UPRMT UR4, UR49, 0x654, UR4 ;  /* 0x0000065431047896 */ /* 0x000fd20008000004 */
[----:B------:R-:W-:Y:S03]  /*c9a0*/  SYNCS.ARRIVE.TRANS64.RED.A1T0 RZ, [UR4], RZ ;  /* 0x000000ffffff79a7 */ /* 0x000fe60008100404 */
.L_x_109:
[----:B------:R-:W-:Y:S05]  /*c9b0*/  BSYNC B0 ;  /* 0x0000000000007941 */ /* 0x000fea0003800000 */
.L_x_108:
        /* <DEDUP_REMOVED lines=9> */
.L_x_113:
[C---:B-1----:R-:W-:Y:S01]  /*ca50*/  LEA R24, R0.reuse, UR50, 0x3 ;  /* 0x0000003200187c11 */ /* 0x042fe2000f8e18ff */
[----:B------:R-:W-:Y:S01]  /*ca60*/  VIADD R26, R0, 0x1 ;  /* 0x00000001001a7836 */ /* 0x000fe20000000000 */
[----:B------:R-:W-:Y:S01]  /*ca70*/  SHF.L.U32 R25, R11, 0x1f, RZ ;  /* 0x0000001f0b197819 */ /* 0x000fe200000006ff */
[----:B------:R-:W-:Y:S03]  /*ca80*/  BSSY B1, `(.L_x_114) ;  /* 0x0000005000017945 */ /* 0x000fe60003800000 */
[----:B------:R-:W1:Y:S01]  /*ca90*/  SYNCS.PHASECHK.TRANS64.TRYWAIT P5, [R24+URZ+0x30], R25 ;  /* 0x00003019180075a7 */ /* 0x000e6200080a017f */
[----:B------:R-:W-:-:S04]  /*caa0*/  ISETP.NE.AND P4, PT, R26, 0x4, PT ;  /* 0x000000041a00780c */ /* 0x000fc80003f85270 */
[----:B------:R-:W-:Y:S01]  /*cab0*/  SEL R28, RZ, 0x1, P4 ;  /* 0x00000001ff1c7807 */ /* 0x000fe20002000000 */
[----:B-1----:R-:W-:Y:S08]  /*cac0*/  @!P5 BRA `(.L_x_115) ;  /* 0x000000940004d947 */ /* 0x002ff00003800000 */
.L_x_374:
[----:B------:R-:W-:Y:S05]  /*cad0*/  BSYNC B1 ;  /* 0x0000000000017941 */ /* 0x000fea0003800000 */
.L_x_114:
[----:B------:R-:W-:Y:S05]  /*cae0*/  @P2 BRA `(.L_x_116) ;  /* 0x0000000000942947 */ /* 0x000fea0003800000 */
[----:B------:R-:W-:Y:S01]  /*caf0*/  LEA R31, R0, R23, 0xd ;  /* 0x00000017001f7211 */ /* 0x000fe200078e68ff */
[----:B------:R-:W-:Y:S05]  /*cb00*/  WARPSYNC.ALL ;  /* 0x0000000000007948 */ /* 0x000fea0003800000 */
[----:B------:R-:W-:Y:S01]  /*cb10*/  IMAD R12, R22, 0x2, R31 ;  /* 0x00000002160c7824 */ /* 0x000fe200078e021f */
[----:B------:R-:W2:Y:S05]  /*cb20*/  LDSM.16.M88.4 R4, [R31] ;  /* 0x000000001f04783b */ /* 0x000eaa0000000200 */
[----:B------:R-:W3:Y:S01]  /*cb30*/  LDSM.16.M88.4 R12, [R12] ;  /* 0x000000000c0c783b */ /* 0x000ee20000000200 */
[----:B--2---:R-:W-:Y:S01]  /*cb40*/  IMAD.U32 R9, R5, 0x10000, RZ ;  /* 0x0001000005097824 */ /* 0x004fe200078e00ff */
[----:B------:R-:W-:Y:S01]  /*cb50*/  SHF.L.U32 R3, R4, 0x10, RZ ;  /* 0x0000001004037819 */ /* 0x000fe200000006ff */
[----:B------:R-:W-:Y:S01]  /*cb60*/  IMAD.U32 R29, R7, 0x10000, RZ ;  /* 0x00010000071d7824 */ /* 0x000fe200078e00ff */
[----:B------:R-:W-:Y:S01]  /*cb70*/  LOP3.LUT R5, R5, 0xffff0000, RZ, 0xc0, !PT ;  /* 0xffff000005057812 */ /* 0x000fe200078ec0ff */
[----:B------:R-:W-:Y:S01]  /*cb80*/  FMUL R18, R16, R9 ;  /* 0x0000000910127220 */ /* 0x000fe20000400000 */
[----:B------:R-:W-:Y:S01]  /*cb90*/  LOP3.LUT R7, R7, 0xffff0000, RZ, 0xc0, !PT ;  /* 0xffff000007077812 */ /* 0x000fe200078ec0ff */
[----:B---3--:R-:W-:Y:S01]  /*cba0*/  IMAD.U32 R37, R13, 0x10000, RZ ;  /* 0x000100000d257824 */ /* 0x008fe200078e00ff */
[----:B------:R-:W-:Y:S01]  /*cbb0*/  LOP3.LUT R19, R4, 0xffff0000, RZ, 0xc0, !PT ;  /* 0xffff000004137812 */ /* 0x000fe200078ec0ff */
[----:B------:R-:W-:Y:S01]  /*cbc0*/  IMAD.U32 R45, R15, 0x10000, RZ ;  /* 0x000100000f2d7824 */ /* 0x000fe200078e00ff */
[----:B-1----:R-:W-:Y:S01]  /*cbd0*/  SHF.L.U32 R25, R6, 0x10, RZ ;  /* 0x0000001006197819 */ /* 0x002fe200000006ff */
[----:B------:R-:W-:Y:S01]  /*cbe0*/  FMUL R20, R16, R3 ;  /* 0x0000000310147220 */ /* 0x000fe20000400000 */
        /* <DEDUP_REMOVED lines=21> */
.L_x_116:
[----:B------:R-:W-:Y:S02]  /*cd40*/  LOP3.LUT R11, R11, R28, RZ, 0x3c, !PT ;  /* 0x0000001c0b0b7212 */ /* 0x000fe400078e3cff */
[----:B------:R-:W-:-:S07]  /*cd50*/  SEL R0, R26, RZ, P4 ;  /* 0x000000ff1a007207 */ /* 0x000fce0002000000 */
.L_x_112:
[----:B------:R-:W-:Y:S05]  /*cd60*/  BSYNC B0 ;  /* 0x0000000000007941 */ /* 0x000fea0003800000 */
.L_x_111:
        /* <DEDUP_REMOVED lines=33> */
[C---:B------:R-:W-:Y:S01]  /*cf80*/  FFMA R31, R17.reuse, R31, R7 ;  /* 0x0000001f111f7223 */ /* 0x040fe20000000007 */
        /* <DEDUP_REMOVED lines=27> */
.L_x_118:
[----:B------:R-:W-:Y:S05]  /*d140*/  BSYNC B0 ;  /* 0x0000000000007941 */ /* 0x000fea0003800000 */
.L_x_117:
[----:B------:R-:W-:Y:S06]  /*d150*/  BAR.SYNC.DEFER_BLOCKING 0x1, 0x100 ;  /* 0x0044000000007b1d */ /* 0x000fec0000010000 */
[----:B------:R-:W-:Y:S04]  /*d160*/  BSSY B0, `(.L_x_119) ;  /* 0x000000a000007945 */ /* 0x000fe80003800000 */
[----:B------:R-:W-:Y:S05]  /*d170*/  @!P3 BRA `(.L_x_120) ;  /* 0x000000000020b947 */ /* 0x000fea0003800000 */
[----:B------:R-:W-:-:S06]  /*d180*/  UISETP.NE.AND UP0, UPT, UR48, 0x3, UPT ;  /* 0x000000033000788c */ /* 0x000fcc000bf05270 */
[----:B------:R-:W-:-:S13]  /*d190*/  PLOP3.LUT P4, PT, PT, PT, UP0, 0x80, 0x0 ;  /* 0x000000000000781c */ /* 0x000fda0003f8f008 */
[----:B------:R-:W-:Y:S05]  /*d1a0*/  @!P4 BRA `(.L_x_121) ;  /* 0x000000000004c947 */ /* 0x000fea0003800000 */
[----:B------:R-:W-:Y:S01]  /*d1b0*/  BPT.TRAP 0x1 ;  /* 0x000000040000795c */ /* 0x000fe20000300000 */
.L_x_121:
[----:B------:R-:W-:-:S04]  /*d1c0*/  ULEA UR4, UR8, UR50, 0x3 ;  /* 0x0000003208047291 */ /* 0x000fc8000f8e183f */
[----:B------:R-:W-:-:S04]  /*d1d0*/  UIADD3 UR4, UR4, 0x50, URZ ;  /* 0x0000005004047890 */ /* 0x000fc8000fffe03f */
[----:B------:R-:W-:-:S09]  /*d1e0*/  UPRMT UR4, UR49, 0x654, UR4 ;  /* 0x0000065431047896 */ /* 0x000fd20008000004 */
[----:B------:R-:W-:Y:S03]  /*d1f0*/  SYNCS.ARRIVE.TRANS64.RED.A1T0 RZ, [UR4], RZ ;  /* 0x000000ffffff79a7 */ /* 0x000fe60008100404 */
.L_x_120:
[----:B------:R-:W-:Y:S05]  /*d200*/  BSYNC B0 ;  /* 0x0000000000007941 */ /* 0x000fea0003800000 */
.L_x_119:
        /* <DEDUP_REMOVED lines=9> */
.L_x_124:
        /* <DEDUP_REMOVED lines=8> */
.L_x_375:
[----:B------:R-:W-:Y:S05]  /*d320*/  BSYNC B1 ;  /* 0x0000000000017941 */ /* 0x000fea0003800000 */
.L_x_125:
        /* <DEDUP_REMOVED lines=38> */
.L_x_127:
[----:B------:R-:W-:Y:S02]  /*d590*/  LOP3.LUT R11, R11, R28, RZ, 0x3c, !PT ;  /* 0x0000001c0b0b7212 */ /* 0x000fe400078e3cff */
[----:B------:R-:W-:-:S07]  /*d5a0*/  SEL R0, R26, RZ, P4 ;  /* 0x000000ff1a007207 */ /* 0x000fce0002000000 */
.L_x_123:
[----:B------:R-:W-:Y:S05]  /*d5b0*/  BSYNC B0 ;  /* 0x0000000000007941 */ /* 0x000fea0003800000 */
.L_x_122:
[C---:B-1----:R-:W-:Y:S01]  /*d5c0*/  FFMA R25, R17.reuse, R74, R18 ;  /* 0x0000004a11197223 */ /* 0x042fe20000000012 */
        /* <DEDUP_REMOVED lines=44> */
.L_x_129:
[----:B------:R-:W-:Y:S05]  /*d890*/  BSYNC B0 ;  /* 0x0000000000007941 */ /* 0x000fea0003800000 */
.L_x_128:
[----:B------:R-:W-:Y:S06]  /*d8a0*/  BAR.SYNC.DEFER_BLOCKING 0x1, 0x100 ;  /* 0x0044000000007b1d */ /* 0x000fec0000010000 */
[----:B------:R-:W-:Y:S04]  /*d8b0*/  BSSY B0, `(.L_x_130) ;  /* 0x000000a000007945 */ /* 0x000fe80003800000 */
[----:B------:R-:W-:Y:S05]  /*d8c0*/  @!P3 BRA `(.L_x_131) ;  /* 0x000000000020b947 */ /* 0x000fea0003800000 */
[----:B------:R-:W-:-:S06]  /*d8d0*/  UISETP.NE.AND UP0, UPT, UR48, 0x3, UPT ;  /* 0x000000033000788c */ /* 0x000fcc000bf05270 */
[----:B------:R-:W-:-:S13]  /*d8e0*/  PLOP3.LUT P4, PT, PT, PT, UP0, 0x80, 0x0 ;  /* 0x000000000000781c */ /* 0x000fda0003f8f008 */
[----:B------:R-:W-:Y:S05]  /*d8f0*/  @!P4 BRA `(.L_x_132) ;  /* 0x000000000004c947 */ /* 0x000fea0003800000 */
[----:B------:R-:W-:Y:S01]  /*d900*/  BPT.TRAP 0x1 ;  /* 0x000000040000795c */ /* 0x000fe20000300000 */
.L_x_132:
[----:B------:R-:W-:-:S04]  /*d910*/  ULEA UR4, UR8, UR50, 0x3 ;  /* 0x0000003208047291 */ /* 0x000fc8000f8e183f */
[----:B------:R-:W-:-:S04]  /*d920*/  UIADD3 UR4, UR4, 0x50, URZ ;  /* 0x0000005004047890 */ /* 0x000fc8000fffe03f */
[----:B------:R-:W-:-:S09]  /*d930*/  UPRMT UR4, UR49, 0x654, UR4 ;  /* 0x0000065431047896 */ /* 0x000fd20008000004 */
[----:B------:R-:W-:Y:S03]  /*d940*/  SYNCS.ARRIVE.TRANS64.RED.A1T0 RZ, [UR4], RZ ;  /* 0x000000ffffff79a7 */ /* 0x000fe60008100404 */
.L_x_131:
[----:B------:R-:W-:Y:S05]  /*d950*/  BSYNC B0 ;  /* 0x0000000000007941 */ /* 0x000fea0003800000 */
.L_x_130:
        /* <DEDUP_REMOVED lines=9> */
.L_x_135:
        /* <DEDUP_REMOVED lines=8> */
.L_x_376:
[----:B------:R-:W-:Y:S05]  /*da70*/  BSYNC B1 ;  /* 0x0000000000017941 */ /* 0x000fea0003800000 */
.L_x_136:
        /* <DEDUP_REMOVED lines=38> */
.L_x_138:
[----:B------:R-:W-:Y:S02]  /*dce0*/  LOP3.LUT R11, R11, R28, RZ, 0x3c, !PT ;  /* 0x0000001c0b0b7212 */ /* 0x000fe400078e3cff */
[----:B------:R-:W-:-:S07]  /*dcf0*/  SEL R0, R26, RZ, P4 ;  /* 0x000000ff1a007207 */ /* 0x000fce0002000000 */
.L_x_134:
[----:B------:R-:W-:Y:S05]  /*dd00*/  BSYNC B0 ;  /* 0x0000000000007941 */ /* 0x000fea0003800000 */
.L_x_133:
        /* <DEDUP_REMOVED lines=61> */
.L_x_140:
[----:B------:R-:W-:Y:S05]  /*e0e0*/  BSYNC B0 ;  /* 0x0000000000007941 */ /* 0x000fea0003800000 */
.L_x_139:
[----:B------:R-:W-:Y:S06]  /*e0f0*/  BAR.SYNC.DEFER_BLOCKING 0x1, 0x100 ;  /* 0x0044000000007b1d */ /* 0x000fec0000010000 */
[----:B------:R-:W-:Y:S04]  /*e100*/  BSSY B0, `(.L_x_141) ;  /* 0x000000a000007945 */ /* 0x000fe80003800000 */
[----:B------:R-:W-:Y:S05]  /*e110*/  @!P3 BRA `(.L_x_142) ;  /* 0x000000000020b947 */ /* 0x000fea0003800000 */
[----:B------:R-:W-:-:S06]  /*e120*/  UISETP.NE.AND UP0, UPT, UR48, 0x3, UPT ;  /* 0x000000033000788c */ /* 0x000fcc000bf05270 */
[----:B------:R-:W-:-:S13]  /*e130*/  PLOP3.LUT P4, PT, PT, PT, UP0, 0x80, 0x0 ;  /* 0x000000000000781c */ /* 0x000fda0003f8f008 */
[----:B------:R-:W-:Y:S05]  /*e140*/  @!P4 BRA `(.L_x_143) ;  /* 0x000000000004c947 */ /* 0x000fea0003800000 */
[----:B------:R-:W-:Y:S01]  /*e150*/  BPT.TRAP 0x1 ;  /* 0x000000040000795c */ /* 0x000fe20000300000 */
.L_x_143:
[----:B------:R-:W-:-:S04]  /*e160*/  ULEA UR4, UR8, UR50, 0x3 ;  /* 0x0000003208047291 */ /* 0x000fc8000f8e183f */
[----:B------:R-:W-:-:S04]  /*e170*/  UIADD3 UR4, UR4, 0x50, URZ ;  /* 0x0000005004047890 */ /* 0x000fc8000fffe03f */
[----:B------:R-:W-:-:S09]  /*e180*/  UPRMT UR4, UR49, 0x654, UR4 ;  /* 0x0000065431047896 */ /* 0x000fd20008000004 */
[----:B------:R-:W-:Y:S03]  /*e190*/  SYNCS.ARRIVE.TRANS64.RED.A1T0 RZ, [UR4], RZ ;  /* 0x000000ffffff79a7 */ /* 0x000fe60008100404 */
.L_x_142:
[----:B------:R-:W-:Y:S05]  /*e1a0*/  BSYNC B0 ;  /* 0x0000000000007941 */ /* 0x000fea0003800000 */
.L_x_141:
        /* <DEDUP_REMOVED lines=9> */
.L_x_146:
        /* <DEDUP_REMOVED lines=8> */
.L_x_377:
[----:B------:R-:W-:Y:S05]  /*e2c0*/  BSYNC B1 ;  /* 0x0000000000017941 */ /* 0x000fea0003800000 */
.L_x_147:
[----:B------:R-:W-:Y:S05]  /*e2d0*/  @P2 BRA `(.L_x_149) ;  /* 0x0000000000942947 */ /* 0x000fea0003800000 */
[----:B------:R-:W-:Y:S01]  /*e2e0*/  IMAD R35, R0, 0x2000, R23 ;  /* 0x0000200000237824 */ /* 0x000fe200078e0217 */
[----:B------:R-:W-:Y:S05]  /*e2f0*/  WARPSYNC.ALL ;  /* 0x0000000000007948 */ /* 0x000fea0003800000 */
[----:B------:R-:W-:Y:S01]  /*e300*/  LEA R4, R22, R35, 0x1 ;  /* 0x0000002316047211 */ /* 0x000fe200078e08ff */
[----:B------:R-:W2:Y:S05]  /*e310*/  LDSM.16.M88.4 R12, [R35] ;  /* 0x00000000230c783b */ /* 0x000eaa0000000200 */
[----:B------:R-:W3:Y:S01]  /*e320*/  LDSM.16.M88.4 R4, [R4] ;  /* 0x000000000404783b */ /* 0x000ee20000000200 */
[C---:B--2---:R-:W-:Y:S01]  /*e330*/  SHF.L.U32 R9, R13.reuse, 0x10, RZ ;  /* 0x000000100d097819 */ /* 0x044fe200000006ff */
[----:B------:R-:W-:Y:S01]  /*e340*/  IMAD.U32 R3, R12, 0x10000, RZ ;  /* 0x000100000c037824 */ /* 0x000fe200078e00ff */
[----:B------:R-:W-:Y:S01]  /*e350*/  LOP3.LUT R13, R13, 0xffff0000, RZ, 0xc0, !PT ;  /* 0xffff00000d0d7812 */ /* 0x000fe200078ec0ff */
[----:B-1----:R-:W-:Y:S01]  /*e360*/  IMAD.U32 R25, R14, 0x10000, RZ ;  /* 0x000100000e197824 */ /* 0x002fe200078e00ff */
[----:B------:R-:W-:Y:S01]  /*e370*/  LOP3.LUT R19, R12, 0xffff0000, RZ, 0xc0, !PT ;  /* 0xffff00000c137812 */ /* 0x000fe200078ec0ff */
[----:B---3--:R-:W-:Y:S01]  /*e380*/  IMAD.U32 R35, R4, 0x10000, RZ ;  /* 0x0001000004237824 */ /* 0x008fe200078e00ff */
[C---:B------:R-:W-:Y:S01]  /*e390*/  SHF.L.U32 R39, R5.reuse, 0x10, RZ ;  /* 0x0000001005277819 */ /* 0x040fe200000006ff */
[----:B------:R-:W-:Y:S01]  /*e3a0*/  IMAD.U32 R41, R6, 0x10000, RZ ;  /* 0x0001000006297824 */ /* 0x000fe200078e00ff */
        /* <DEDUP_REMOVED lines=24> */
.L_x_149:
[----:B------:R-:W-:Y:S02]  /*e530*/  LOP3.LUT R11, R11, R28, RZ, 0x3c, !PT ;  /* 0x0000001c0b0b7212 */ /* 0x000fe400078e3cff */
[----:B------:R-:W-:-:S07]  /*e540*/  SEL R0, R26, RZ, P4 ;  /* 0x000000ff1a007207 */ /* 0x000fce0002000000 */
.L_x_145:
[----:B------:R-:W-:Y:S05]  /*e550*/  BSYNC B0 ;  /* 0x0000000000007941 */ /* 0x000fea0003800000 */
.L_x_144:
        /* <DEDUP_REMOVED lines=45> */
.L_x_151:
[----:B------:R-:W-:Y:S05]  /*e830*/  BSYNC B0 ;  /* 0x0000000000007941 */ /* 0x000fea0003800000 */
.L_x_150:
[----:B------:R-:W-:Y:S06]  /*e840*/  BAR.SYNC.DEFER_BLOCKING 0x1, 0x100 ;  /* 0x0044000000007b1d */ /* 0x000fec0000010000 */
[----:B------:R-:W-:Y:S04]  /*e850*/  BSSY B0, `(.L_x_152) ;  /* 0x000000a000007945 */ /* 0x000fe80003800000 */
[----:B------:R-:W-:Y:S05]  /*e860*/  @!P3 BRA `(.L_x_153) ;  /* 0x000000000020b947 */ /* 0x000fea0003800000 */
[----:B------:R-:W-:-:S06]  /*e870*/  UISETP.NE.AND UP0, UPT, UR48, 0x3, UPT ;  /* 0x000000033000788c */ /* 0x000fcc000bf05270 */
[----:B------:R-:W-:-:S13]  /*e880*/  PLOP3.LUT P4, PT, PT, PT, UP0, 0x80, 0x0 ;  /* 0x000000000000781c */ /* 0x000fda0003f8f008 */
[----:B------:R-:W-:Y:S05]  /*e890*/  @!P4 BRA `(.L_x_154) ;  /* 0x000000000004c947 */ /* 0x000fea0003800000 */
[----:B------:R-:W-:Y:S01]  /*e8a0*/  BPT.TRAP 0x1 ;  /* 0x000000040000795c */ /* 0x000fe20000300000 */
.L_x_154:
[----:B------:R-:W-:-:S04]  /*e8b0*/  ULEA UR4, UR8, UR50, 0x3 ;  /* 0x0000003208047291 */ /* 0x000fc8000f8e183f */
[----:B------:R-:W-:-:S04]  /*e8c0*/  UIADD3 UR4, UR4, 0x50, URZ ;  /* 0x0000005004047890 */ /* 0x000fc8000fffe03f */
[----:B------:R-:W-:-:S09]  /*e8d0*/  UPRMT UR4, UR49, 0x654, UR4 ;  /* 0x0000065431047896 */ /* 0x000fd20008000004 */
[----:B------:R-:W-:Y:S03]  /*e8e0*/  SYNCS.ARRIVE.TRANS64.RED.A1T0 RZ, [UR4], RZ ;  /* 0x000000ffffff79a7 */ /* 0x000fe60008100404 */
.L_x_153:
[----:B------:R-:W-:Y:S05]  /*e8f0*/  BSYNC B0 ;  /* 0x0000000000007941 */ /* 0x000fea0003800000 */
.L_x_152:
        /* <DEDUP_REMOVED lines=9> */
.L_x_157:
        /* <DEDUP_REMOVED lines=8> */
.L_x_378:
[----:B------:R-:W-:Y:S05]  /*ea10*/  BSYNC B1 ;  /* 0x0000000000017941 */ /* 0x000fea0003800000 */
.L_x_158:
        /* <DEDUP_REMOVED lines=11> */
[C---:B---3--:R-:W-:Y:S01]  /*ead0*/  IMAD.U32 R39, R5.reuse, 0x10000, RZ ;  /* 0x0001000005277824 */ /* 0x048fe200078e00ff */
[----:B------:R-:W-:Y:S01]  /*eae0*/  LOP3.LUT R5, R5, 0xffff0000, RZ, 0xc0, !PT ;  /* 0xffff000005057812 */ /* 0x000fe200078ec0ff */
[----:B------:R-:W-:Y:S01]  /*eaf0*/  IMAD.U32 R45, R7, 0x10000, RZ ;  /* 0x00010000072d7824 */ /* 0x000fe200078e00ff */
[----:B------:R-:W-:Y:S01]  /*eb00*/  LOP3.LUT R19, R12, 0xffff0000, RZ, 0xc0, !PT ;  /* 0xffff00000c137812 */ /* 0x000fe200078ec0ff */
[----:B------:R-:W-:Y:S01]  /*eb10*/  FMUL R20, R16, R3 ;  /* 0x0000000310147220 */ /* 0x000fe20000400000 */
[----:B-1----:R-:W-:Y:S01]  /*eb20*/  SHF.L.U32 R25, R14, 0x10, RZ ;  /* 0x000000100e197819 */ /* 0x002fe200000006ff */
        /* <DEDUP_REMOVED lines=20> */
[----:B------:R-:W-:-:S07]  /*ec70*/  FMUL R2, R16, R47 ;  /* 0x0000002f10027220 */ /* 0x000fce0000400000 */
.L_x_160:
[----:B------:R-:W-:Y:S02]  /*ec80*/  LOP3.LUT R11, R11, R28, RZ, 0x3c, !PT ;  /* 0x0000001c0b0b7212 */ /* 0x000fe400078e3cff */
[----:B------:R-:W-:-:S07]  /*ec90*/  SEL R0, R26, RZ, P4 ;  /* 0x000000ff1a007207 */ /* 0x000fce0002000000 */
.L_x_156:
[----:B------:R-:W-:Y:S05]  /*eca0*/  BSYNC B0 ;  /* 0x0000000000007941 */ /* 0x000fea0003800000 */
.L_x_155:
        /* <DEDUP_REMOVED lines=61> */
.L_x_162:
[----:B------:R-:W-:Y:S05]  /*f080*/  BSYNC B0 ;  /* 0x0000000000007941 */ /* 0x000fea0003800000 */
.L_x_161:
[----:B------:R-:W-:Y:S06]  /*f090*/  BAR.SYNC.DEFER_BLOCKING 0x1, 0x100 ;  /* 0x0044000000007b1d */ /* 0x000fec0000010000 */
[----:B------:R-:W-:Y:S04]  /*f0a0*/  BSSY B0, `(.L_x_163) ;  /* 0x000000a000007945 */ /* 0x000fe80003800000 */
[----:B------:R-:W-:Y:S05]  /*f0b0*/  @!P3 BRA `(.L_x_164) ;  /* 0x000000000020b947 */ /* 0x000fea0003800000 */
[----:B------:R-:W-:-:S06]  /*f0c0*/  UISETP.NE.AND UP0, UPT, UR48, 0x3, UPT ;  /* 0x000000033000788c */ /* 0x000fcc000bf05270 */
[----:B------:R-:W-:-:S13]  /*f0d0*/  PLOP3.LUT P4, PT, PT, PT, UP0, 0x80, 0x0 ;  /* 0x000000000000781c */ /* 0x000fda0003f8f008 */
[----:B------:R-:W-:Y:S05]  /*f0e0*/  @!P4 BRA `(.L_x_165) ;  /* 0x000000000004c947 */ /* 0x000fea0003800000 */
[----:B------:R-:W-:Y:S01]  /*f0f0*/  BPT.TRAP 0x1 ;  /* 0x000000040000795c */ /* 0x000fe20000300000 */
.L_x_165:
[----:B------:R-:W-:-:S04]  /*f100*/  ULEA UR4, UR8, UR50, 0x3 ;  /* 0x0000003208047291 */ /* 0x000fc8000f8e183f */
[----:B------:R-:W-:-:S04]  /*f110*/  UIADD3 UR4, UR4, 0x50, URZ ;  /* 0x0000005004047890 */ /* 0x000fc8000fffe03f */
[----:B------:R-:W-:-:S09]  /*f120*/  UPRMT UR4, UR49, 0x654, UR4 ;  /* 0x0000065431047896 */ /* 0x000fd20008000004 */
[----:B------:R-:W-:Y:S03]  /*f130*/  SYNCS.ARRIVE.TRANS64.RED.A1T0 RZ, [UR4], RZ ;  /* 0x000000ffffff79a7 */ /* 0x000fe60008100404 */
.L_x_164:
[----:B------:R-:W-:Y:S05]  /*f140*/  BSYNC B0 ;  /* 0x0000000000007941 */ /* 0x000fea0003800000 */
.L_x_163:
        /* <DEDUP_REMOVED lines=9> */
.L_x_168:
        /* <DEDUP_REMOVED lines=8> */
.L_x_379:
[----:B------:R-:W-:Y:S05]  /*f260*/  BSYNC B1 ;  /* 0x0000000000017941 */ /* 0x000fea0003800000 */
.L_x_169:
        /* <DEDUP_REMOVED lines=9> */
[----:B------:R-:W-:Y:S01]  /*f300*/  IMAD.U32 R13, R6, 0x10000, RZ ;  /* 0x00010000060d7824 */ /* 0x000fe200078e00ff */
[----:B------:R-:W-:Y:S01]  /*f310*/  LOP3.LUT R5, R5, 0xffff0000, RZ, 0xc0, !PT ;  /* 0xffff000005057812 */ /* 0x000fe200078ec0ff */
[----:B---3--:R-:W-:Y:S01]  /*f320*/  IMAD.U32 R35, R28, 0x10000, RZ ;  /* 0x000100001c237824 */ /* 0x008fe200078e00ff */
[----:B------:R-:W-:Y:S01]  /*f330*/  LOP3.LUT R7, R7, 0xffff0000, RZ, 0xc0, !PT ;  /* 0xffff000007077812 */ /* 0x000fe200078ec0ff */
[----:B------:R-:W-:Y:S01]  /*f340*/  IMAD.U32 R41, R30, 0x10000, RZ ;  /* 0x000100001e297824 */ /* 0x000fe200078e00ff */
[----:B------:R-:W-:Y:S01]  /*f350*/  SHF.L.U32 R39, R29, 0x10, RZ ;  /* 0x000000101d277819 */ /* 0x000fe200000006ff */
[C---:B------:R-:W-:Y:S01]  /*f360*/  FMUL R20, R16.reuse, R3 ;  /* 0x0000000310147220 */ /* 0x040fe20000400000 */
[----:B------:R-:W-:Y:S01]  /*f370*/  SHF.L.U32 R45, R31, 0x10, RZ ;  /* 0x000000101f2d7819 */ /* 0x000fe200000006ff */
[----:B------:R-:W-:Y:S01]  /*f380*/  FMUL R18, R16, R9 ;  /* 0x0000000910127220 */ /* 0x000fe20000400000 */
[----:B------:R-:W-:Y:S01]  /*f390*/  LOP3.LUT R19, R4, 0xffff0000, RZ, 0xc0, !PT ;  /* 0xffff000004137812 */ /* 0x000fe200078ec0ff */
[----:B------:R-:W-:Y:S01]  /*f3a0*/  FMUL R15, R16, R5 ;  /* 0x00000005100f7220 */ /* 0x000fe20000400000 */
[----:B-1----:R-:W-:Y:S01]  /*f3b0*/  LOP3.LUT R25, R6, 0xffff0000, RZ, 0xc0, !PT ;  /* 0xffff000006197812 */ /* 0x002fe200078ec0ff */
[----:B------:R-:W-:Y:S01]  /*f3c0*/  FMUL R14, R16, R13 ;  /* 0x0000000d100e7220 */ /* 0x000fe20000400000 */
[----:B------:R-:W-:Y:S01]  /*f3d0*/  LOP3.LUT R37, R28, 0xffff0000, RZ, 0xc0, !PT ;  /* 0xffff00001c257812 */ /* 0x000fe200078ec0ff */
[C---:B------:R-:W-:Y:S01]  /*f3e0*/  FMUL R10, R16.reuse, R7 ;  /* 0x00000007100a7220 */ /* 0x040fe20000400000 */
[----:B------:R-:W-:Y:S01]  /*f3f0*/  LOP3.LUT R29, R29, 0xffff0000, RZ, 0xc0, !PT ;  /* 0xffff00001d1d7812 */ /* 0x000fe200078ec0ff */
        /* <DEDUP_REMOVED lines=13> */
.L_x_171:
[----:B------:R-:W-:Y:S02]  /*f4d0*/  LOP3.LUT R11, R11, R36, RZ, 0x3c, !PT ;  /* 0x000000240b0b7212 */ /* 0x000fe400078e3cff */
[----:B------:R-:W-:-:S07]  /*f4e0*/  SEL R0, R26, RZ, P4 ;  /* 0x000000ff1a007207 */ /* 0x000fce0002000000 */
.L_x_167:
[----:B------:R-:W-:Y:S05]  /*f4f0*/  BSYNC B0 ;  /* 0x0000000000007941 */ /* 0x000fea0003800000 */
.L_x_166:
        /* <DEDUP_REMOVED lines=45> */
.L_x_173:
[----:B------:R-:W-:Y:S05]  /*f7d0*/  BSYNC B0 ;  /* 0x0000000000007941 */ /* 0x000fea0003800000 */
.L_x_172:
[----:B------:R-:W-:Y:S06]  /*f7e0*/  BAR.SYNC.DEFER_BLOCKING 0x1, 0x100 ;  /* 0x0044000000007b1d */ /* 0x000fec0000010000 */
[----:B------:R-:W-:Y:S04]  /*f7f0*/  BSSY B0, `(.L_x_174) ;  /* 0x000000a000007945 */ /* 0x000fe80003800000 */
[----:B------:R-:W-:Y:S05]  /*f800*/  @!P3 BRA `(.L_x_175) ;  /* 0x000000000020b947 */ /* 0x000fea0003800000 */
[----:B------:R-:W-:-:S06]  /*f810*/  UISETP.NE.AND UP0, UPT, UR48, 0x3, UPT ;  /* 0x000000033000788c */ /* 0x000fcc000bf05270 */
[----:B------:R-:W-:-:S13]  /*f820*/  PLOP3.LUT P4, PT, PT, PT, UP0, 0x80, 0x0 ;  /* 0x000000000000781c */ /* 0x000fda0003f8f008 */
[----:B------:R-:W-:Y:S05]  /*f830*/  @!P4 BRA `(.L_x_176) ;  /* 0x000000000004c947 */ /* 0x000fea0003800000 */
[----:B------:R-:W-:Y:S01]  /*f840*/  BPT.TRAP 0x1 ;  /* 0x000000040000795c */ /* 0x000fe20000300000 */
.L_x_176:
[----:B------:R-:W-:-:S04]  /*f850*/  ULEA UR4, UR8, UR50, 0x3 ;  /* 0x0000003208047291 */ /* 0x000fc8000f8e183f */
[----:B------:R-:W-:-:S04]  /*f860*/  UIADD3 UR4, UR4, 0x50, URZ ;  /* 0x0000005004047890 */ /* 0x000fc8000fffe03f */
[----:B------:R-:W-:-:S09]  /*f870*/  UPRMT UR4, UR49, 0x654, UR4 ;  /* 0x0000065431047896 */ /* 0x000fd20008000004 */
[----:B------:R-:W-:Y:S03]  /*f880*/  SYNCS.ARRIVE.TRANS64.RED.A1T0 RZ, [UR4], RZ ;  /* 0x000000ffffff79a7 */ /* 0x000fe60008100404 */
.L_x_175:
[----:B------:R-:W-:Y:S05]  /*f890*/  BSYNC B0 ;  /* 0x0000000000007941 */ /* 0x000fea0003800000 */
.L_x_174:
        /* <DEDUP_REMOVED lines=9> */
.L_x_179:
        /* <DEDUP_REMOVED lines=8> */
.L_x_380:
[----:B------:R-:W-:Y:S05]  /*f9b0*/  BSYNC B1 ;  /* 0x0000000000017941 */ /* 0x000fea0003800000 */
.L_x_180:
        /* <DEDUP_REMOVED lines=11> */
[----:B------:R-:W-:Y:S01]  /*fa70*/  SHF.L.U32 R13, R6, 0x10, RZ ;  /* 0x00000010060d7819 */ /* 0x000fe200000006ff */
[----:B---3--:R-:W-:Y:S01]  /*fa80*/  IMAD.U32 R39, R29, 0x10000, RZ ;  /* 0x000100001d277824 */ /* 0x008fe200078e00ff */
[----:B------:R-:W-:Y:S01]  /*fa90*/  LOP3.LUT R7, R7, 0xffff0000, RZ, 0xc0, !PT ;  /* 0xffff000007077812 */ /* 0x000fe200078ec0ff */
[----:B------:R-:W-:Y:S01]  /*faa0*/  IMAD.U32 R45, R31, 0x10000, RZ ;  /* 0x000100001f2d7824 */ /* 0x000fe200078e00ff */
[----:B------:R-:W-:Y:S01]  /*fab0*/  LOP3.LUT R19, R4, 0xffff0000, RZ, 0xc0, !PT ;  /* 0xffff000004137812 */ /* 0x000fe200078ec0ff */
[----:B------:R-:W-:Y:S01]  /*fac0*/  FMUL R20, R16, R3 ;  /* 0x0000000310147220 */ /* 0x000fe20000400000 */
[----:B-1----:R-:W-:Y:S01]  /*fad0*/  LOP3.LUT R25, R6, 0xffff0000, RZ, 0xc0, !PT ;  /* 0xffff000006197812 */ /* 0x002fe200078ec0ff */
        /* <DEDUP_REMOVED lines=20> */
.L_x_182:
[----:B------:R-:W-:Y:S02]  /*fc20*/  LOP3.LUT R11, R11, R36, RZ, 0x3c, !PT ;  /* 0x000000240b0b7212 */ /* 0x000fe400078e3cff */
[----:B------:R-:W-:-:S07]  /*fc30*/  SEL R0, R26, RZ, P4 ;  /* 0x000000ff1a007207 */ /* 0x000fce0002000000 */
.L_x_178:
[----:B------:R-:W-:Y:S05]  /*fc40*/  BSYNC B0 ;  /* 0x0000000000007941 */ /* 0x000fea0003800000 */
.L_x_177:
        /* <DEDUP_REMOVED lines=61> */
.L_x_184:
[----:B------:R-:W-:Y:S05]  /*10020*/  BSYNC B0 ;  /* 0x0000000000007941 */ /* 0x000fea0003800000 */
.L_x_183:
[----:B------:R-:W-:Y:S06]  /*10030*/  BAR.SYNC.DEFER_BLOCKING 0x1, 0x100 ;  /* 0x0044000000007b1d */ /* 0x000fec0000010000 */
[----:B------:R-:W-:Y:S04]  /*10040*/  BSSY B0, `(.L_x_185) ;  /* 0x000000a000007945 */ /* 0x000fe80003800000 */
[----:B------:R-:W-:Y:S05]  /*10050*/  @!P3 BRA `(.L_x_186) ;  /* 0x000000000020b947 */ /* 0x000fea0003800000 */
[----:B------:R-:W-:-:S06]  /*10060*/  UISETP.NE.AND UP0, UPT, UR48, 0x3, UPT ;  /* 0x000000033000788c */ /* 0x000fcc000bf05270 */
[----:B------:R-:W-:-:S13]  /*10070*/  PLOP3.LUT P4, PT, PT, PT, UP0, 0x80, 0x0 ;  /* 0x000000000000781c */ /* 0x000fda0003f8f008 */
[----:B------:R-:W-:Y:S05]  /*10080*/  @!P4 BRA `(.L_x_187) ;  /* 0x000000000004c947 */ /* 0x000fea0003800000 */
[----:B------:R-:W-:Y:S01]  /*10090*/  BPT.TRAP 0x1 ;  /* 0x000000040000795c */ /* 0x000fe20000300000 */
.L_x_187:
[----:B------:R-:W-:-:S04]  /*100a0*/  ULEA UR4, UR8, UR50, 0x3 ;  /* 0x0000003208047291 */ /* 0x000fc8000f8e183f */
[----:B------:R-:W-:-:S04]  /*100b0*/  UIADD3 UR4, UR4, 0x50, URZ ;  /* 0x0000005004047890 */ /* 0x000fc8000fffe03f */
[----:B------:R-:W-:-:S09]  /*100c0*/  UPRMT UR4, UR49, 0x654, UR4 ;  /* 0x0000065431047896 */ /* 0x000fd20008000004 */
[----:B------:R-:W-:Y:S03]  /*100d0*/  SYNCS.ARRIVE.TRANS64.RED.A1T0 RZ, [UR4], RZ ;  /* 0x000000ffffff79a7 */ /* 0x000fe60008100404 */
.L_x_186:
[----:B------:R-:W-:Y:S05]  /*100e0*/  BSYNC B0 ;  /* 0x0000000000007941 */ /* 0x000fea0003800000 */
.L_x_185:
        /* <DEDUP_REMOVED lines=9> */
.L_x_190:
        /* <DEDUP_REMOVED lines=8> */
.L_x_381:
[----:B------:R-:W-:Y:S05]  /*10200*/  BSYNC B1 ;  /* 0x0000000000017941 */ /* 0x000fea0003800000 */
.L_x_191:
        /* <DEDUP_REMOVED lines=38> */
.L_x_193:
[----:B------:R-:W-:Y:S02]  /*10470*/  LOP3.LUT R11, R11, R36, RZ, 0x3c, !PT ;  /* 0x000000240b0b7212 */ /* 0x000fe400078e3cff */
[----:B------:R-:W-:-:S07]  /*10480*/  SEL R0, R26, RZ, P4 ;  /* 0x000000ff1a007207 */ /* 0x000fce0002000000 */
.L_x_189:
[----:B------:R-:W-:Y:S05]  /*10490*/  BSYNC B0 ;  /* 0x0000000000007941 */ /* 0x000fea0003800000 */
.L_x_188:
        /* <DEDUP_REMOVED lines=23> */
[----:B------:R-:W-:Y:S02]  /*10610*/  F2FP.BF16.F32.PACK_AB R129, R131, R130 ;  /* 0x000000828381723e */ /* 0x000fe400000010ff */
[----:B------:R-:W-:Y:S01]  /*10620*/  F2FP.BF16.F32.PACK_AB R130, R133, R132 ;  /* 0x000000848582723e */ /* 0x000fe200000010ff */
[----:B------:R1:W-:Y:S01]  /*10630*/  STSM.16.M88.4 [R21+0x2200], R24 ;  /* 0x0022001815007844 */ /* 0x0003e20000000200 */
        /* <DEDUP_REMOVED lines=19> */
.L_x_195:
[----:B------:R-:W-:Y:S05]  /*10770*/  BSYNC B0 ;  /* 0x0000000000007941 */ /* 0x000fea0003800000 */
.L_x_194:
[----:B------:R-:W-:Y:S06]  /*10780*/  BAR.SYNC.DEFER_BLOCKING 0x1, 0x100 ;  /* 0x0044000000007b1d */ /* 0x000fec0000010000 */
[----:B------:R-:W-:Y:S04]  /*10790*/  BSSY B0, `(.L_x_196) ;  /* 0x000000a000007945 */ /* 0x000fe80003800000 */
[----:B------:R-:W-:Y:S05]  /*107a0*/  @!P3 BRA `(.L_x_197) ;  /* 0x000000000020b947 */ /* 0x000fea0003800000 */
[----:B------:R-:W-:-:S06]  /*107b0*/  UISETP.NE.AND UP0, UPT, UR48, 0x3, UPT ;  /* 0x000000033000788c */ /* 0x000fcc000bf05270 */
[----:B------:R-:W-:-:S13]  /*107c0*/  PLOP3.LUT P4, PT, PT, PT, UP0, 0x80, 0x0 ;  /* 0x000000000000781c */ /* 0x000fda0003f8f008 */
[----:B------:R-:W-:Y:S05]  /*107d0*/  @!P4 BRA `(.L_x_198) ;  /* 0x000000000004c947 */ /* 0x000fea0003800000 */
[----:B------:R-:W-:Y:S01]  /*107e0*/  BPT.TRAP 0x1 ;  /* 0x000000040000795c */ /* 0x000fe20000300000 */
.L_x_198:
[----:B------:R-:W-:-:S04]  /*107f0*/  ULEA UR4, UR8, UR50, 0x3 ;  /* 0x0000003208047291 */ /* 0x000fc8000f8e183f */
[----:B------:R-:W-:-:S04]  /*10800*/  UIADD3 UR4, UR4, 0x50, URZ ;  /* 0x0000005004047890 */ /* 0x000fc8000fffe03f */
[----:B------:R-:W-:-:S09]  /*10810*/  UPRMT UR4, UR49, 0x654, UR4 ;  /* 0x0000065431047896 */ /* 0x000fd20008000004 */
[----:B------:R-:W-:Y:S03]  /*10820*/  SYNCS.ARRIVE.TRANS64.RED.A1T0 RZ, [UR4], RZ ;  /* 0x000000ffffff79a7 */ /* 0x000fe60008100404 */
.L_x_197:
[----:B------:R-:W-:Y:S05]  /*10830*/  BSYNC B0 ;  /* 0x0000000000007941 */ /* 0x000fea0003800000 */
.L_x_196:
        /* <DEDUP_REMOVED lines=9> */
.L_x_201:
        /* <DEDUP_REMOVED lines=8> */
.L_x_382:
[----:B------:R-:W-:Y:S05]  /*10950*/  BSYNC B1 ;  /* 0x0000000000017941 */ /* 0x000fea0003800000 */
.L_x_202:
        /* <DEDUP_REMOVED lines=38> */
.L_x_204:
[----:B------:R-:W-:Y:S02]  /*10bc0*/  LOP3.LUT R11, R11, R34, RZ, 0x3c, !PT ;  /* 0x000000220b0b7212 */ /* 0x000fe400078e3cff */
[----:B------:R-:W-:-:S07]  /*10bd0*/  SEL R0, R26, RZ, P4 ;  /* 0x000000ff1a007207 */ /* 0x000fce0002000000 */
.L_x_200:
[----:B------:R-:W-:Y:S05]  /*10be0*/  BSYNC B0 ;  /* 0x0000000000007941 */ /* 0x000fea0003800000 */
.L_x_199:
        /* <DEDUP_REMOVED lines=61> */
.L_x_206:
[----:B------:R-:W-:Y:S05]  /*10fc0*/  BSYNC B0 ;  /* 0x0000000000007941 */ /* 0x000fea0003800000 */
.L_x_205:
[----:B------:R-:W-:Y:S06]  /*10fd0*/  BAR.SYNC.DEFER_BLOCKING 0x1, 0x100 ;  /* 0x0044000000007b1d */ /* 0x000fec0000010000 */
[----:B------:R-:W-:Y:S04]  /*10fe0*/  BSSY B0, `(.L_x_207) ;  /* 0x000000a000007945 */ /* 0x000fe80003800000 */
[----:B------:R-:W-:Y:S05]  /*10ff0*/  @!P3 BRA `(.L_x_208) ;  /* 0x000000000020b947 */ /* 0x000fea0003800000 */
[----:B------:R-:W-:-:S06]  /*11000*/  UISETP.NE.AND UP0, UPT, UR48, 0x3, UPT ;  /* 0x000000033000788c */ /* 0x000fcc000bf05270 */
[----:B------:R-:W-:-:S13]  /*11010*/  PLOP3.LUT P4, PT, PT, PT, UP0, 0x80, 0x0 ;  /* 0x000000000000781c */ /* 0x000fda0003f8f008 */
[----:B------:R-:W-:Y:S05]  /*11020*/  @!P4 BRA `(.L_x_209) ;  /* 0x000000000004c947 */ /* 0x000fea0003800000 */
[----:B------:R-:W-:Y:S01]  /*11030*/  BPT.TRAP 0x1 ;  /* 0x000000040000795c */ /* 0x000fe20000300000 */
.L_x_209:
[----:B------:R-:W-:-:S04]  /*11040*/  ULEA UR4, UR8, UR50, 0x3 ;  /* 0x0000003208047291 */ /* 0x000fc8000f8e183f */
[----:B------:R-:W-:-:S04]  /*11050*/  UIADD3 UR4, UR4, 0x50, URZ ;  /* 0x0000005004047890 */ /* 0x000fc8000fffe03f */
[----:B------:R-:W-:-:S09]  /*11060*/  UPRMT UR4, UR49, 0x654, UR4 ;  /* 0x0000065431047896 */ /* 0x000fd20008000004 */
[----:B------:R-:W-:Y:S03]  /*11070*/  SYNCS.ARRIVE.TRANS64.RED.A1T0 RZ, [UR4], RZ ;  /* 0x000000ffffff79a7 */ /* 0x000fe60008100404 */
.L_x_208:
[----:B------:R-:W-:Y:S05]  /*11080*/  BSYNC B0 ;  /* 0x0000000000007941 */ /* 0x000fea0003800000 */
.L_x_207:
        /* <DEDUP_REMOVED lines=9> */
.L_x_212:
[----:B------:R-:W-:Y:S01]  /*11120*/  SHF.L.U32 R11, R11, 0x1f, RZ ;  /* 0x0000001f0b0b7819 */ /* 0x000fe200000006ff */
[----:B------:R-:W-:Y:S01]  /*11130*/  BSSY B1, `(.L_x_213) ;  /* 0x0000004000017945 */ /* 0x000fe20003800000 */
[----:B-1----:R-:W-:-:S04]  /*11140*/  LEA R24, R0, UR50, 0x3 ;  /* 0x0000003200187c11 */ /* 0x002fc8000f8e18ff */
[----:B------:R-:W1:Y:S02]  /*11150*/  SYNCS.PHASECHK.TRANS64.TRYWAIT P4, [R24+URZ+0x30], R11 ;  /* 0x0000300b180075a7 */ /* 0x000e64000808017f */
[----:B-1----:R-:W-:Y:S05]  /*11160*/  @!P4 BRA `(.L_x_214) ;  /* 0x000000500010c947 */ /* 0x002fea0003800000 */
.L_x_383:
[----:B------:R-:W-:Y:S05]  /*11170*/  BSYNC B1 ;  /* 0x0000000000017941 */ /* 0x000fea0003800000 */
.L_x_213:
[----:B------:R-:W-:Y:S05]  /*11180*/  @P2 BRA `(.L_x_211) ;  /* 0x0000000000942947 */ /* 0x000fea0003800000 */
[----:B------:R-:W-:Y:S01]  /*11190*/  LEA R23, R0, R23, 0xd ;  /* 0x0000001700177211 */ /* 0x000fe200078e68ff */
[----:B------:R-:W-:Y:S05]  /*111a0*/  WARPSYNC.ALL ;  /* 0x0000000000007948 */ /* 0x000fea0003800000 */
[----:B------:R-:W-:Y:S01]  /*111b0*/  IMAD R0, R22, 0x2, R23 ;  /* 0x0000000216007824 */ /* 0x000fe200078e0217 */
[----:B------:R-:W2:Y:S04]  /*111c0*/  LDSM.16.M88.4 R4, [R23] ;  /* 0x000000001704783b */ /* 0x000ea80000000200 */
[----:B------:R-:W3:Y:S01]  /*111d0*/  LDSM.16.M88.4 R28, [R0] ;  /* 0x00000000001c783b */ /* 0x000ee20000000200 */
[----:B--2---:R-:W-:Y:S01]  /*111e0*/  IMAD.U32 R9, R5, 0x10000, RZ ;  /* 0x0001000005097824 */ /* 0x004fe200078e00ff */
[C---:B------:R-:W-:Y:S01]  /*111f0*/  SHF.L.U32 R3, R4.reuse, 0x10, RZ ;  /* 0x0000001004037819 */ /* 0x040fe200000006ff */
[----:B------:R-:W-:Y:S01]  /*11200*/  IMAD.U32 R25, R7, 0x10000, RZ ;  /* 0x0001000007197824 */ /* 0x000fe200078e00ff */
[----:B------:R-:W-:Y:S01]  /*11210*/  LOP3.LUT R5, R5, 0xffff0000, RZ, 0xc0, !PT ;  /* 0xffff000005057812 */ /* 0x000fe200078ec0ff */
[----:B---3--:R-:W-:Y:S01]  /*11220*/  IMAD.U32 R33, R29, 0x10000, RZ ;  /* 0x000100001d217824 */ /* 0x008fe200078e00ff */
[----:B------:R-:W-:Y:S01]  /*11230*/  LOP3.LUT R7, R7, 0xffff0000, RZ, 0xc0, !PT ;  /* 0xffff000007077812 */ /* 0x000fe200078ec0ff */
[----:B------:R-:W-:Y:S01]  /*11240*/  IMAD.U32 R39, R31, 0x10000, RZ ;  /* 0x000100001f277824 */ /* 0x000fe200078e00ff */
[----:B------:R-:W-:Y:S01]  /*11250*/  LOP3.LUT R19, R4, 0xffff0000, RZ, 0xc0, !PT ;  /* 0xffff000004137812 */ /* 0x000fe200078ec0ff */
[----:B------:R-:W-:Y:S01]  /*11260*/  FMUL R20, R16, R3 ;  /* 0x0000000310147220 */ /* 0x000fe20000400000 */
        /* <DEDUP_REMOVED lines=23> */
.L_x_211:
[----:B------:R-:W-:Y:S05]  /*113e0*/  BSYNC B0 ;  /* 0x0000000000007941 */ /* 0x000fea0003800000 */
.L_x_210:
        /* <DEDUP_REMOVED lines=26> */
[----:B-1----:R-:W-:-:S05]  /*11590*/  F2FP.BF16.F32.PACK_AB R11, R2, R3 ;  /* 0x00000003020b723e */ /* 0x002fca00000010ff */
[----:B------:R2:W-:Y:S01]  /*115a0*/  STSM.16.M88.4 [R32], R8 ;  /* 0x0000000820007844 */ /* 0x0005e20000000200 */
[----:B------:R-:W-:Y:S01]  /*115b0*/  @!PT LDS RZ, [RZ] ;  /* 0x00000000fffff984 */ /* 0x000fe20000000800 */
[----:B------:R-:W-:Y:S01]  /*115c0*/  @!PT LDS RZ, [RZ] ;  /* 0x00000000fffff984 */ /* 0x000fe20000000800 */
[----:B------:R-:W-:Y:S01]  /*115d0*/  @!PT LDS RZ, [RZ] ;  /* 0x00000000fffff984 */ /* 0x000fe20000000800 */
[----:B------:R-:W-:Y:S01]  /*115e0*/  @!PT LDS RZ, [RZ] ;  /* 0x00000000fffff984 */ /* 0x000fe20000000800 */
[----:B------:R1:W-:Y:S06]  /*115f0*/  MEMBAR.ALL.CTA ;  /* 0x0000000000007992 */ /* 0x0003ec0000008000 */
[----:B-1----:R-:W1:Y:S02]  /*11600*/  FENCE.VIEW.ASYNC.S ;  /* 0x00000000000073c6 */ /* 0x002e640000000000 */
[----:B-1----:R-:W-:Y:S06]  /*11610*/  BAR.SYNC.DEFER_BLOCKING 0x1, 0x100 ;  /* 0x0044000000007b1d */ /* 0x002fec0000010000 */
        /* <DEDUP_REMOVED lines=9> */
[----:B-1----:R-:W-:-:S04]  /*116b0*/  DEPBAR.LE SB0, 0x1 ;  /* 0x000080400000791a */ /* 0x002fc80000000000 */
.L_x_216:
[----:B------:R-:W-:Y:S05]  /*116c0*/  BSYNC B0 ;  /* 0x0000000000007941 */ /* 0x000fea0003800000 */
.L_x_215:
[----:B------:R-:W-:Y:S06]  /*116d0*/  BAR.SYNC.DEFER_BLOCKING 0x1, 0x100 ;  /* 0x0044000000007b1d */ /* 0x000fec0000010000 */
[----:B------:R-:W-:Y:S04]  /*116e0*/  BSSY B0, `(.L_x_217) ;  /* 0x000000a000007945 */ /* 0x000fe80003800000 */
[----:B------:R-:W-:Y:S05]  /*116f0*/  @!P3 BRA `(.L_x_218) ;  /* 0x000000000020b947 */ /* 0x000fea0003800000 */
[----:B------:R-:W-:-:S06]  /*11700*/  UISETP.NE.AND UP0, UPT, UR48, 0x3, UPT ;  /* 0x000000033000788c */ /* 0x000fcc000bf05270 */
[----:B------:R-:W-:-:S13]  /*11710*/  PLOP3.LUT P0, PT, PT, PT, UP0, 0x80, 0x0 ;  /* 0x000000000000781c */ /* 0x000fda0003f0f008 */
[----:B------:R-:W-:Y:S05]  /*11720*/  @!P0 BRA `(.L_x_219) ;  /* 0x0000000000048947 */ /* 0x000fea0003800000 */
[----:B------:R-:W-:Y:S01]  /*11730*/  BPT.TRAP 0x1 ;  /* 0x000000040000795c */ /* 0x000fe20000300000 */
.L_x_219:
[----:B------:R-:W-:-:S04]  /*11740*/  ULEA UR4, UR52, UR50, 0x3 ;  /* 0x0000003234047291 */ /* 0x000fc8000f8e183f */
[----:B------:R-:W-:-:S04]  /*11750*/  UIADD3 UR4, UR4, 0x50, URZ ;  /* 0x0000005004047890 */ /* 0x000fc8000fffe03f */
[----:B------:R-:W-:-:S09]  /*11760*/  UPRMT UR4, UR49, 0x654, UR4 ;  /* 0x0000065431047896 */ /* 0x000fd20008000004 */
[----:B------:R-:W-:Y:S03]  /*11770*/  SYNCS.ARRIVE.TRANS64.RED.A1T0 RZ, [UR4], RZ ;  /* 0x000000ffffff79a7 */ /* 0x000fe60008100404 */
.L_x_218:
[----:B------:R-:W-:Y:S05]  /*11780*/  BSYNC B0 ;  /* 0x0000000000007941 */ /* 0x000fea0003800000 */
.L_x_217:
[----:B------:R-:W3:Y:S01]  /*11790*/  LDL.LU R15, [R1+0x204] ;  /* 0x00020400010f7983 */ /* 0x000ee20000300800 */
[----:B------:R-:W-:-:S03]  /*117a0*/  ULDC.64 UR4, c[0x0][0x8f8] ;  /* 0x00023e0000047ab9 */ /* 0x000fc60000000a00 */
[----:B------:R-:W4:Y:S01]  /*117b0*/  LDL.LU R14, [R1+0x200] ;  /* 0x00020000010e7983 */ /* 0x000f220000300800 */
[----:B------:R-:W-:Y:S01]  /*117c0*/  UIADD3 UR52, UR52, 0x1, URZ ;  /* 0x0000000134347890 */ /* 0x000fe2000fffe03f */
[----:B------:R-:W-:Y:S01]  /*117d0*/  PRMT R0, RZ, 0x7610, R0 ;  /* 0x00007610ff007816 */ /* 0x000fe20000000000 */
[----:B------:R-:W-:Y:S01]  /*117e0*/  UMOV UR41, 0xffffffff ;  /* 0xffffffff00297882 */ /* 0x000fe20000000000 */
[----:B------:R-:W-:Y:S01]  /*117f0*/  UMOV UR43, 0xffffffff ;  /* 0xffffffff002b7882 */ /* 0x000fe20000000000 */
[----:B------:R-:W-:Y:S01]  /*11800*/  UISETP.NE.AND UP0, UPT, UR52, 0x4, UPT ;  /* 0x000000043400788c */ /* 0x000fe2000bf05270 */
[----:B------:R-:W-:-:S03]  /*11810*/  MOV R2, 0xffffffff ;  /* 0xffffffff00027802 */ /* 0x000fc60000000f00 */
[----:B------:R-:W-:Y:S01]  /*11820*/  USEL UR52, UR52, URZ, UP0 ;  /* 0x0000003f34347287 */ /* 0x000fe20008000000 */
[----:B----4-:R-:W-:-:S04]  /*11830*/  IADD3 R14, P0, R14, UR54, RZ ;  /* 0x000000360e0e7c10 */ /* 0x010fc8000ff1e0ff */
[----:B---3--:R-:W-:Y:S01]  /*11840*/  IADD3.X R15, R15, UR39, RZ, P0, !PT ;  /* 0x000000270f0f7c10 */ /* 0x008fe200087fe4ff */
[----:B------:R1:W-:Y:S01]  /*11850*/  STL [R1+0x200], R14 ;  /* 0x0002000e01007387 */ /* 0x0003e20000100800 */
[----:B------:R-:W-:-:S03]  /*11860*/  ISETP.GE.U32.AND P0, PT, R14, UR4, PT ;  /* 0x000000040e007c0c */ /* 0x000fc6000bf06070 */
[----:B------:R1:W-:Y:S01]  /*11870*/  STL [R1+0x204], R15 ;  /* 0x0002040f01007387 */ /* 0x0003e20000100800 */
[----:B------:R-:W-:-:S13]  /*11880*/  ISETP.GE.U32.AND.EX P0, PT, R15, UR5, PT, P0 ;  /* 0x000000050f007c0c */ /* 0x000fda000bf06100 */
[----:B-1----:R-:W-:Y:S05]  /*11890*/  @P0 BRA `(.L_x_220) ;  /* 0x0000000400700947 */ /* 0x002fea0003800000 */
[----:B--2---:R-:W1:Y:S01]  /*118a0*/  LDC.64 R8, c[0x0][0x8d0] ;  /* 0x00023400ff087b82 */ /* 0x004e620000000a00 */
[----:B------:R-:W2:Y:S01]  /*118b0*/  S2R R18, SR_CTAID.X ;  /* 0x0000000000127919 */ /* 0x000ea20000002500 */
[----:B------:R-:W-:Y:S01]  /*118c0*/  IMAD.MOV.U32 R6, RZ, RZ, R14 ;  /* 0x000000ffff067224 */ /* 0x000fe200078e000e */
[----:B------:R-:W-:-:S05]  /*118d0*/  MOV R7, R15 ;  /* 0x0000000f00077202 */ /* 0x000fca0000000f00 */
[----:B------:R-:W3:Y:S08]  /*118e0*/  LDC R10, c[0x0][0x8d8] ;  /* 0x00023600ff0a7b82 */ /* 0x000ef00000000800 */
[----:B------:R-:W4:Y:S01]  /*118f0*/  LDC.64 R12, c[0x0][0x8c8] ;  /* 0x00023200ff0c7b82 */ /* 0x000f220000000a00 */
[----:B-1----:R-:W-:-:S04]  /*11900*/  ISETP.NE.U32.AND P0, PT, R8, RZ, PT ;  /* 0x000000ff0800720c */ /* 0x002fc80003f05070 */
[----:B------:R-:W-:-:S13]  /*11910*/  ISETP.NE.AND.EX P0, PT, R9, RZ, PT, P0 ;  /* 0x000000ff0900720c */ /* 0x000fda0003f05300 */
[----:B--234-:R-:W-:Y:S05]  /*11920*/  @!P0 BRA `(.L_x_221) ;  /* 0x0000000000288947 */ /* 0x01cfea0003800000 */
        /* <DEDUP_REMOVED lines=10> */
.L_x_221:
[----:B------:R-:W1:Y:S01]  /*119d0*/  S2R R11, SR_CTAID.Y ;  /* 0x00000000000b7919 */ /* 0x000e620000002600 */
[-CC-:B------:R-:W-:Y:S01]  /*119e0*/  SHF.R.U64 R27, R6, R10.reuse, R7.reuse ;  /* 0x0000000a061b7219 */ /* 0x180fe20000001207 */
[----:B------:R-:W-:Y:S01]  /*119f0*/  IMAD.MOV.U32 R2, RZ, RZ, R14 ;  /* 0x000000ffff027224 */ /* 0x000fe200078e000e */
[----:B------:R-:W-:Y:S01]  /*11a00*/  MOV R3, R15 ;  /* 0x0000000f00037202 */ /* 0x000fe20000000f00 */
[----:B------:R-:W2:Y:S01]  /*11a10*/  LDC R4, c[0x0][0x8c0] ;  /* 0x00023000ff047b82 */ /* 0x000ea20000000800 */
[----:B------:R-:W-:Y:S01]  /*11a20*/  SHF.R.U32.HI R0, RZ, R10, R7 ;  /* 0x0000000aff007219 */ /* 0x000fe20000011607 */
[----:B------:R-:W-:Y:S01]  /*11a30*/  ULDC UR4, c[0x0][0x150] ;  /* 0x0000540000047ab9 */ /* 0x000fe20000000800 */
[----:B------:R-:W-:Y:S02]  /*11a40*/  IADD3 R5, P0, RZ, -R27, RZ ;  /* 0x8000001bff057210 */ /* 0x000fe40007f1e0ff */
[----:B------:R-:W-:Y:S02]  /*11a50*/  I2FP.F32.U32 R6, R18 ;  /* 0x0000001200067245 */ /* 0x000fe40000201000 */
[----:B------:R-:W-:Y:S01]  /*11a60*/  IADD3.X R7, RZ, ~R0, RZ, P0, !PT ;  /* 0x80000000ff077210 */ /* 0x000fe200007fe4ff */
[----:B------:R-:W3:Y:S01]  /*11a70*/  LDC.64 R14, c[0x0][0x8e8] ;  /* 0x00023a00ff0e7b82 */ /* 0x000ee20000000a00 */
[----:B------:R-:W-:-:S04]  /*11a80*/  IMAD.WIDE.U32 R2, R5, R12, R2 ;  /* 0x0000000c05027225 */ /* 0x000fc800078e0002 */
[----:B------:R-:W-:Y:S01]  /*11a90*/  FMUL R6, R6, UR4 ;  /* 0x0000000406067c20 */ /* 0x000fe20008400000 */
[----:B------:R-:W-:Y:S01]  /*11aa0*/  ULDC UR4, c[0x0][0x154] ;  /* 0x0000550000047ab9 */ /* 0x000fe20000000800 */
[----:B------:R-:W-:Y:S02]  /*11ab0*/  IMAD R0, R7, R12, RZ ;  /* 0x0000000c07007224 */ /* 0x000fe400078e02ff */
[----:B------:R-:W4:Y:S02]  /*11ac0*/  LDC R12, c[0x0][0x8b0] ;  /* 0x00022c00ff0c7b82 */ /* 0x000f240000000800 */
[----:B------:R-:W-:Y:S01]  /*11ad0*/  IMAD R5, R5, R13, R0 ;  /* 0x0000000d05057224 */ /* 0x000fe200078e0200 */
[----:B------:R-:W5:Y:S03]  /*11ae0*/  F2I.U32.TRUNC.NTZ R6, R6 ;  /* 0x0000000600067305 */ /* 0x000f66000020f000 */
[----:B------:R-:W-:-:S02]  /*11af0*/  IMAD.IADD R3, R3, 0x1, R5 ;  /* 0x0000000103037824 */ /* 0x000fc400078e0205 */
[----:B------:R-:W4:Y:S03]  /*11b00*/  LDC R9, c[0x0][0x900] ;  /* 0x00024000ff097b82 */ /* 0x000f260000000800 */
[-CC-:B--2---:R-:W-:Y:S01]  /*11b10*/  SHF.R.U64 R10, R2, R4.reuse, R3.reuse ;  /* 0x00000004020a7219 */ /* 0x184fe20000001203 */
[----:B------:R-:W-:Y:S01]  /*11b20*/  IMAD.MOV.U32 R2, RZ, RZ, -0x1 ;  /* 0xffffffffff027424 */ /* 0x000fe200078e00ff */
[----:B-1----:R-:W-:Y:S02]  /*11b30*/  I2FP.F32.U32 R0, R11 ;  /* 0x0000000b00007245 */ /* 0x002fe40000201000 */
[----:B------:R-:W-:Y:S01]  /*11b40*/  SHF.R.U32.HI R3, RZ, R4, R3 ;  /* 0x00000004ff037219 */ /* 0x000fe20000011603 */
[----:B------:R-:W1:Y:S01]  /*11b50*/  LDC R7, c[0x0][0x144] ;  /* 0x00005100ff077b82 */ /* 0x000e620000000800 */
[----:B---3--:R-:W-:Y:S01]  /*11b60*/  ISETP.NE.U32.AND P0, PT, R14, RZ, PT ;  /* 0x000000ff0e00720c */ /* 0x008fe20003f05070 */
[----:B------:R-:W-:Y:S01]  /*11b70*/  FMUL R0, R0, UR4 ;  /* 0x0000000400007c20 */ /* 0x000fe20008400000 */
[----:B-----5:R-:W-:-:S02]  /*11b80*/  IADD3 R6, -R6, RZ, RZ ;  /* 0x000000ff06067210 */ /* 0x020fc40007ffe1ff */
[----:B------:R-:W-:Y:S01]  /*11b90*/  ISETP.NE.AND.EX P0, PT, R15, RZ, PT, P0 ;  /* 0x000000ff0f00720c */ /* 0x000fe20003f05300 */
[----:B------:R2:W3:Y:S02]  /*11ba0*/  F2I.U32.TRUNC.NTZ R13, R0 ;  /* 0x00000000000d7305 */ /* 0x0004e4000020f000 */
[----:B------:R-:W2:Y:S01]  /*11bb0*/  LDC R20, c[0x0][0x148] ;  /* 0x00005200ff147b82 */ /* 0x000ea20000000800 */
[-CC-:B----4-:R-:W-:Y:S02]  /*11bc0*/  SHF.R.U64 R8, R10, R12.reuse, R3.reuse ;  /* 0x0000000c0a087219 */ /* 0x190fe40000001203 */
[----:B------:R-:W-:-:S05]  /*11bd0*/  SHF.R.U32.HI R3, RZ, R12, R3 ;  /* 0x0000000cff037219 */ /* 0x000fca0000011603 */
[----:B------:R-:W4:Y:S01]  /*11be0*/  LDC R19, c[0x0][0x8a8] ;  /* 0x00022a00ff137b82 */ /* 0x000f220000000800 */
[-C--:B------:R-:W-:Y:S02]  /*11bf0*/  SHF.L.U32 R2, R2, R9.reuse, RZ ;  /* 0x0000000902027219 */ /* 0x080fe400000006ff */
[-CC-:B------:R-:W-:Y:S02]  /*11c00*/  SHF.R.U64 R12, R8, R9.reuse, R3.reuse ;  /* 0x00000009080c7219 */ /* 0x180fe40000001203 */
[----:B------:R-:W-:Y:S02]  /*11c10*/  LOP3.LUT R23, RZ, R2, RZ, 0x33, !PT ;  /* 0x00000002ff177212 */ /* 0x000fe400078e33ff */
[-C--:B------:R-:W-:Y:S01]  /*11c20*/  SHF.R.U32.HI R3, RZ, R9.reuse, R3 ;  /* 0x00000009ff037219 */ /* 0x080fe20000011603 */
[----:B------:R-:W2:Y:S01]  /*11c30*/  LDC R24, c[0x0][0x8f0] ;  /* 0x00023c00ff187b82 */ /* 0x000ea20000000800 */
[----:B-1----:R-:W-:Y:S01]  /*11c40*/  IMAD R21, R7, R6, R18 ;  /* 0x0000000607157224 */ /* 0x002fe200078e0212 */
[----:B------:R-:W-:-:S02]  /*11c50*/  SHF.L.U32 R162, R162, R9, RZ ;  /* 0x00000009a2a27219 */ /* 0x000fc400000006ff */
[----:B------:R-:W-:-:S04]  /*11c60*/  MOV R2, R12 ;  /* 0x0000000c00027202 */ /* 0x000fc80000000f00 */
[----:B------:R-:W1:Y:S08]  /*11c70*/  LDC R25, c[0x0][0x8e0] ;  /* 0x00023800ff197b82 */ /* 0x000e700000000800 */
[----:B------:R-:W1:Y:S01]  /*11c80*/  LDC R26, c[0x0][0x8b8] ;  /* 0x00022e00ff1a7b82 */ /* 0x000e620000000800 */
[----:B---3--:R-:W-:Y:S05]  /*11c90*/  @!P0 BRA `(.L_x_222) ;  /* 0x0000000000288947 */ /* 0x008fea0003800000 */
[----:B------:R-:W3:Y:S02]  /*11ca0*/  LDC R7, c[0x0][0x8f4] ;  /* 0x00023d00ff077b82 */ /* 0x000ee40000000800 */
[----:B---3--:R-:W-:-:S05]  /*11cb0*/  IADD3 R7, P0, R12, R7, RZ ;  /* 0x000000070c077210 */ /* 0x008fca0007f1e0ff */
        /* <DEDUP_REMOVED lines=8> */
.L_x_222:
[----:B------:R-:W3:Y:S01]  /*11d40*/  LDC R4, c[0x0][0x904] ;  /* 0x00024100ff047b82 */ /* 0x000ee20000000800 */
[----:B--2---:R-:W-:Y:S01]  /*11d50*/  SHF.R.U64 R0, R2, R24, R3 ;  /* 0x0000001802007219 */ /* 0x004fe20000001203 */
[----:B----4-:R-:W-:Y:S01]  /*11d60*/  VIADD R5, R19, 0xffffffff ;  /* 0xffffffff13057836 */ /* 0x010fe20000000000 */
[----:B------:R-:W-:Y:S02]  /*11d70*/  LOP3.LUT R7, R8, R23, RZ, 0xc0, !PT ;  /* 0x0000001708077212 */ /* 0x000fe400078ec0ff */
[----:B------:R-:W-:Y:S02]  /*11d80*/  IADD3 R13, -R13, RZ, RZ ;  /* 0x000000ff0d0d7210 */ /* 0x000fe40007ffe1ff */
[----:B------:R-:W-:Y:S01]  /*11d90*/  IADD3 R3, -R0, RZ, RZ ;  /* 0x000000ff00037210 */ /* 0x000fe20007ffe1ff */
[----:B------:R-:W-:Y:S01]  /*11da0*/  IMAD R2, R162, R0, R7 ;  /* 0x00000000a2027224 */ /* 0x000fe200078e0207 */
[----:B------:R-:W-:Y:S02]  /*11db0*/  LOP3.LUT R5, R10, R5, RZ, 0xc0, !PT ;  /* 0x000000050a057212 */ /* 0x000fe400078ec0ff */
[----:B------:R-:W-:Y:S01]  /*11dc0*/  R2UR UR43, R27 ;  /* 0x000000001b2b72ca */ /* 0x000fe200000e0000 */
[----:B-1----:R-:W-:-:S04]  /*11dd0*/  IMAD R0, R3, R25, R12 ;  /* 0x0000001903007224 */ /* 0x002fc800078e020c */
[----:B------:R-:W-:Y:S01]  /*11de0*/  IMAD R3, R0, R19, R5 ;  /* 0x0000001300037224 */ /* 0x000fe200078e0205 */
[----:B---3--:R-:W-:-:S13]  /*11df0*/  ISETP.NE.AND P0, PT, R4, 0x1, PT ;  /* 0x000000010400780c */ /* 0x008fda0003f05270 */
[----:B------:R-:W-:-:S04]  /*11e00*/  @P0 IMAD R21, R20, R13, R11 ;  /* 0x0000000d14150224 */ /* 0x000fc800078e020b */
[----:B------:R-:W-:-:S05]  /*11e10*/  IMAD R2, R2, R26, R21 ;  /* 0x0000001a02027224 */ /* 0x000fca00078e0215 */
[----:B------:R-:W-:Y:S02]  /*11e20*/  SEL R0, R3, R2, !P0 ;  /* 0x0000000203007207 */ /* 0x000fe40004000000 */
[----:B------:R-:W-:Y:S02]  /*11e30*/  SEL R2, R2, R3, !P0 ;  /* 0x0000000302027207 */ /* 0x000fe40004000000 */
[----:B------:R-:W-:Y:S01]  /*11e40*/  R2UR UR41, R0 ;  /* 0x00000000002972ca */ /* 0x000fe200000e0000 */
[----:B------:R-:W-:-:S14]  /*11e50*/  IMAD.MOV.U32 R0, RZ, RZ, 0x1 ;  /* 0x00000001ff007424 */ /* 0x000fdc00078e00ff */
.L_x_220:
[----:B------:R-:W-:Y:S01]  /*11e60*/  LOP3.LUT P0, RZ, R0, 0xff, RZ, 0xc0, !PT ;  /* 0x000000ff00ff7812 */ /* 0x000fe2000780c0ff */
[----:B------:R-:W-:Y:S02]  /*11e70*/  UIMAD.WIDE.U32 UR4, UR58, -0x55555555, URZ ;  /* 0xaaaaaaab3a0478a5 */ /* 0x000fe4000f8e003f */
[----:B------:R-:W-:Y:S02]  /*11e80*/  UIADD3 UR36, UR36, 0x10, URZ ;  /* 0x0000001024247890 */ /* 0x000fe4000fffe03f */
[----:B------:R-:W-:-:S04]  /*11e90*/  USHF.R.U32.HI UR4, URZ, 0x1, UR5 ;  /* 0x000000013f047899 */ /* 0x000fc80008011605 */
[----:B------:R-:W-:-:S04]  /*11ea0*/  UIMAD UR40, UR4, -0x3, UR58 ;  /* 0xfffffffd042878a4 */ /* 0x000fc8000f8e023a */
[----:B------:R-:W-:Y:S08]  /*11eb0*/  @P0 BRA `(.L_x_223) ;  /* 0xfffffef400980947 */ /* 0x000ff0000383ffff */
[----:B------:R-:W-:-:S13]  /*11ec0*/  PLOP3.LUT P0, PT, PT, PT, PT, 0x8, 0x0 ;  /* 0x000000000000781c */ /* 0x000fda0003f0e170 */
.L_x_17:
[----:B------:R-:W-:Y:S05]  /*11ed0*/  @P0 BRA `(.L_x_9) ;  /* 0x0000003c00500947 */ /* 0x000fea0003800000 */
[----:B------:R-:W-:Y:S01]  /*11ee0*/  ULDC.64 UR6, c[0x0][0x588] ;  /* 0x0001620000067ab9 */ /* 0x000fe20000000a00 */
[----:B------:R-:W-:Y:S01]  /*11ef0*/  ISETP.NE.AND.EX P1, PT, R159, RZ, PT, P1 ;  /* 0x000000ff9f00720c */ /* 0x000fe20003f25310 */
[----:B------:R-:W-:-:S04]  /*11f00*/  DEPBAR.LE SB0, 0x0 ;  /* 0x000080000000791a */ /* 0x000fc80000000000 */
[----:B------:R-:W-:Y:S01]  /*11f10*/  ISETP.NE.U32.AND P0, PT, RZ, UR6, PT ;  /* 0x00000006ff007c0c */ /* 0x000fe2000bf05070 */
[----:B------:R-:W-:Y:S03]  /*11f20*/  BSSY B0, `(.L_x_224) ;  /* 0x0000014000007945 */ /* 0x000fe60003800000 */
[----:B------:R-:W-:-:S13]  /*11f30*/  ISETP.NE.AND.EX P0, PT, RZ, UR7, PT, P0 ;  /* 0x00000007ff007c0c */ /* 0x000fda000bf05300 */
[----:B------:R-:W-:Y:S05]  /*11f40*/  @P0 BRA P1, `(.L_x_225) ;  /* 0x0000000000440947 */ /* 0x000fea0000800000 */
[----:B------:R-:W-:-:S04]  /*11f50*/  ISETP.NE.U32.AND P0, PT, R157, RZ, PT ;  /* 0x000000ff9d00720c */ /* 0x000fc80003f05070 */
[----:B------:R-:W-:-:S13]  /*11f60*/  ISETP.NE.AND.EX P0, PT, R159, RZ, PT, P0 ;  /* 0x000000ff9f00720c */ /* 0x000fda0003f05300 */
[----:B------:R-:W-:Y:S05]  /*11f70*/  @!P0 BRA `(.L_x_226) ;  /* 0x00000000002c8947 */ /* 0x000fea0003800000 */
[----:B------:R-:W-:-:S13]  /*11f80*/  LOP3.LUT P0, RZ, R158, 0xff, RZ, 0xc0, !PT ;  /* 0x000000ff9eff7812 */ /* 0x000fda000780c0ff */
[----:B------:R-:W-:Y:S05]  /*11f90*/  @!P0 BRA `(.L_x_227) ;  /* 0x0000000000108947 */ /* 0x000fea0003800000 */
[----:B-----5:R-:W-:-:S13]  /*11fa0*/  FSETP.NEU.AND P0, PT, R16, RZ, PT ;  /* 0x000000ff1000720b */ /* 0x020fda0003f0d000 */
[----:B------:R-:W-:Y:S05]  /*11fb0*/  @!P0 BREAK B0 ;  /* 0x0000000000008942 */ /* 0x000fea0003800000 */
[----:B------:R-:W-:Y:S05]  /*11fc0*/  @P0 BRA `(.L_x_225) ;  /* 0x0000000000240947 */ /* 0x000fea0003800000 */
[----:B------:R-:W-:Y:S05]  /*11fd0*/  BRA `(.L_x_9) ;  /* 0x0000003c00107947 */ /* 0x000fea0003800000 */
.L_x_227:
[----:B------:R-:W-:-:S04]  /*11fe0*/  ISETP.NE.U32.AND P0, PT, RZ, UR6, PT ;  /* 0x00000006ff007c0c */ /* 0x000fc8000bf05070 */
[----:B------:R-:W-:-:S13]  /*11ff0*/  ISETP.NE.AND.EX P0, PT, RZ, UR7, PT, P0 ;  /* 0x00000007ff007c0c */ /* 0x000fda000bf05300 */
[----:B------:R-:W-:Y:S05]  /*12000*/  @!P0 BREAK B0 ;  /* 0x0000000000008942 */ /* 0x000fea0003800000 */
[----:B------:R-:W-:Y:S05]  /*12010*/  @P0 BRA `(.L_x_225) ;  /* 0x0000000000100947 */ /* 0x000fea0003800000 */
[----:B------:R-:W-:Y:S05]  /*12020*/  BRA `(.L_x_9) ;  /* 0x0000003800fc7947 */ /* 0x000fea0003800000 */
.L_x_226:
[----:B-----5:R-:W-:-:S13]  /*12030*/  FSETP.NEU.AND P0, PT, R16, RZ, PT ;  /* 0x000000ff1000720b */ /* 0x020fda0003f0d000 */
[----:B------:R-:W-:Y:S05]  /*12040*/  @!P0 BREAK B0 ;  /* 0x0000000000008942 */ /* 0x000fea0003800000 */
[----:B------:R-:W-:Y:S05]  /*12050*/  @!P0 BRA `(.L_x_9) ;  /* 0x0000003800f08947 */ /* 0x000fea0003800000 */
.L_x_225:
[----:B------:R-:W-:Y:S05]  /*12060*/  BSYNC B0 ;  /* 0x0000000000007941 */ /* 0x000fea0003800000 */
.L_x_224:
[----:B------:R-:W-:-:S04]  /*12070*/  ULOP3.LUT UR4, UR45, 0x1, URZ, 0xfc, !UPT ;  /* 0x000000012d047892 */ /* 0x000fc8000f8efc3f */
[----:B------:R-:W-:-:S06]  /*12080*/  UISETP.NE.AND UP0, UPT, UR4, 0x3, UPT ;  /* 0x000000030400788c */ /* 0x000fcc000bf05270 */
[----:B------:R-:W-:-:S13]  /*12090*/  PLOP3.LUT P0, PT, PT, PT, UP0, 0x80, 0x0 ;  /* 0x000000000000781c */ /* 0x000fda0003f0f008 */
[----:B------:R-:W-:Y:S05]  /*120a0*/  @!P0 BRA `(.L_x_228) ;  /* 0x0000000000048947 */ /* 0x000fea0003800000 */
[----:B------:R-:W-:Y:S01]  /*120b0*/  BPT.TRAP 0x1 ;  /* 0x000000040000795c */ /* 0x000fe20000300000 */
.L_x_228:
[----:B------:R-:W3:Y:S01]  /*120c0*/  S2UR UR5, SR_CgaCtaId ;  /* 0x00000000000579c3 */ /* 0x000ee20000008800 */
[----:B------:R-:W-:Y:S02]  /*120d0*/  UMOV UR4, 0x400 ;  /* 0x0000040000047882 */ /* 0x000fe40000000000 */
[----:B---3--:R-:W-:-:S04]  /*120e0*/  ULEA UR4, UR5, UR4, 0x18 ;  /* 0x0000000405047291 */ /* 0x008fc8000f8ec03f */
[----:B------:R-:W-:-:S04]  /*120f0*/  ULEA UR4, UR52, UR4, 0x3 ;  /* 0x0000000434047291 */ /* 0x000fc8000f8e183f */
[----:B------:R-:W-:-:S04]  /*12100*/  UIADD3 UR4, UR4, 0x50, URZ ;  /* 0x0000005004047890 */ /* 0x000fc8000fffe03f */
[----:B------:R-:W-:-:S09]  /*12110*/  UPRMT UR4, UR5, 0x654, UR4 ;  /* 0x0000065405047896 */ /* 0x000fd20008000004 */
[----:B------:R-:W-:Y:S01]  /*12120*/  SYNCS.ARRIVE.TRANS64.RED.A1T0 RZ, [UR4], RZ ;  /* 0x000000ffffff79a7 */ /* 0x000fe20008100404 */
[----:B------:R-:W-:Y:S05]  /*12130*/  BRA `(.L_x_9) ;  /* 0x0000003800b87947 */ /* 0x000fea0003800000 */
.L_x_8:
[----:B------:R-:W2:Y:S01]  /*12140*/  LDL R21, [R1+0x200] ;  /* 0x0002000001157983 */ /* 0x000ea20000100800 */
[----:B------:R-:W-:-:S03]  /*12150*/  ULDC.64 UR4, c[0x0][0x8f8] ;  /* 0x00023e0000047ab9 */ /* 0x000fc60000000a00 */
[----:B------:R-:W3:Y:S01]  /*12160*/  LDL R163, [R1+0x204] ;  /* 0x0002040001a37983 */ /* 0x000ee20000100800 */
[----:B------:R-:W-:Y:S01]  /*12170*/  PRMT R10, RZ, 0x7610, R10 ;  /* 0x00007610ff0a7816 */ /* 0x000fe2000000000a */
[----:B------:R-:W-:Y:S01]  /*12180*/  IMAD.MOV.U32 R5, RZ, RZ, -0x1 ;  /* 0xffffffffff057424 */ /* 0x000fe200078e00ff */
[----:B------:R-:W-:Y:S02]  /*12190*/  MOV R4, 0xffffffff ;  /* 0xffffffff00047802 */ /* 0x000fe40000000f00 */
[----:B------:R-:W-:Y:S02]  /*121a0*/  MOV R9, 0xffffffff ;  /* 0xffffffff00097802 */ /* 0x000fe40000000f00 */
[----:B--2---:R-:W-:-:S04]  /*121b0*/  ISETP.GE.U32.AND P0, PT, R21, UR4, PT ;  /* 0x0000000415007c0c */ /* 0x004fc8000bf06070 */
[----:B---3--:R-:W-:-:S13]  /*121c0*/  ISETP.GE.U32.AND.EX P0, PT, R163, UR5, PT, P0 ;  /* 0x00000005a3007c0c */ /* 0x008fda000bf06100 */
[----:B------:R-:W-:Y:S05]  /*121d0*/  @P0 BRA `(.L_x_229) ;  /* 0x0000000400640947 */ /* 0x000fea0003800000 */
[----:B------:R-:W1:Y:S01]  /*121e0*/  LDC.64 R14, c[0x0][0x8d0] ;  /* 0x00023400ff0e7b82 */ /* 0x000e620000000a00 */
[----:B------:R-:W-:Y:S01]  /*121f0*/  IMAD.MOV.U32 R12, RZ, RZ, R21 ;  /* 0x000000ffff0c7224 */ /* 0x000fe200078e0015 */
[----:B------:R-:W-:-:S06]  /*12200*/  MOV R13, R163 ;  /* 0x000000a3000d7202 */ /* 0x000fcc0000000f00 */
        /* <DEDUP_REMOVED lines=15> */
.L_x_230:
[-CC-:B------:R-:W-:Y:S01]  /*12300*/  SHF.R.U64 R14, R12, R16.reuse, R13.reuse ;  /* 0x000000100c0e7219 */ /* 0x180fe2000000120d */
[----:B------:R-:W1:Y:S01]  /*12310*/  LDC R20, c[0x0][0x8c0] ;  /* 0x00023000ff147b82 */ /* 0x000e620000000800 */
[----:B------:R-:W-:Y:S01]  /*12320*/  SHF.R.U32.HI R4, RZ, R16, R13 ;  /* 0x00000010ff047219 */ /* 0x000fe2000001160d */
[----:B------:R-:W-:Y:S01]  /*12330*/  ULDC UR4, c[0x0][0x150] ;  /* 0x0000540000047ab9 */ /* 0x000fe20000000800 */
[----:B------:R-:W-:Y:S01]  /*12340*/  IADD3 R7, P0, RZ, -R14, RZ ;  /* 0x8000000eff077210 */ /* 0x000fe20007f1e0ff */
[----:B------:R-:W-:Y:S01]  /*12350*/  IMAD.MOV.U32 R11, RZ, RZ, -0x1 ;  /* 0xffffffffff0b7424 */ /* 0x000fe200078e00ff */
[----:B------:R-:W-:Y:S02]  /*12360*/  I2FP.F32.U32 R9, R6 ;  /* 0x0000000600097245 */ /* 0x000fe40000201000 */
[----:B------:R-:W-:Y:S01]  /*12370*/  IADD3.X R5, RZ, ~R4, RZ, P0, !PT ;  /* 0x80000004ff057210 */ /* 0x000fe200007fe4ff */
[----:B------:R-:W2:Y:S01]  /*12380*/  LDC.64 R22, c[0x0][0x8e8] ;  /* 0x00023a00ff167b82 */ /* 0x000ea20000000a00 */
[----:B------:R-:W-:-:S02]  /*12390*/  IMAD.MOV.U32 R4, RZ, RZ, R21 ;  /* 0x000000ffff047224 */ /* 0x000fc400078e0015 */
[----:B------:R-:W-:Y:S01]  /*123a0*/  FMUL R9, R9, UR4 ;  /* 0x0000000409097c20 */ /* 0x000fe20008400000 */
[----:B------:R-:W-:Y:S01]  /*123b0*/  ULDC UR4, c[0x0][0x154] ;  /* 0x0000550000047ab9 */ /* 0x000fe20000000800 */
[-C--:B------:R-:W-:Y:S01]  /*123c0*/  IMAD R10, R5, R18.reuse, RZ ;  /* 0x00000012050a7224 */ /* 0x080fe200078e02ff */
[----:B------:R-:W-:Y:S02]  /*123d0*/  MOV R5, R163 ;  /* 0x000000a300057202 */ /* 0x000fe40000000f00 */
[----:B------:R-:W3:Y:S01]  /*123e0*/  LDC R16, c[0x0][0x8b0] ;  /* 0x00022c00ff107b82 */ /* 0x000ee20000000800 */
[----:B------:R-:W4:Y:S01]  /*123f0*/  F2I.U32.TRUNC.NTZ R9, R9 ;  /* 0x0000000900097305 */ /* 0x000f22000020f000 */
[----:B------:R-:W-:-:S04]  /*12400*/  IMAD.WIDE.U32 R4, R7, R18, R4 ;  /* 0x0000001207047225 */ /* 0x000fc800078e0004 */
[----:B------:R-:W-:Y:S02]  /*12410*/  IMAD R7, R7, R19, R10 ;  /* 0x0000001307077224 */ /* 0x000fe400078e020a */
[----:B------:R-:W4:Y:S02]  /*12420*/  LDC R19, c[0x0][0x148] ;  /* 0x00005200ff137b82 */ /* 0x000f240000000800 */
[----:B------:R-:W-:-:S05]  /*12430*/  IMAD.IADD R5, R5, 0x1, R7 ;  /* 0x0000000105057824 */ /* 0x000fca00078e0207 */
[--C-:B-1----:R-:W-:Y:S01]  /*12440*/  SHF.R.U64 R12, R4, R20, R5.reuse ;  /* 0x00000014040c7219 */ /* 0x102fe20000001205 */
[----:B------:R-:W1:Y:S01]  /*12450*/  LDC R7, c[0x0][0x144] ;  /* 0x00005100ff077b82 */ /* 0x000e620000000800 */
[----:B------:R-:W-:Y:S02]  /*12460*/  I2FP.F32.U32 R4, R8 ;  /* 0x0000000800047245 */ /* 0x000fe40000201000 */
[----:B--2---:R-:W-:Y:S02]  /*12470*/  ISETP.NE.U32.AND P0, PT, R22, RZ, PT ;  /* 0x000000ff1600720c */ /* 0x004fe40003f05070 */
[----:B------:R-:W-:Y:S01]  /*12480*/  SHF.R.U32.HI R5, RZ, R20, R5 ;  /* 0x00000014ff057219 */ /* 0x000fe20000011605 */
[----:B------:R-:W-:Y:S01]  /*12490*/  FMUL R10, R4, UR4 ;  /* 0x00000004040a7c20 */ /* 0x000fe20008400000 */
[----:B------:R-:W-:Y:S01]  /*124a0*/  ISETP.NE.AND.EX P0, PT, R23, RZ, PT, P0 ;  /* 0x000000ff1700720c */ /* 0x000fe20003f05300 */
[----:B------:R-:W2:Y:S01]  /*124b0*/  LDC R18, c[0x0][0x8a8] ;  /* 0x00022a00ff127b82 */ /* 0x000ea20000000800 */
[-CC-:B---3--:R-:W-:Y:S01]  /*124c0*/  SHF.R.U64 R15, R12, R16.reuse, R5.reuse ;  /* 0x000000100c0f7219 */ /* 0x188fe20000001205 */
[----:B------:R-:W-:Y:S01]  /*124d0*/  ULDC UR4, c[0x0][0x900] ;  /* 0x0002400000047ab9 */ /* 0x000fe20000000800 */
[----:B------:R-:W-:-:S02]  /*124e0*/  SHF.R.U32.HI R4, RZ, R16, R5 ;  /* 0x00000010ff047219 */ /* 0x000fc40000011605 */
[----:B------:R3:W1:Y:S01]  /*124f0*/  F2I.U32.TRUNC.NTZ R16, R10 ;  /* 0x0000000a00107305 */ /* 0x000662000020f000 */
[----:B----4-:R-:W-:Y:S02]  /*12500*/  IADD3 R9, -R9, RZ, RZ ;  /* 0x000000ff09097210 */ /* 0x010fe40007ffe1ff */
[----:B------:R-:W4:Y:S01]  /*12510*/  LDC R24, c[0x0][0x8f0] ;  /* 0x00023c00ff187b82 */ /* 0x000f220000000800 */
[--C-:B------:R-:W-:Y:S02]  /*12520*/  SHF.R.U64 R17, R15, UR4, R4.reuse ;  /* 0x000000040f117c19 */ /* 0x100fe40008001204 */
[----:B------:R-:W-:Y:S02]  /*12530*/  SHF.R.U32.HI R5, RZ, UR4, R4 ;  /* 0x00000004ff057c19 */ /* 0x000fe40008011604 */
[----:B------:R-:W-:Y:S02]  /*12540*/  SHF.L.U32 R20, R11, UR4, RZ ;  /* 0x000000040b147c19 */ /* 0x000fe400080006ff */
[----:B------:R-:W-:Y:S01]  /*12550*/  MOV R4, R17 ;  /* 0x0000001100047202 */ /* 0x000fe20000000f00 */
[----:B------:R-:W2:Y:S01]  /*12560*/  LDC R25, c[0x0][0x8e0] ;  /* 0x00023800ff197b82 */ /* 0x000ea20000000800 */
[----:B-1----:R-:W-:-:S07]  /*12570*/  IMAD R21, R7, R9, R6 ;  /* 0x0000000907157224 */ /* 0x002fce00078e0206 */
        /* <DEDUP_REMOVED lines=12> */
.L_x_231:
[----:B------:R-:W3:Y:S01]  /*12640*/  LDC R6, c[0x0][0x904] ;  /* 0x00024100ff067b82 */ /* 0x000ee20000000800 */
[----:B------:R-:W-:Y:S01]  /*12650*/  LOP3.LUT R20, RZ, R20, RZ, 0x33, !PT ;  /* 0x00000014ff147212 */ /* 0x000fe200078e33ff */
[----:B------:R-:W-:Y:S01]  /*12660*/  USHF.L.U32 UR4, UR38, UR4, URZ ;  /* 0x0000000426047299 */ /* 0x000fe2000800063f */
[----:B----4-:R-:W-:Y:S01]  /*12670*/  SHF.R.U64 R5, R4, R24, R5 ;  /* 0x0000001804057219 */ /* 0x010fe20000001205 */
[----:B--2---:R-:W-:Y:S01]  /*12680*/  VIADD R7, R18, 0xffffffff ;  /* 0xffffffff12077836 */ /* 0x004fe20000000000 */
[----:B------:R-:W-:Y:S01]  /*12690*/  LOP3.LUT R4, R15, R20, RZ, 0xc0, !PT ;  /* 0x000000140f047212 */ /* 0x000fe200078ec0ff */
[----:B------:R-:W-:Y:S01]  /*126a0*/  IMAD.MOV.U32 R10, RZ, RZ, 0x1 ;  /* 0x00000001ff0a7424 */ /* 0x000fe200078e00ff */
[----:B------:R-:W-:Y:S02]  /*126b0*/  IADD3 R16, -R16, RZ, RZ ;  /* 0x000000ff10107210 */ /* 0x000fe40007ffe1ff */
[----:B------:R-:W-:Y:S01]  /*126c0*/  LOP3.LUT R12, R12, R7, RZ, 0xc0, !PT ;  /* 0x000000070c0c7212 */ /* 0x000fe200078ec0ff */
[----:B------:R-:W-:Y:S01]  /*126d0*/  IMAD R4, R5, UR4, R4 ;  /* 0x0000000405047c24 */ /* 0x000fe2000f8e0204 */
[----:B------:R-:W-:-:S02]  /*126e0*/  MOV R9, R14 ;  /* 0x0000000e00097202 */ /* 0x000fc40000000f00 */
[----:B---3--:R-:W-:Y:S02]  /*126f0*/  ISETP.NE.AND P0, PT, R6, 0x1, PT ;  /* 0x000000010600780c */ /* 0x008fe40003f05270 */
[----:B------:R-:W-:-:S05]  /*12700*/  IADD3 R6, -R5, RZ, RZ ;  /* 0x000000ff05067210 */ /* 0x000fca0007ffe1ff */
[----:B------:R-:W-:-:S04]  /*12710*/  IMAD R5, R6, R25, R17 ;  /* 0x0000001906057224 */ /* 0x000fc800078e0211 */
[----:B------:R-:W-:Y:S02]  /*12720*/  IMAD R7, R5, R18, R12 ;  /* 0x0000001205077224 */ /* 0x000fe400078e020c */
[----:B------:R-:W-:-:S04]  /*12730*/  @P0 IMAD R21, R19, R16, R8 ;  /* 0x0000001013150224 */ /* 0x000fc800078e0208 */
[----:B-1----:R-:W-:-:S05]  /*12740*/  IMAD R4, R4, R26, R21 ;  /* 0x0000001a04047224 */ /* 0x002fca00078e0215 */
[----:B------:R-:W-:Y:S02]  /*12750*/  SEL R5, R7, R4, !P0 ;  /* 0x0000000407057207 */ /* 0x000fe40004000000 */
[----:B------:R-:W-:-:S07]  /*12760*/  SEL R4, R4, R7, !P0 ;  /* 0x0000000704047207 */ /* 0x000fce0004000000 */
.L_x_229:
[----:B------:R-:W-:-:S08]  /*12770*/  NOP ;  /* 0x0000000000007918 */ /* 0x000fd00000000000 */
[----:B------:R-:W1:-:S00]  /*12780*/  USETMAXREG.DEALLOC.CTAPOOL 0x18 ;  /* 0x00000018000079c8 */ /* 0x000e4000080e0500 */
[----:B------:R-:W-:-:S06]  /*12790*/  UISETP.NE.AND UP0, UPT, UR47, 0x1, UPT ;  /* 0x000000012f00788c */ /* 0x000fcc000bf05270 */
[----:B------:R-:W-:-:S13]  /*127a0*/  PLOP3.LUT P0, PT, PT, PT, UP0, 0x80, 0x0 ;  /* 0x000000000000781c */ /* 0x000fda0003f0f008 */
[----:B-1----:R-:W-:Y:S05]  /*127b0*/  @!P0 BRA `(.L_x_9) ;  /* 0x0000003400188947 */ /* 0x002fea0003800000 */
[----:B------:R-:W-:-:S06]  /*127c0*/  UISETP.NE.AND UP0, UPT, UR47, URZ, UPT ;  /* 0x0000003f2f00728c */ /* 0x000fcc000bf05270 */
[----:B------:R-:W-:-:S13]  /*127d0*/  PLOP3.LUT P0, PT, PT, PT, UP0, 0x80, 0x0 ;  /* 0x000000000000781c */ /* 0x000fda0003f0f008 */
[----:B------:R-:W-:Y:S05]  /*127e0*/  @!P0 BRA `(.L_x_232) ;  /* 0x0000002400348947 */ /* 0x000fea0003800000 */
[----:B------:R-:W-:-:S04]  /*127f0*/  PRMT R0, R0, 0x9910, RZ ;  /* 0x0000991000007816 */ /* 0x000fc800000000ff */
[----:B------:R-:W-:-:S13]  /*12800*/  R2UR UR4, R0 ;  /* 0x00000000000472ca */ /* 0x000fda00000e0000 */
[----:B------:R-:W-:-:S04]  /*12810*/  UISETP.NE.AND UP0, UPT, UR4, URZ, UPT ;  /* 0x0000003f0400728c */ /* 0x000fc8000bf05270 */
[----:B------:R-:W-:-:S06]  /*12820*/  UISETP.NE.OR UP0, UPT, UR47, 0x2, !UP0 ;  /* 0x000000022f00788c */ /* 0x000fcc000c705670 */
[----:B------:R-:W-:-:S13]  /*12830*/  PLOP3.LUT P0, PT, PT, PT, UP0, 0x80, 0x0 ;  /* 0x000000000000781c */ /* 0x000fda0003f0f008 */
[----:B------:R-:W-:Y:S05]  /*12840*/  @P0 BRA `(.L_x_9) ;  /* 0x0000003000f40947 */ /* 0x000fea0003800000 */
[----:B------:R-:W-:-:S13]  /*12850*/  LOP3.LUT P2, RZ, R10, 0xff, RZ, 0xc0, !PT ;  /* 0x000000ff0aff7812 */ /* 0x000fda000784c0ff */
[----:B------:R-:W-:Y:S05]  /*12860*/  @!P2 BRA `(.L_x_233) ;  /* 0x000000000018a947 */ /* 0x000fea0003800000 */
[----:B------:R-:W-:Y:S01]  /*12870*/  UMOV UR4, 0x400 ;  /* 0x0000040000047882 */ /* 0x000fe20000000000 */
[----:B------:R-:W-:Y:S01]  /*12880*/  IMAD.MOV.U32 R0, RZ, RZ, RZ ;  /* 0x000000ffff007224 */ /* 0x000fe200078e00ff */
[----:B------:R-:W-:-:S04]  /*12890*/  ULEA UR4, UR37, UR4, 0x18 ;  /* 0x0000000425047291 */ /* 0x000fc8000f8ec03f */
[----:B------:R-:W-:-:S05]  /*128a0*/  SHF.L.U32 R0, R0, 0x1f, RZ ;  /* 0x0000001f00007819 */ /* 0x000fca00000006ff */
[----:B------:R-:W1:Y:S02]  /*128b0*/  SYNCS.PHASECHK.TRANS64.TRYWAIT P0, [UR4+0x78], R0 ;  /* 0x00007800ff0075a7 */ /* 0x000e640008000144 */
[----:B-1----:R-:W-:Y:S05]  /*128c0*/  @!P0 BRA `(.L_x_234) ;  /* 0x00000038004c8947 */ /* 0x002fea0003800000 */
.L_x_233:
[----:B-1----:R-:W-:Y:S01]  /*128d0*/  PRMT R7, RZ, 0x7610, R7 ;  /* 0x00007610ff077816 */ /* 0x002fe20000000007 */
[----:B------:R-:W-:Y:S06]  /*128e0*/  @P1 BRA `(.L_x_235) ;  /* 0x0000000000241947 */ /* 0x000fec0003800000 */
[----:B------:R-:W-:Y:S02]  /*128f0*/  ULDC.64 UR4, c[0x0][0x588] ;  /* 0x0001620000047ab9 */ /* 0x000fe40000000a00 */
[----:B------:R-:W-:-:S04]  /*12900*/  ISETP.NE.U32.AND P0, PT, RZ, UR4, PT ;  /* 0x00000004ff007c0c */ /* 0x000fc8000bf05070 */
[----:B------:R-:W-:-:S13]  /*12910*/  ISETP.NE.AND.EX P0, PT, RZ, UR5, PT, P0 ;  /* 0x00000005ff007c0c */ /* 0x000fda000bf05300 */
[----:B------:R-:W-:Y:S05]  /*12920*/  @!P0 BRA `(.L_x_236) ;  /* 0x00000000000c8947 */ /* 0x000fea0003800000 */
[----:B------:R2:W5:Y:S01]  /*12930*/  LDG.E R6, desc[UR56][R2.64] ;  /* 0x0000003802067981 */ /* 0x000562000c1e1900 */
[----:B------:R-:W-:Y:S01]  /*12940*/  MOV R7, 0x1 ;  /* 0x0000000100077802 */ /* 0x000fe20000000f00 */
[----:B------:R-:W-:Y:S06]  /*12950*/  BRA `(.L_x_235) ;  /* 0x0000000000087947 */ /* 0x000fec0003800000 */
.L_x_236:
[----:B------:R-:W1:Y:S01]  /*12960*/  LDC R6, c[0x0][0x580] ;  /* 0x00016000ff067b82 */ /* 0x000e620000000800 */
[----:B------:R-:W-:-:S07]  /*12970*/  IMAD.MOV.U32 R7, RZ, RZ, 0x1 ;  /* 0x00000001ff077424 */ /* 0x000fce00078e00ff */
.L_x_235:
[----:B------:R-:W-:Y:S05]  /*12980*/  @!P2 BRA `(.L_x_237) ;  /* 0x000000200050a947 */ /* 0x000fea0003800000 */
[----:B------:R-:W3:Y:S01]  /*12990*/  LDC R16, c[0x0][0x8a8] ;  /* 0x00022a00ff107b82 */ /* 0x000ee20000000800 */
[----:B------:R-:W-:Y:S01]  /*129a0*/  MOV R0, 0xffffffff ;  /* 0xffffffff00007802 */ /* 0x000fe20000000f00 */
[----:B------:R-:W-:Y:S01]  /*129b0*/  ULDC UR4, c[0x0][0x900] ;  /* 0x0002400000047ab9 */ /* 0x000fe20000000800 */
[----:B------:R-:W-:Y:S02]  /*129c0*/  ULOP3.LUT UR22, UR45, 0x2, URZ, 0xfc, !UPT ;  /* 0x000000022d167892 */ /* 0x000fe4000f8efc3f */
[----:B------:R-:W-:Y:S01]  /*129d0*/  SHF.L.U32 R0, R0, UR4, RZ ;  /* 0x0000000400007c19 */ /* 0x000fe200080006ff */
[----:B------:R-:W-:Y:S01]  /*129e0*/  USHF.L.U32 UR21, UR38, UR4, URZ ;  /* 0x0000000426157299 */ /* 0x000fe2000800063f */
[----:B------:R-:W-:Y:S02]  /*129f0*/  ULDC.64 UR58, c[0x0][0x198] ;  /* 0x00006600003a7ab9 */ /* 0x000fe40000000a00 */
[----:B------:R-:W-:Y:S01]  /*12a00*/  LOP3.LUT R14, RZ, R0, RZ, 0x33, !PT ;  /* 0x00000000ff0e7212 */ /* 0x000fe200078e33ff */
[----:B------:R-:W-:Y:S01]  /*12a10*/  ULDC.64 UR6, c[0x0][0x588] ;  /* 0x0001620000067ab9 */ /* 0x000fe20000000a00 */
[----:B------:R-:W-:Y:S01]  /*12a20*/  ULDC.64 UR4, c[0x0][0x8f8] ;  /* 0x00023e0000047ab9 */ /* 0x000fe20000000a00 */
[----:B------:R-:W-:Y:S01]  /*12a30*/  ULDC.64 UR14, c[0x0][0x590] ;  /* 0x00016400000e7ab9 */ /* 0x000fe20000000a00 */
[----:B---3--:R-:W-:-:S07]  /*12a40*/  VIADD R16, R16, 0xffffffff ;  /* 0xffffffff10107836 */ /* 0x008fce0000000000 */
.L_x_341:
[----:B------:R-:W-:Y:S02]  /*12a50*/  ISETP.NE.U32.AND P0, PT, RZ, UR14, PT ;  /* 0x0000000eff007c0c */ /* 0x000fe4000bf05070 */
[----:B------:R-:W-:Y:S02]  /*12a60*/  R2UR UR51, R4 ;  /* 0x00000000043372ca */ /* 0x000fe400000e0000 */
[----:B------:R-:W-:Y:S02]  /*12a70*/  R2UR UR50, R5 ;  /* 0x00000000053272ca */ /* 0x000fe400000e0000 */
[----:B------:R-:W-:-:S09]  /*12a80*/  ISETP.NE.AND.EX P0, PT, RZ, UR15, PT, P0 ;  /* 0x0000000fff007c0c */ /* 0x000fd2000bf05300 */
[----:B------:R-:W-:Y:S02]  /*12a90*/  USHF.L.U32 UR51, UR51, 0x8, URZ ;  /* 0x0000000833337899 */ /* 0x000fe4000800063f */
[----:B------:R-:W-:Y:S02]  /*12aa0*/  USHF.L.U32 UR50, UR50, 0x8, URZ ;  /* 0x0000000832327899 */ /* 0x000fe4000800063f */
[----:B---34-:R-:W-:Y:S10]  /*12ab0*/  @!P0 BRA `(.L_x_238) ;  /* 0x00000000002c8947 */ /* 0x018ff40003800000 */
[----:B------:R-:W-:-:S04]  /*12ac0*/  ISETP.NE.U32.AND P1, PT, RZ, UR6, PT ;  /* 0x00000006ff007c0c */ /* 0x000fc8000bf25070 */
[----:B------:R-:W-:-:S13]  /*12ad0*/  ISETP.NE.AND.EX P1, PT, RZ, UR7, PT, P1 ;  /* 0x00000007ff007c0c */ /* 0x000fda000bf25310 */
[----:B------:R-:W-:Y:S05]  /*12ae0*/  @!P1 BRA `(.L_x_239) ;  /* 0x0000000000189947 */ /* 0x000fea0003800000 */
[----:B--2---:R-:W2:Y:S01]  /*12af0*/  LDC.64 R2, c[0x0][0x588] ;  /* 0x00016200ff027b82 */ /* 0x004ea20000000a00 */
[----:B------:R-:W-:-:S04]  /*12b00*/  IMAD R5, R9, UR14, RZ ;  /* 0x0000000e09057c24 */ /* 0x000fc8000f8e02ff */
[----:B--2---:R-:W-:-:S05]  /*12b10*/  IMAD.WIDE R2, R5, 0x4, R2 ;  /* 0x0000000405027825 */ /* 0x004fca00078e0202 */
[----:B-1---5:R4:W5:Y:S01]  /*12b20*/  LDG.E R6, desc[UR56][R2.64] ;  /* 0x0000003802067981 */ /* 0x022962000c1e1900 */
[----:B------:R-:W-:Y:S01]  /*12b30*/  MOV R7, 0x1 ;  /* 0x0000000100077802 */ /* 0x000fe20000000f00 */
[----:B------:R-:W-:Y:S06]  /*12b40*/  BRA `(.L_x_238) ;  /* 0x0000000000087947 */ /* 0x000fec0003800000 */
.L_x_239:
[----:B-1---5:R-:W3:Y:S01]  /*12b50*/  LDC R6, c[0x0][0x580] ;  /* 0x00016000ff067b82 */ /* 0x022ee20000000800 */
[----:B------:R-:W-:-:S07]  /*12b60*/  IMAD.MOV.U32 R7, RZ, RZ, 0x1 ;  /* 0x00000001ff077424 */ /* 0x000fce00078e00ff */
.L_x_238:
[----:B------:R-:W-:Y:S05]  /*12b70*/  @!P0 BRA `(.L_x_240) ;  /* 0x00000000001c8947 */ /* 0x000fea0003800000 */
[----:B------:R-:W-:-:S13]  /*12b80*/  LOP3.LUT P2, RZ, R7, 0xff, RZ, 0xc0, !PT ;  /* 0x000000ff07ff7812 */ /* 0x000fda000784c0ff */
[----:B--2-4-:R-:W2:Y:S02]  /*12b90*/  @!P2 LDC.64 R2, c[0x0][0x588] ;  /* 0x00016200ff02ab82 */ /* 0x014ea40000000a00 */
[----:B--2---:R-:W-:-:S04]  /*12ba0*/  @!P2 ISETP.NE.U32.AND P0, PT, R2, RZ, PT ;  /* 0x000000ff0200a20c */ /* 0x004fc80003f05070 */
[----:B------:R-:W-:Y:S02]  /*12bb0*/  @!P2 ISETP.NE.AND.EX P1, PT, R3, RZ, PT, P0 ;  /* 0x000000ff0300a20c */ /* 0x000fe40003f25300 */
[----:B-1-3-5:R-:W-:Y:S02]  /*12bc0*/  @P2 FSETP.EQ.AND P0, PT, R6, RZ, PT ;  /* 0x000000ff0600220b */ /* 0x02afe40003f02000 */
[----:B------:R-:W-:Y:S01]  /*12bd0*/  @!P2 PLOP3.LUT P0, PT, P1, PT, PT, 0x8, 0x0 ;  /* 0x000000000000a81c */ /* 0x000fe20000f0e170 */
[----:B------:R-:W-:-:S12]  /*12be0*/  BRA `(.L_x_241) ;  /* 0x0000000000047947 */ /* 0x000fd80003800000 */
.L_x_240:
[----:B-1-3-5:R-:W-:-:S13]  /*12bf0*/  FSETP.EQ.AND P0, PT, R6, RZ, PT ;  /* 0x000000ff0600720b */ /* 0x02afda0003f02000 */
.L_x_241:
[----:B------:R-:W-:Y:S01]  /*12c00*/  UISETP.NE.AND UP0, UPT, UR22, 0x3, UPT ;  /* 0x000000031600788c */ /* 0x000fe2000bf05270 */
[----:B------:R-:W-:-:S04]  /*12c10*/  ELECT P1, URZ, PT ;  /* 0x00000000003f782f */ /* 0x000fc80003820000 */
[----:B------:R-:W-:Y:S02]  /*12c20*/  PLOP3.LUT P0, PT, P1, P0, PT, 0x20, 0x0 ;  /* 0x000000000000781c */ /* 0x000fe40000f00470 */
[----:B------:R-:W-:-:S13]  /*12c30*/  PLOP3.LUT P1, PT, PT, PT, UP0, 0x80, 0x0 ;  /* 0x000000000000781c */ /* 0x000fda0003f2f008 */
[----:B------:R-:W-:Y:S05]  /*12c40*/  @!P1 BRA `(.L_x_242) ;  /* 0x0000000000049947 */ /* 0x000fea0003800000 */
[----:B------:R-:W-:Y:S01]  /*12c50*/  BPT.TRAP 0x1 ;  /* 0x000000040000795c */ /* 0x000fe20000300000 */
.L_x_242:
[----:B------:R-:W1:Y:S01]  /*12c60*/  S2UR UR37, SR_CgaCtaId ;  /* 0x00000000002579c3 */ /* 0x000e620000008800 */
[----:B------:R-:W-:Y:S01]  /*12c70*/  UMOV UR13, 0x400 ;  /* 0x00000400000d7882 */ /* 0x000fe20000000000 */
[----:B------:R-:W-:-:S04]  /*12c80*/  MOV R0, 0x1 ;  /* 0x0000000100007802 */ /* 0x000fc80000000f00 */
[----:B------:R-:W-:Y:S01]  /*12c90*/  SHF.L.U32 R0, R0, 0x1f, RZ ;  /* 0x0000001f00007819 */ /* 0x000fe200000006ff */
[----:B-1----:R-:W-:-:S09]  /*12ca0*/  ULEA UR13, UR37, UR13, 0x18 ;  /* 0x0000000d250d7291 */ /* 0x002fd2000f8ec03f */
[----:B------:R-:W1:Y:S02]  /*12cb0*/  SYNCS.PHASECHK.TRANS64.TRYWAIT P2, [UR13+0x50], R0 ;  /* 0x00005000ff0075a7 */ /* 0x000e64000804014d */
[----:B-1----:R-:W-:Y:S05]  /*12cc0*/  @!P2 BRA `(.L_x_243) ;  /* 0x000000340064a947 */ /* 0x002fea0003800000 */
.L_x_384:
[----:B------:R-:W-:Y:S04]  /*12cd0*/  BSSY B0, `(.L_x_244) ;  /* 0x000000e000007945 */ /* 0x000fe80003800000 */
[----:B------:R-:W-:Y:S05]  /*12ce0*/  @!P0 BRA `(.L_x_245) ;  /* 0x0000000000308947 */ /* 0x000fea0003800000 */
[----:B------:R-:W-:Y:S01]  /*12cf0*/  R2UR UR52, R9 ;  /* 0x00000000093472ca */ /* 0x000fe200000e0000 */
[----:B------:R-:W-:Y:S02]  /*12d00*/  UIADD3 UR8, UP0, UR58, 0x3f0, URZ ;  /* 0x000003f03a087890 */ /* 0x000fe4000ff1e03f */
[----:B------:R-:W-:Y:S02]  /*12d10*/  UIADD3 UR48, UR13, 0x200, URZ ;  /* 0x000002000d307890 */ /* 0x000fe4000fffe03f */
[----:B------:R-:W-:Y:S02]  /*12d20*/  UIADD3 UR49, UR13, 0x30, URZ ;  /* 0x000000300d317890 */ /* 0x000fe4000fffe03f */
[----:B------:R-:W-:Y:S01]  /*12d30*/  UIADD3.X UR9, URZ, UR59, URZ, UP0, !UPT ;  /* 0x0000003b3f097290 */ /* 0x000fe200087fe43f */
[----:B------:R-:W-:Y:S01]  /*12d40*/  UMOV UR10, 0x0 ;  /* 0x00000000000a7882 */ /* 0x000fe20000000000 */
[----:B------:R-:W-:-:S07]  /*12d50*/  UMOV UR11, 0x10000000 ;  /* 0x10000000000b7882 */ /* 0x000fce0000000000 */
[----:B------:R3:W-:Y:S02]  /*12d60*/  UTMALDG.3D [UR48], [UR8], desc[UR10] ;  /* 0x00000a30080075b4 */ /* 0x0007e40008011000 */
[----:B---3--:R-:W-:Y:S05]  /*12d70*/  @!P1 BRA `(.L_x_246) ;  /* 0x0000000000049947 */ /* 0x008fea0003800000 */
[----:B------:R-:W-:Y:S01]  /*12d80*/  BPT.TRAP 0x1 ;  /* 0x000000040000795c */ /* 0x000fe20000300000 */
.L_x_246:
[----:B--2-4-:R-:W2:Y:S02]  /*12d90*/  LDC R2, c[0x0][0x800] ;  /* 0x00020000ff027b82 */ /* 0x014ea40000000800 */
[----:B--2---:R3:W-:Y:S02]  /*12da0*/  SYNCS.ARRIVE.TRANS64.RED.A0TR RZ, [UR13+0x30], R2 ;  /* 0x00003002ffff79a7 */ /* 0x0047e4000830040d */
.L_x_245:
[----:B------:R-:W-:Y:S05]  /*12db0*/  BSYNC B0 ;  /* 0x0000000000007941 */ /* 0x000fea0003800000 */
.L_x_244:
[----:B------:R-:W-:Y:S05]  /*12dc0*/  @!P1 BRA `(.L_x_247) ;  /* 0x0000000000049947 */ /* 0x000fea0003800000 */
[----:B------:R-:W-:Y:S01]  /*12dd0*/  BPT.TRAP 0x1 ;  /* 0x000000040000795c */ /* 0x000fe20000300000 */
.L_x_247:
[----:B------:R-:W-:-:S04]  /*12de0*/  UIADD3 UR41, UR13, 0x30, URZ ;  /* 0x000000300d297890 */ /* 0x000fc8000fffe03f */
[----:B------:R-:W-:-:S09]  /*12df0*/  UPRMT UR31, UR37, 0x654, UR41 ;  /* 0x00000654251f7896 */ /* 0x000fd20008000029 */
[----:B------:R-:W-:Y:S01]  /*12e00*/  SYNCS.ARRIVE.TRANS64.RED.A1T0 RZ, [UR31], RZ ;  /* 0x000000ffffff79a7 */ /* 0x000fe2000810041f */
[----:B------:R-:W-:Y:S05]  /*12e10*/  @!P1 BRA `(.L_x_248) ;  /* 0x0000000000049947 */ /* 0x000fea0003800000 */
[----:B------:R-:W-:Y:S01]  /*12e20*/  BPT.TRAP 0x1 ;  /* 0x000000040000795c */ /* 0x000fe20000300000 */
.L_x_248:
[----:B------:R-:W5:Y:S02]  /*12e30*/  SYNCS.PHASECHK.TRANS64.TRYWAIT P2, [UR13+0x58], R0 ;  /* 0x00005800ff0075a7 */ /* 0x000f64000804014d */
[----:B-----5:R-:W-:Y:S05]  /*12e40*/  @!P2 BRA `(.L_x_249) ;  /* 0x00000034001ca947 */ /* 0x020fea0003800000 */
.L_x_385:
[----:B------:R-:W-:Y:S04]  /*12e50*/  BSSY B0, `(.L_x_250) ;  /* 0x0000010000007945 */ /* 0x000fe80003800000 */
[----:B------:R-:W-:Y:S05]  /*12e60*/  @!P0 BRA `(.L_x_251) ;  /* 0x0000000000388947 */ /* 0x000fea0003800000 */
[----:B------:R-:W-:Y:S01]  /*12e70*/  UIADD3 UR16, UP0, UR58, 0x3f0, URZ ;  /* 0x000003f03a107890 */ /* 0x000fe2000ff1e03f */
[----:B------:R-:W-:Y:S01]  /*12e80*/  R2UR UR12, R9 ;  /* 0x00000000090c72ca */ /* 0x000fe200000e0000 */
[----:B------:R-:W-:Y:S02]  /*12e90*/  UIADD3 UR11, UR51, 0x80, URZ ;  /* 0x00000080330b7890 */ /* 0x000fe4000fffe03f */
[----:B------:R-:W-:Y:S02]  /*12ea0*/  UIADD3 UR8, UR13, 0x2200, URZ ;  /* 0x000022000d087890 */ /* 0x000fe4000fffe03f */
[----:B------:R-:W-:Y:S02]  /*12eb0*/  UIADD3 UR9, UR13, 0x38, URZ ;  /* 0x000000380d097890 */ /* 0x000fe4000fffe03f */
[----:B------:R-:W-:Y:S01]  /*12ec0*/  UIADD3.X UR17, URZ, UR59, URZ, UP0, !UPT ;  /* 0x0000003b3f117290 */ /* 0x000fe200087fe43f */
[----:B------:R-:W-:Y:S01]  /*12ed0*/  UMOV UR18, 0x0 ;  /* 0x0000000000127882 */ /* 0x000fe20000000000 */
[----:B------:R-:W-:Y:S01]  /*12ee0*/  UMOV UR19, 0x10000000 ;  /* 0x1000000000137882 */ /* 0x000fe20000000000 */
[----:B------:R-:W-:-:S06]  /*12ef0*/  UMOV UR10, UR50 ;  /* 0x00000032000a7c82 */ /* 0x000fcc0008000000 */
[----:B------:R1:W-:Y:S02]  /*12f00*/  UTMALDG.3D [UR8], [UR16], desc[UR18] ;  /* 0x00001208100075b4 */ /* 0x0003e40008011000 */
[----:B-1----:R-:W-:Y:S05]  /*12f10*/  @!P1 BRA `(.L_x_252) ;  /* 0x0000000000049947 */ /* 0x002fea0003800000 */
[----:B------:R-:W-:Y:S01]  /*12f20*/  BPT.TRAP 0x1 ;  /* 0x000000040000795c */ /* 0x000fe20000300000 */
.L_x_252:
[----:B--234-:R-:W1:Y:S02]  /*12f30*/  LDC R2, c[0x0][0x800] ;  /* 0x00020000ff027b82 */ /* 0x01ce640000000800 */
[----:B-1----:R1:W-:Y:S02]  /*12f40*/  SYNCS.ARRIVE.TRANS64.RED.A0TR RZ, [UR13+0x38], R2 ;  /* 0x00003802ffff79a7 */ /* 0x0023e4000830040d */
.L_x_251:
[----:B------:R-:W-:Y:S05]  /*12f50*/  BSYNC B0 ;  /* 0x0000000000007941 */ /* 0x000fea0003800000 */
.L_x_250:
[----:B------:R-:W-:Y:S05]  /*12f60*/  @!P1 BRA `(.L_x_253) ;  /* 0x0000000000049947 */ /* 0x000fea0003800000 */
[----:B------:R-:W-:Y:S01]  /*12f70*/  BPT.TRAP 0x1 ;  /* 0x000000040000795c */ /* 0x000fe20000300000 */
.L_x_253:
[----:B------:R-:W-:Y:S02]  /*12f80*/  UIADD3 UR33, UR13, 0x38, URZ ;  /* 0x000000380d217890 */ /* 0x000fe4000fffe03f */
[----:B------:R-:W-:Y:S02]  /*12f90*/  UIADD3 UR10, UR50, 0x20, URZ ;  /* 0x00000020320a7890 */ /* 0x000fe4000fffe03f */
[----:B------:R-:W-:-:S09]  /*12fa0*/  UPRMT UR30, UR37, 0x654, UR33 ;  /* 0x00000654251e7896 */ /* 0x000fd20008000021 */
[----:B------:R-:W-:Y:S01]  /*12fb0*/  SYNCS.ARRIVE.TRANS64.RED.A1T0 RZ, [UR30], RZ ;  /* 0x000000ffffff79a7 */ /* 0x000fe2000810041e */
[----:B------:R-:W-:Y:S05]  /*12fc0*/  @!P1 BRA `(.L_x_254) ;  /* 0x0000000000049947 */ /* 0x000fea0003800000 */
[----:B------:R-:W-:Y:S01]  /*12fd0*/  BPT.TRAP 0x1 ;  /* 0x000000040000795c */ /* 0x000fe20000300000 */
.L_x_254:
[----:B------:R-:W5:Y:S02]  /*12fe0*/  SYNCS.PHASECHK.TRANS64.TRYWAIT P2, [UR13+0x60], R0 ;  /* 0x00006000ff0075a7 */ /* 0x000f64000804014d */
[----:B-----5:R-:W-:Y:S05]  /*12ff0*/  @!P2 BRA `(.L_x_255) ;  /* 0x0000003000c8a947 */ /* 0x020fea0003800000 */
.L_x_386:
        /* <DEDUP_REMOVED lines=13> */
.L_x_258:
[----:B--234-:R-:W1:Y:S02]  /*130d0*/  LDC R2, c[0x0][0x800] ;  /* 0x00020000ff027b82 */ /* 0x01ce640000000800 */
[----:B-1----:R1:W-:Y:S02]  /*130e0*/  SYNCS.ARRIVE.TRANS64.RED.A0TR RZ, [UR13+0x40], R2 ;  /* 0x00004002ffff79a7 */ /* 0x0023e4000830040d */
.L_x_257:
[----:B------:R-:W-:Y:S05]  /*130f0*/  BSYNC B0 ;  /* 0x0000000000007941 */ /* 0x000fea0003800000 */
.L_x_256:
[----:B------:R-:W-:Y:S05]  /*13100*/  @!P1 BRA `(.L_x_259) ;  /* 0x0000000000049947 */ /* 0x000fea0003800000 */
[----:B------:R-:W-:Y:S01]  /*13110*/  BPT.TRAP 0x1 ;  /* 0x000000040000795c */ /* 0x000fe20000300000 */
.L_x_259:
[----:B------:R-:W-:-:S04]  /*13120*/  UIADD3 UR25, UR13, 0x40, URZ ;  /* 0x000000400d197890 */ /* 0x000fc8000fffe03f */
[----:B------:R-:W-:-:S09]  /*13130*/  UPRMT UR23, UR37, 0x654, UR25 ;  /* 0x0000065425177896 */ /* 0x000fd20008000019 */
[----:B------:R-:W-:Y:S01]  /*13140*/  SYNCS.ARRIVE.TRANS64.RED.A1T0 RZ, [UR23], RZ ;  /* 0x000000ffffff79a7 */ /* 0x000fe20008100417 */
[----:B------:R-:W-:Y:S05]  /*13150*/  @!P1 BRA `(.L_x_260) ;  /* 0x0000000000049947 */ /* 0x000fea0003800000 */
[----:B------:R-:W-:Y:S01]  /*13160*/  BPT.TRAP 0x1 ;  /* 0x000000040000795c */ /* 0x000fe20000300000 */
.L_x_260:
[----:B------:R-:W5:Y:S02]  /*13170*/  SYNCS.PHASECHK.TRANS64.TRYWAIT P2, [UR13+0x68], R0 ;  /* 0x00006800ff0075a7 */ /* 0x000f64000804014d */
[----:B-----5:R-:W-:Y:S05]  /*13180*/  @!P2 BRA `(.L_x_261) ;  /* 0x00000030007ca947 */ /* 0x020fea0003800000 */
.L_x_387:
        /* <DEDUP_REMOVED lines=9> */
[----:B------:R-:W-:-:S07]  /*13220*/  UMOV UR19, 0x10000000 ;  /* 0x1000000000137882 */ /* 0x000fce0000000000 */
[----:B------:R1:W-:Y:S02]  /*13230*/  UTMALDG.3D [UR8], [UR16], desc[UR18] ;  /* 0x00001208100075b4 */ /* 0x0003e40008011000 */
[----:B-1----:R-:W-:Y:S05]  /*13240*/  @!P1 BRA `(.L_x_264) ;  /* 0x0000000000049947 */ /* 0x002fea0003800000 */
[----:B------:R-:W-:Y:S01]  /*13250*/  BPT.TRAP 0x1 ;  /* 0x000000040000795c */ /* 0x000fe20000300000 */
.L_x_264:
[----:B--234-:R-:W1:Y:S02]  /*13260*/  LDC R2, c[0x0][0x800] ;  /* 0x00020000ff027b82 */ /* 0x01ce640000000800 */
[----:B-1----:R1:W-:Y:S02]  /*13270*/  SYNCS.ARRIVE.TRANS64.RED.A0TR RZ, [UR13+0x48], R2 ;  /* 0x00004802ffff79a7 */ /* 0x0023e4000830040d */
.L_x_263:
[----:B------:R-:W-:Y:S05]  /*13280*/  BSYNC B0 ;  /* 0x0000000000007941 */ /* 0x000fea0003800000 */
.L_x_262:
[----:B------:R-:W-:Y:S05]  /*13290*/  @!P1 BRA `(.L_x_265) ;  /* 0x0000000000049947 */ /* 0x000fea0003800000 */
[----:B------:R-:W-:Y:S01]  /*132a0*/  BPT.TRAP 0x1 ;  /* 0x000000040000795c */ /* 0x000fe20000300000 */
.L_x_265:
[----:B------:R-:W-:Y:S02]  /*132b0*/  UIADD3 UR17, UR13, 0x48, URZ ;  /* 0x000000480d117890 */ /* 0x000fe4000fffe03f */
[----:B------:R-:W-:Y:S02]  /*132c0*/  UIADD3 UR42, UR50, 0x40, URZ ;  /* 0x00000040322a7890 */ /* 0x000fe4000fffe03f */
[----:B------:R-:W-:-:S09]  /*132d0*/  UPRMT UR29, UR37, 0x654, UR17 ;  /* 0x00000654251d7896 */ /* 0x000fd20008000011 */
[----:B------:R-:W-:Y:S01]  /*132e0*/  SYNCS.ARRIVE.TRANS64.RED.A1T0 RZ, [UR29], RZ ;  /* 0x000000ffffff79a7 */ /* 0x000fe2000810041d */
[----:B------:R-:W-:Y:S05]  /*132f0*/  @!P1 BRA `(.L_x_266) ;  /* 0x0000000000049947 */ /* 0x000fea0003800000 */
[----:B------:R-:W-:Y:S01]  /*13300*/  BPT.TRAP 0x1 ;  /* 0x000000040000795c */ /* 0x000fe20000300000 */
.L_x_266:
[----:B-1234-:R-:W-:-:S04]  /*13310*/  SHF.L.U32 R2, RZ, 0x1f, RZ ;  /* 0x0000001fff027819 */ /* 0x01efc800000006ff */
[----:B------:R-:W1:Y:S02]  /*13320*/  SYNCS.PHASECHK.TRANS64.TRYWAIT P2, [UR13+0x50], R2 ;  /* 0x00005002ff0075a7 */ /* 0x000e64000804014d */
[----:B-1----:R-:W-:Y:S05]  /*13330*/  @!P2 BRA `(.L_x_267) ;  /* 0x000000300028a947 */ /* 0x002fea0003800000 */
.L_x_388:
[----:B------:R-:W-:Y:S04]  /*13340*/  BSSY B0, `(.L_x_268) ;  /* 0x000000e000007945 */ /* 0x000fe80003800000 */
[----:B------:R-:W-:Y:S05]  /*13350*/  @!P0 BRA `(.L_x_269) ;  /* 0x0000000000308947 */ /* 0x000fea0003800000 */
[----:B------:R-:W-:Y:S01]  /*13360*/  R2UR UR44, R9 ;  /* 0x00000000092c72ca */ /* 0x000fe200000e0000 */
[----:B------:R-:W-:Y:S02]  /*13370*/  UIADD3 UR8, UP0, UR58, 0x3f0, URZ ;  /* 0x000003f03a087890 */ /* 0x000fe4000ff1e03f */
[----:B------:R-:W-:Y:S02]  /*13380*/  UIADD3 UR40, UR13, 0x200, URZ ;  /* 0x000002000d287890 */ /* 0x000fe4000fffe03f */
[----:B------:R-:W-:Y:S01]  /*13390*/  UIADD3.X UR9, URZ, UR59, URZ, UP0, !UPT ;  /* 0x0000003b3f097290 */ /* 0x000fe200087fe43f */
[----:B------:R-:W-:Y:S01]  /*133a0*/  UMOV UR10, 0x0 ;  /* 0x00000000000a7882 */ /* 0x000fe20000000000 */
[----:B------:R-:W-:Y:S01]  /*133b0*/  UMOV UR11, 0x10000000 ;  /* 0x10000000000b7882 */ /* 0x000fe20000000000 */
[----:B------:R-:W-:-:S06]  /*133c0*/  UMOV UR43, UR51 ;  /* 0x00000033002b7c82 */ /* 0x000fcc0008000000 */
[----:B------:R2:W-:Y:S02]  /*133d0*/  UTMALDG.3D [UR40], [UR8], desc[UR10] ;  /* 0x00000a28080075b4 */ /* 0x0005e40008011000 */
[----:B--2---:R-:W-:Y:S05]  /*133e0*/  @!P1 BRA `(.L_x_270) ;  /* 0x0000000000049947 */ /* 0x004fea0003800000 */
[----:B------:R-:W-:Y:S01]  /*133f0*/  BPT.TRAP 0x1 ;  /* 0x000000040000795c */ /* 0x000fe20000300000 */
.L_x_270:
[----:B-1----:R-:W1:Y:S02]  /*13400*/  LDC R3, c[0x0][0x800] ;  /* 0x00020000ff037b82 */ /* 0x002e640000000800 */
[----:B-1----:R2:W-:Y:S02]  /*13410*/  SYNCS.ARRIVE.TRANS64.RED.A0TR RZ, [UR13+0x30], R3 ;  /* 0x00003003ffff79a7 */ /* 0x0025e4000830040d */
.L_x_269:
[----:B------:R-:W-:Y:S05]  /*13420*/  BSYNC B0 ;  /* 0x0000000000007941 */ /* 0x000fea0003800000 */
.L_x_268:
[----:B------:R-:W-:Y:S05]  /*13430*/  @!P1 BRA `(.L_x_271) ;  /* 0x0000000000049947 */ /* 0x000fea0003800000 */
[----:B------:R-:W-:Y:S01]  /*13440*/  BPT.TRAP 0x1 ;  /* 0x000000040000795c */ /* 0x000fe20000300000 */
.L_x_271:
[----:B------:R-:W-:Y:S01]  /*13450*/  SYNCS.ARRIVE.TRANS64.RED.A1T0 RZ, [UR31], RZ ;  /* 0x000000ffffff79a7 */ /* 0x000fe2000810041f */
[----:B------:R-:W-:Y:S05]  /*13460*/  @!P1 BRA `(.L_x_272) ;  /* 0x0000000000049947 */ /* 0x000fea0003800000 */
[----:B------:R-:W-:Y:S01]  /*13470*/  BPT.TRAP 0x1 ;  /* 0x000000040000795c */ /* 0x000fe20000300000 */
.L_x_272:
[----:B------:R-:W3:Y:S02]  /*13480*/  SYNCS.PHASECHK.TRANS64.TRYWAIT P2, [UR13+0x58], R2 ;  /* 0x00005802ff0075a7 */ /* 0x000ee4000804014d */
[----:B---3--:R-:W-:Y:S05]  /*13490*/  @!P2 BRA `(.L_x_273) ;  /* 0x0000002c00e8a947 */ /* 0x008fea0003800000 */
.L_x_389:
        /* <DEDUP_REMOVED lines=11> */
[----:B---3--:R-:W-:Y:S05]  /*13550*/  @!P1 BRA `(.L_x_276) ;  /* 0x0000000000049947 */ /* 0x008fea0003800000 */
[----:B------:R-:W-:Y:S01]  /*13560*/  BPT.TRAP 0x1 ;  /* 0x000000040000795c */ /* 0x000fe20000300000 */
.L_x_276:
[----:B-12---:R-:W1:Y:S02]  /*13570*/  LDC R3, c[0x0][0x800] ;  /* 0x00020000ff037b82 */ /* 0x006e640000000800 */
[----:B-1----:R3:W-:Y:S02]  /*13580*/  SYNCS.ARRIVE.TRANS64.RED.A0TR RZ, [UR13+0x38], R3 ;  /* 0x00003803ffff79a7 */ /* 0x0027e4000830040d */
.L_x_275:
[----:B------:R-:W-:Y:S05]  /*13590*/  BSYNC B0 ;  /* 0x0000000000007941 */ /* 0x000fea0003800000 */
.L_x_274:
[----:B------:R-:W-:Y:S05]  /*135a0*/  @!P1 BRA `(.L_x_277) ;  /* 0x0000000000049947 */ /* 0x000fea0003800000 */
[----:B------:R-:W-:Y:S01]  /*135b0*/  BPT.TRAP 0x1 ;  /* 0x000000040000795c */ /* 0x000fe20000300000 */
.L_x_277:
[----:B------:R-:W-:Y:S01]  /*135c0*/  SYNCS.ARRIVE.TRANS64.RED.A1T0 RZ, [UR30], RZ ;  /* 0x000000ffffff79a7 */ /* 0x000fe2000810041e */
[----:B------:R-:W-:Y:S01]  /*135d0*/  UIADD3 UR26, UR50, 0x60, URZ ;  /* 0x00000060321a7890 */ /* 0x000fe2000fffe03f */
[----:B------:R-:W-:Y:S11]  /*135e0*/  @!P1 BRA `(.L_x_278) ;  /* 0x0000000000049947 */ /* 0x000ff60003800000 */
[----:B------:R-:W-:Y:S01]  /*135f0*/  BPT.TRAP 0x1 ;  /* 0x000000040000795c */ /* 0x000fe20000300000 */
.L_x_278:
[----:B------:R-:W4:Y:S02]  /*13600*/  SYNCS.PHASECHK.TRANS64.TRYWAIT P2, [UR13+0x60], R2 ;  /* 0x00006002ff0075a7 */ /* 0x000f24000804014d */
[----:B----4-:R-:W-:Y:S05]  /*13610*/  @!P2 BRA `(.L_x_279) ;  /* 0x0000002c00a0a947 */ /* 0x010fea0003800000 */
.L_x_390:
        /* <DEDUP_REMOVED lines=10> */
[----:B----4-:R-:W-:Y:S05]  /*136c0*/  @!P1 BRA `(.L_x_282) ;  /* 0x0000000000049947 */ /* 0x010fea0003800000 */
[----:B------:R-:W-:Y:S01]  /*136d0*/  BPT.TRAP 0x1 ;  /* 0x000000040000795c */ /* 0x000fe20000300000 */
.L_x_282:
[----:B-123--:R-:W1:Y:S02]  /*136e0*/  LDC R3, c[0x0][0x800] ;  /* 0x00020000ff037b82 */ /* 0x00ee640000000800 */
[----:B-1----:R4:W-:Y:S02]  /*136f0*/  SYNCS.ARRIVE.TRANS64.RED.A0TR RZ, [UR13+0x40], R3 ;  /* 0x00004003ffff79a7 */ /* 0x0029e4000830040d */
.L_x_281:
[----:B------:R-:W-:Y:S05]  /*13700*/  BSYNC B0 ;  /* 0x0000000000007941 */ /* 0x000fea0003800000 */
.L_x_280:
[----:B------:R-:W-:Y:S05]  /*13710*/  @!P1 BRA `(.L_x_283) ;  /* 0x0000000000049947 */ /* 0x000fea0003800000 */
[----:B------:R-:W-:Y:S01]  /*13720*/  BPT.TRAP 0x1 ;  /* 0x000000040000795c */ /* 0x000fe20000300000 */
.L_x_283:
[----:B------:R-:W-:Y:S01]  /*13730*/  SYNCS.ARRIVE.TRANS64.RED.A1T0 RZ, [UR23], RZ ;  /* 0x000000ffffff79a7 */ /* 0x000fe20008100417 */
[----:B------:R-:W-:Y:S05]  /*13740*/  @!P1 BRA `(.L_x_284) ;  /* 0x0000000000049947 */ /* 0x000fea0003800000 */
[----:B------:R-:W-:Y:S01]  /*13750*/  BPT.TRAP 0x1 ;  /* 0x000000040000795c */ /* 0x000fe20000300000 */
.L_x_284:
[----:B------:R-:W5:Y:S02]  /*13760*/  SYNCS.PHASECHK.TRANS64.TRYWAIT P2, [UR13+0x68], R2 ;  /* 0x00006802ff0075a7 */ /* 0x000f64000804014d */
[----:B-----5:R-:W-:Y:S05]  /*13770*/  @!P2 BRA `(.L_x_285) ;  /* 0x0000002c0060a947 */ /* 0x020fea0003800000 */
.L_x_391:
        /* <DEDUP_REMOVED lines=13> */
.L_x_288:
[----:B--234-:R-:W1:Y:S02]  /*13850*/  LDC R3, c[0x0][0x800] ;  /* 0x00020000ff037b82 */ /* 0x01ce640000000800 */
[----:B-1----:R1:W-:Y:S02]  /*13860*/  SYNCS.ARRIVE.TRANS64.RED.A0TR RZ, [UR13+0x48], R3 ;  /* 0x00004803ffff79a7 */ /* 0x0023e4000830040d */
.L_x_287:
[----:B------:R-:W-:Y:S05]  /*13870*/  BSYNC B0 ;  /* 0x0000000000007941 */ /* 0x000fea0003800000 */
.L_x_286:
[----:B------:R-:W-:Y:S05]  /*13880*/  @!P1 BRA `(.L_x_289) ;  /* 0x0000000000049947 */ /* 0x000fea0003800000 */
[----:B------:R-:W-:Y:S01]  /*13890*/  BPT.TRAP 0x1 ;  /* 0x000000040000795c */ /* 0x000fe20000300000 */
.L_x_289:
[----:B------:R-:W-:Y:S01]  /*138a0*/  SYNCS.ARRIVE.TRANS64.RED.A1T0 RZ, [UR29], RZ ;  /* 0x000000ffffff79a7 */ /* 0x000fe2000810041d */
[----:B------:R-:W-:Y:S01]  /*138b0*/  UIADD3 UR10, UR50, 0x80, URZ ;  /* 0x00000080320a7890 */ /* 0x000fe2000fffe03f */
[----:B------:R-:W-:Y:S11]  /*138c0*/  @!P1 BRA `(.L_x_290) ;  /* 0x0000000000049947 */ /* 0x000ff60003800000 */
[----:B------:R-:W-:Y:S01]  /*138d0*/  BPT.TRAP 0x1 ;  /* 0x000000040000795c */ /* 0x000fe20000300000 */
.L_x_290:
[----:B------:R-:W5:Y:S02]  /*138e0*/  SYNCS.PHASECHK.TRANS64.TRYWAIT P2, [UR13+0x50], R0 ;  /* 0x00005000ff0075a7 */ /* 0x000f64000804014d */
[----:B-----5:R-:W-:Y:S05]  /*138f0*/  @!P2 BRA `(.L_x_291) ;  /* 0x0000002c0018a947 */ /* 0x020fea0003800000 */
.L_x_392:
        /* <DEDUP_REMOVED lines=8> */
[----:B------:R-:W-:Y:S01]  /*13980*/  UMOV UR9, UR41 ;  /* 0x0000002900097c82 */ /* 0x000fe20008000000 */
[----:B------:R-:W-:-:S05]  /*13990*/  UMOV UR11, UR51 ;  /* 0x00000033000b7c82 */ /* 0x000fca0008000000 */
[----:B------:R1:W-:Y:S02]  /*139a0*/  UTMALDG.3D [UR8], [UR26], desc[UR18] ;  /* 0x000012081a0075b4 */ /* 0x0003e40008011000 */
[----:B-1----:R-:W-:Y:S05]  /*139b0*/  @!P1 BRA `(.L_x_294) ;  /* 0x0000000000049947 */ /* 0x002fea0003800000 */
[----:B------:R-:W-:Y:S01]  /*139c0*/  BPT.TRAP 0x1 ;  /* 0x000000040000795c */ /* 0x000fe20000300000 */
.L_x_294:
[----:B--234-:R-:W1:Y:S02]  /*139d0*/  LDC R3, c[0x0][0x800] ;  /* 0x00020000ff037b82 */ /* 0x01ce640000000800 */
[----:B-1----:R1:W-:Y:S02]  /*139e0*/  SYNCS.ARRIVE.TRANS64.RED.A0TR RZ, [UR13+0x30], R3 ;  /* 0x00003003ffff79a7 */ /* 0x0023e4000830040d */
.L_x_293:
[----:B------:R-:W-:Y:S05]  /*139f0*/  BSYNC B0 ;  /* 0x0000000000007941 */ /* 0x000fea0003800000 */
.L_x_292:
[----:B------:R-:W-:Y:S05]  /*13a00*/  @!P1 BRA `(.L_x_295) ;  /* 0x0000000000049947 */ /* 0x000fea0003800000 */
[----:B------:R-:W-:Y:S01]  /*13a10*/  BPT.TRAP 0x1 ;  /* 0x000000040000795c */ /* 0x000fe20000300000 */
.L_x_295:
[----:B------:R-:W-:Y:S01]  /*13a20*/  SYNCS.ARRIVE.TRANS64.RED.A1T0 RZ, [UR31], RZ ;  /* 0x000000ffffff79a7 */ /* 0x000fe2000810041f */
[----:B------:R-:W-:Y:S05]  /*13a30*/  @!P1 BRA `(.L_x_296) ;  /* 0x0000000000049947 */ /* 0x000fea0003800000 */
[----:B------:R-:W-:Y:S01]  /*13a40*/  BPT.TRAP 0x1 ;  /* 0x000000040000795c */ /* 0x000fe20000300000 */
.L_x_296:
[----:B------:R-:W5:Y:S02]  /*13a50*/  SYNCS.PHASECHK.TRANS64.TRYWAIT P2, [UR13+0x58], R0 ;  /* 0x00005800ff0075a7 */ /* 0x000f64000804014d */
[----:B-----5:R-:W-:Y:S05]  /*13a60*/  @!P2 BRA `(.L_x_297) ;  /* 0x0000002800d4a947 */ /* 0x020fea0003800000 */
.L_x_393:
        /* <DEDUP_REMOVED lines=13> */
.L_x_300:
[----:B--234-:R-:W1:Y:S02]  /*13b40*/  LDC R3, c[0x0][0x800] ;  /* 0x00020000ff037b82 */ /* 0x01ce640000000800 */
[----:B-1----:R1:W-:Y:S02]  /*13b50*/  SYNCS.ARRIVE.TRANS64.RED.A0TR RZ, [UR13+0x38], R3 ;  /* 0x00003803ffff79a7 */ /* 0x0023e4000830040d */
.L_x_299:
[----:B------:R-:W-:Y:S05]  /*13b60*/  BSYNC B0 ;  /* 0x0000000000007941 */ /* 0x000fea0003800000 */
.L_x_298:
[----:B------:R-:W-:Y:S05]  /*13b70*/  @!P1 BRA `(.L_x_301) ;  /* 0x0000000000049947 */ /* 0x000fea0003800000 */
[----:B------:R-:W-:Y:S01]  /*13b80*/  BPT.TRAP 0x1 ;  /* 0x000000040000795c */ /* 0x000fe20000300000 */
.L_x_301:
[----:B------:R-:W-:Y:S01]  /*13b90*/  SYNCS.ARRIVE.TRANS64.RED.A1T0 RZ, [UR30], RZ ;  /* 0x000000ffffff79a7 */ /* 0x000fe2000810041e */
[----:B------:R-:W-:Y:S01]  /*13ba0*/  UIADD3 UR10, UR50, 0xa0, URZ ;  /* 0x000000a0320a7890 */ /* 0x000fe2000fffe03f */
[----:B------:R-:W-:Y:S11]  /*13bb0*/  @!P1 BRA `(.L_x_302) ;  /* 0x0000000000049947 */ /* 0x000ff60003800000 */
[----:B------:R-:W-:Y:S01]  /*13bc0*/  BPT.TRAP 0x1 ;  /* 0x000000040000795c */ /* 0x000fe20000300000 */
.L_x_302:
[----:B------:R-:W5:Y:S02]  /*13bd0*/  SYNCS.PHASECHK.TRANS64.TRYWAIT P2, [UR13+0x60], R0 ;  /* 0x00006000ff0075a7 */ /* 0x000f64000804014d */
[----:B-----5:R-:W-:Y:S05]  /*13be0*/  @!P2 BRA `(.L_x_303) ;  /* 0x00000028008ca947 */ /* 0x020fea0003800000 */
.L_x_394:
        /* <DEDUP_REMOVED lines=13> */
.L_x_306:
[----:B--234-:R-:W1:Y:S02]  /*13cc0*/  LDC R3, c[0x0][0x800] ;  /* 0x00020000ff037b82 */ /* 0x01ce640000000800 */
[----:B-1----:R1:W-:Y:S02]  /*13cd0*/  SYNCS.ARRIVE.TRANS64.RED.A0TR RZ, [UR13+0x40], R3 ;  /* 0x00004003ffff79a7 */ /* 0x0023e4000830040d */
.L_x_305:
[----:B------:R-:W-:Y:S05]  /*13ce0*/  BSYNC B0 ;  /* 0x0000000000007941 */ /* 0x000fea0003800000 */
.L_x_304:
[----:B------:R-:W-:Y:S05]  /*13cf0*/  @!P1 BRA `(.L_x_307) ;  /* 0x0000000000049947 */ /* 0x000fea0003800000 */
[----:B------:R-:W-:Y:S01]  /*13d00*/  BPT.TRAP 0x1 ;  /* 0x000000040000795c */ /* 0x000fe20000300000 */
.L_x_307:
[----:B------:R-:W-:Y:S01]  /*13d10*/  SYNCS.ARRIVE.TRANS64.RED.A1T0 RZ, [UR23], RZ ;  /* 0x000000ffffff79a7 */ /* 0x000fe20008100417 */
[----:B------:R-:W-:Y:S05]  /*13d20*/  @!P1 BRA `(.L_x_308) ;  /* 0x0000000000049947 */ /* 0x000fea0003800000 */
[----:B------:R-:W-:Y:S01]  /*13d30*/  BPT.TRAP 0x1 ;  /* 0x000000040000795c */ /* 0x000fe20000300000 */
.L_x_308:
[----:B------:R-:W5:Y:S02]  /*13d40*/  SYNCS.PHASECHK.TRANS64.TRYWAIT P2, [UR13+0x68], R0 ;  /* 0x00006800ff0075a7 */ /* 0x000f64000804014d */
[----:B-----5:R-:W-:Y:S05]  /*13d50*/  @!P2 BRA `(.L_x_309) ;  /* 0x000000280048a947 */ /* 0x020fea0003800000 */
.L_x_395:
        /* <DEDUP_REMOVED lines=13> */
.L_x_312:
[----:B------:R-:W1:Y:S02]  /*13e30*/  LDC R0, c[0x0][0x800] ;  /* 0x00020000ff007b82 */ /* 0x000e640000000800 */
[----:B-1----:R1:W-:Y:S02]  /*13e40*/  SYNCS.ARRIVE.TRANS64.RED.A0TR RZ, [UR13+0x48], R0 ;  /* 0x00004800ffff79a7 */ /* 0x0023e4000830040d */
.L_x_311:
[----:B------:R-:W-:Y:S05]  /*13e50*/  BSYNC B0 ;  /* 0x0000000000007941 */ /* 0x000fea0003800000 */
.L_x_310:
[----:B------:R-:W-:Y:S05]  /*13e60*/  @!P1 BRA `(.L_x_313) ;  /* 0x0000000000049947 */ /* 0x000fea0003800000 */
[----:B------:R-:W-:Y:S01]  /*13e70*/  BPT.TRAP 0x1 ;  /* 0x000000040000795c */ /* 0x000fe20000300000 */
.L_x_313:
[----:B------:R-:W-:Y:S01]  /*13e80*/  SYNCS.ARRIVE.TRANS64.RED.A1T0 RZ, [UR29], RZ ;  /* 0x000000ffffff79a7 */ /* 0x000fe2000810041d */
[----:B------:R-:W-:Y:S01]  /*13e90*/  UIADD3 UR10, UR50, 0xc0, URZ ;  /* 0x000000c0320a7890 */ /* 0x000fe2000fffe03f */
[----:B------:R-:W-:Y:S11]  /*13ea0*/  @!P1 BRA `(.L_x_314) ;  /* 0x0000000000049947 */ /* 0x000ff60003800000 */
[----:B------:R-:W-:Y:S01]  /*13eb0*/  BPT.TRAP 0x1 ;  /* 0x000000040000795c */ /* 0x000fe20000300000 */
.L_x_314:
[----:B------:R-:W5:Y:S02]  /*13ec0*/  SYNCS.PHASECHK.TRANS64.TRYWAIT P2, [UR13+0x50], R2 ;  /* 0x00005002ff0075a7 */ /* 0x000f64000804014d */
[----:B-----5:R-:W-:Y:S05]  /*13ed0*/  @!P2 BRA `(.L_x_315) ;  /* 0x000000280000a947 */ /* 0x020fea0003800000 */
.L_x_396:
        /* <DEDUP_REMOVED lines=13> */
.L_x_318:
[----:B------:R-:W1:Y:S02]  /*13fb0*/  LDC R0, c[0x0][0x800] ;  /* 0x00020000ff007b82 */ /* 0x000e640000000800 */
[----:B-1----:R1:W-:Y:S02]  /*13fc0*/  SYNCS.ARRIVE.TRANS64.RED.A0TR RZ, [UR13+0x30], R0 ;  /* 0x00003000ffff79a7 */ /* 0x0023e4000830040d */
.L_x_317:
[----:B------:R-:W-:Y:S05]  /*13fd0*/  BSYNC B0 ;  /* 0x0000000000007941 */ /* 0x000fea0003800000 */
.L_x_316:
[----:B------:R-:W-:Y:S05]  /*13fe0*/  @!P1 BRA `(.L_x_319) ;  /* 0x0000000000049947 */ /* 0x000fea0003800000 */
[----:B------:R-:W-:Y:S01]  /*13ff0*/  BPT.TRAP 0x1 ;  /* 0x000000040000795c */ /* 0x000fe20000300000 */
.L_x_319:
[----:B------:R-:W-:Y:S01]  /*14000*/  SYNCS.ARRIVE.TRANS64.RED.A1T0 RZ, [UR31], RZ ;  /* 0x000000ffffff79a7 */ /* 0x000fe2000810041f */
[----:B------:R-:W-:Y:S05]  /*14010*/  @!P1 BRA `(.L_x_320) ;  /* 0x0000000000049947 */ /* 0x000fea0003800000 */
[----:B------:R-:W-:Y:S01]  /*14020*/  BPT.TRAP 0x1 ;  /* 0x000000040000795c */ /* 0x000fe20000300000 */
.L_x_320:
[----:B------:R-:W5:Y:S02]  /*14030*/  SYNCS.PHASECHK.TRANS64.TRYWAIT P2, [UR13+0x58], R2 ;  /* 0x00005802ff0075a7 */ /* 0x000f64000804014d */
[----:B-----5:R-:W-:Y:S05]  /*14040*/  @!P2 BRA `(.L_x_321) ;  /* 0x0000002400bca947 */ /* 0x020fea0003800000 */
.L_x_397:
        /* <DEDUP_REMOVED lines=13> */
.L_x_324:
[----:B------:R-:W1:Y:S02]  /*14120*/  LDC R0, c[0x0][0x800] ;  /* 0x00020000ff007b82 */ /* 0x000e640000000800 */
[----:B-1----:R1:W-:Y:S02]  /*14130*/  SYNCS.ARRIVE.TRANS64.RED.A0TR RZ, [UR13+0x38], R0 ;  /* 0x00003800ffff79a7 */ /* 0x0023e4000830040d */
.L_x_323:
[----:B------:R-:W-:Y:S05]  /*14140*/  BSYNC B0 ;  /* 0x0000000000007941 */ /* 0x000fea0003800000 */
.L_x_322:
[----:B------:R-:W-:Y:S05]  /*14150*/  @!P1 BRA `(.L_x_325) ;  /* 0x0000000000049947 */ /* 0x000fea0003800000 */
[----:B------:R-:W-:Y:S01]  /*14160*/  BPT.TRAP 0x1 ;  /* 0x000000040000795c */ /* 0x000fe20000300000 */
.L_x_325:
[----:B------:R-:W-:Y:S01]  /*14170*/  SYNCS.ARRIVE.TRANS64.RED.A1T0 RZ, [UR30], RZ ;  /* 0x000000ffffff79a7 */ /* 0x000fe2000810041e */
[----:B------:R-:W-:Y:S01]  /*14180*/  UIADD3 UR10, UR50, 0xe0, URZ ;  /* 0x000000e0320a7890 */ /* 0x000fe2000fffe03f */
[----:B------:R-:W-:Y:S11]  /*14190*/  @!P1 BRA `(.L_x_326) ;  /* 0x0000000000049947 */ /* 0x000ff60003800000 */
[----:B------:R-:W-:Y:S01]  /*141a0*/  BPT.TRAP 0x1 ;  /* 0x000000040000795c */ /* 0x000fe20000300000 */
.L_x_326:
[----:B------:R-:W5:Y:S02]  /*141b0*/  SYNCS.PHASECHK.TRANS64.TRYWAIT P2, [UR13+0x60], R2 ;  /* 0x00006002ff0075a7 */ /* 0x000f64000804014d */
[----:B-----5:R-:W-:Y:S05]  /*141c0*/  @!P2 BRA `(.L_x_327) ;  /* 0x000000240074a947 */ /* 0x020fea0003800000 */
.L_x_398:
        /* <DEDUP_REMOVED lines=13> */
.L_x_330:
[----:B------:R-:W1:Y:S02]  /*142a0*/  LDC R0, c[0x0][0x800] ;  /* 0x00020000ff007b82 */ /* 0x000e640000000800 */
[----:B-1----:R1:W-:Y:S02]  /*142b0*/  SYNCS.ARRIVE.TRANS64.RED.A0TR RZ, [UR13+0x40], R0 ;  /* 0x00004000ffff79a7 */ /* 0x0023e4000830040d */
.L_x_329:
[----:B------:R-:W-:Y:S05]  /*142c0*/  BSYNC B0 ;  /* 0x0000000000007941 */ /* 0x000fea0003800000 */
.L_x_328:
[----:B------:R-:W-:Y:S05]  /*142d0*/  @!P1 BRA `(.L_x_331) ;  /* 0x0000000000049947 */ /* 0x000fea0003800000 */
[----:B------:R-:W-:Y:S01]  /*142e0*/  BPT.TRAP 0x1 ;  /* 0x000000040000795c */ /* 0x000fe20000300000 */
.L_x_331:
[----:B------:R-:W-:Y:S01]  /*142f0*/  SYNCS.ARRIVE.TRANS64.RED.A1T0 RZ, [UR23], RZ ;  /* 0x000000ffffff79a7 */ /* 0x000fe20008100417 */
[----:B------:R-:W-:Y:S05]  /*14300*/  @!P1 BRA `(.L_x_332) ;  /* 0x0000000000049947 */ /* 0x000fea0003800000 */
[----:B------:R-:W-:Y:S01]  /*14310*/  BPT.TRAP 0x1 ;  /* 0x000000040000795c */ /* 0x000fe20000300000 */
.L_x_332:
[----:B------:R-:W5:Y:S02]  /*14320*/  SYNCS.PHASECHK.TRANS64.TRYWAIT P2, [UR13+0x68], R2 ;  /* 0x00006802ff0075a7 */ /* 0x000f64000804014d */
[----:B-----5:R-:W-:Y:S05]  /*14330*/  @!P2 BRA `(.L_x_333) ;  /* 0x000000240030a947 */ /* 0x020fea0003800000 */
.L_x_399:
        /* <DEDUP_REMOVED lines=13> */
.L_x_336:
[----:B------:R-:W1:Y:S02]  /*14410*/  LDC R0, c[0x0][0x800] ;  /* 0x00020000ff007b82 */ /* 0x000e640000000800 */
[----:B-1----:R1:W-:Y:S02]  /*14420*/  SYNCS.ARRIVE.TRANS64.RED.A0TR RZ, [UR13+0x48], R0 ;  /* 0x00004800ffff79a7 */ /* 0x0023e4000830040d */
.L_x_335:
[----:B------:R-:W-:Y:S05]  /*14430*/  BSYNC B0 ;  /* 0x0000000000007941 */ /* 0x000fea0003800000 */
.L_x_334:
[----:B------:R-:W-:Y:S05]  /*14440*/  @!P1 BRA `(.L_x_337) ;  /* 0x0000000000049947 */ /* 0x000fea0003800000 */
[----:B------:R-:W-:Y:S01]  /*14450*/  BPT.TRAP 0x1 ;  /* 0x000000040000795c */ /* 0x000fe20000300000 */
.L_x_337:
[----:B------:R-:W5:Y:S01]  /*14460*/  LDL.LU R17, [R1+0x204] ;  /* 0x0002040001117983 */ /* 0x000f620000300800 */
[----:B------:R-:W-:Y:S03]  /*14470*/  SYNCS.ARRIVE.TRANS64.RED.A1T0 RZ, [UR29], RZ ;  /* 0x000000ffffff79a7 */ /* 0x000fe6000810041d */
[----:B------:R-:W2:Y:S01]  /*14480*/  LDL.LU R15, [R1+0x200] ;  /* 0x00020000010f7983 */ /* 0x000ea20000300800 */
[----:B-1----:R-:W-:Y:S01]  /*14490*/  PRMT R0, RZ, 0x7610, R0 ;  /* 0x00007610ff007816 */ /* 0x002fe20000000000 */
[----:B------:R-:W-:Y:S01]  /*144a0*/  IMAD.MOV.U32 R4, RZ, RZ, -0x1 ;  /* 0xffffffffff047424 */ /* 0x000fe200078e00ff */
[----:B------:R-:W-:Y:S01]  /*144b0*/  MOV R5, 0xffffffff ;  /* 0xffffffff00057802 */ /* 0x000fe20000000f00 */
[----:B------:R-:W-:Y:S01]  /*144c0*/  IMAD.MOV.U32 R9, RZ, RZ, -0x1 ;  /* 0xffffffffff097424 */ /* 0x000fe200078e00ff */
[----:B--2---:R-:W-:-:S04]  /*144d0*/  IADD3 R15, P0, R15, UR54, RZ ;  /* 0x000000360f0f7c10 */ /* 0x004fc8000ff1e0ff */
[----:B-----5:R-:W-:Y:S01]  /*144e0*/  IADD3.X R17, R17, UR39, RZ, P0, !PT ;  /* 0x0000002711117c10 */ /* 0x020fe200087fe4ff */
[----:B------:R1:W-:Y:S01]  /*144f0*/  STL [R1+0x200], R15 ;  /* 0x0002000f01007387 */ /* 0x0003e20000100800 */
[----:B------:R-:W-:-:S03]  /*14500*/  ISETP.GE.U32.AND P0, PT, R15, UR4, PT ;  /* 0x000000040f007c0c */ /* 0x000fc6000bf06070 */
[----:B------:R1:W-:Y:S01]  /*14510*/  STL [R1+0x204], R17 ;  /* 0x0002041101007387 */ /* 0x0003e20000100800 */
[----:B------:R-:W-:-:S13]  /*14520*/  ISETP.GE.U32.AND.EX P0, PT, R17, UR5, PT, P0 ;  /* 0x0000000511007c0c */ /* 0x000fda000bf06100 */
[----:B-1----:R-:W-:Y:S05]  /*14530*/  @P0 BRA `(.L_x_338) ;  /* 0x00000004005c0947 */ /* 0x002fea0003800000 */
[----:B------:R-:W3:Y:S01]  /*14540*/  S2R R0, SR_CTAID.X ;  /* 0x0000000000007919 */ /* 0x000ee20000002500 */
[----:B------:R-:W1:Y:S01]  /*14550*/  LDC R8, c[0x0][0x904] ;  /* 0x00024100ff087b82 */ /* 0x000e620000000800 */
[----:B------:R-:W-:Y:S01]  /*14560*/  ULDC UR8, c[0x0][0x150] ;  /* 0x0000540000087ab9 */ /* 0x000fe20000000800 */
[----:B------:R-:W2:Y:S06]  /*14570*/  S2R R2, SR_CTAID.Y ;  /* 0x0000000000027919 */ /* 0x000eac0000002600 */
[----:B------:R-:W5:Y:S08]  /*14580*/  LDC R5, c[0x0][0x144] ;  /* 0x00005100ff057b82 */ /* 0x000f700000000800 */
[----:B------:R-:W5:Y:S08]  /*14590*/  LDC R9, c[0x0][0x148] ;  /* 0x00005200ff097b82 */ /* 0x000f700000000800 */
[----:B------:R-:W5:Y:S01]  /*145a0*/  LDC.64 R10, c[0x0][0x8d0] ;  /* 0x00023400ff0a7b82 */ /* 0x000f620000000a00 */
[----:B-1----:R-:W-:-:S02]  /*145b0*/  ISETP.NE.AND P2, PT, R8, 0x1, PT ;  /* 0x000000010800780c */ /* 0x002fc40003f45270 */
[----:B---34-:R-:W-:-:S05]  /*145c0*/  I2FP.F32.U32 R3, R0 ;  /* 0x0000000000037245 */ /* 0x018fca0000201000 */
[----:B------:R-:W1:Y:S01]  /*145d0*/  LDC R12, c[0x0][0x8d8] ;  /* 0x00023600ff0c7b82 */ /* 0x000e620000000800 */
[----:B--2---:R-:W-:Y:S01]  /*145e0*/  I2FP.F32.U32 R4, R2 ;  /* 0x0000000200047245 */ /* 0x004fe20000201000 */
[----:B------:R-:W-:Y:S01]  /*145f0*/  FMUL R3, R3, UR8 ;  /* 0x0000000803037c20 */ /* 0x000fe20008400000 */
[----:B------:R-:W-:-:S03]  /*14600*/  ULDC UR8, c[0x0][0x154] ;  /* 0x0000550000087ab9 */ /* 0x000fc60000000800 */
[----:B------:R-:W-:Y:S02]  /*14610*/  FMUL R13, R4, UR8 ;  /* 0x00000008040d7c20 */ /* 0x000fe40008400000 */
[----:B------:R-:W2:Y:S01]  /*14620*/  F2I.U32.TRUNC.NTZ R3, R3 ;  /* 0x0000000300037305 */ /* 0x000ea2000020f000 */
[----:B-----5:R-:W-:-:S07]  /*14630*/  ISETP.NE.U32.AND P0, PT, R10, RZ, PT ;  /* 0x000000ff0a00720c */ /* 0x020fce0003f05070 */
[----:B------:R-:W3:Y:S01]  /*14640*/  F2I.U32.TRUNC.NTZ R13, R13 ;  /* 0x0000000d000d7305 */ /* 0x000ee2000020f000 */
[----:B------:R-:W-:Y:S02]  /*14650*/  ISETP.NE.AND.EX P0, PT, R11, RZ, PT, P0 ;  /* 0x000000ff0b00720c */ /* 0x000fe40003f05300 */
[----:B--2---:R-:W-:Y:S01]  /*14660*/  IADD3 R4, -R3, RZ, RZ ;  /* 0x000000ff03047210 */ /* 0x004fe20007ffe1ff */
[----:B------:R-:W-:-:S04]  /*14670*/  IMAD.MOV.U32 R3, RZ, RZ, R17 ;  /* 0x000000ffff037224 */ /* 0x000fc800078e0011 */
[----:B------:R-:W-:Y:S02]  /*14680*/  IMAD R0, R5, R4, R0 ;  /* 0x0000000405007224 */ /* 0x000fe400078e0200 */
[----:B---3--:R-:W-:-:S04]  /*14690*/  IMAD.MOV R4, RZ, RZ, -R13 ;  /* 0x000000ffff047224 */ /* 0x008fc800078e0a0d */
[----:B------:R-:W-:Y:S01]  /*146a0*/  @P2 IMAD R0, R9, R4, R2 ;  /* 0x0000000409002224 */ /* 0x000fe200078e0202 */
[----:B------:R-:W-:Y:S01]  /*146b0*/  MOV R2, R15 ;  /* 0x0000000f00027202 */ /* 0x000fe20000000f00 */
[----:B------:R-:W2:Y:S01]  /*146c0*/  LDC.64 R8, c[0x0][0x8c8] ;  /* 0x00023200ff087b82 */ /* 0x000ea20000000a00 */
[----:B------:R-:W-:Y:S05]  /*146d0*/  @!P0 BRA `(.L_x_339) ;  /* 0x0000000000288947 */ /* 0x000fea0003800000 */
[----:B------:R-:W3:Y:S02]  /*146e0*/  LDC R2, c[0x0][0x8dc] ;  /* 0x00023700ff027b82 */ /* 0x000ee40000000800 */
[----:B---3--:R-:W-:-:S04]  /*146f0*/  IADD3 R3, P0, R15, R2, RZ ;  /* 0x000000020f037210 */ /* 0x008fc80007f1e0ff */
[----:B------:R-:W-:-:S05]  /*14700*/  IADD3.X R13, RZ, R17, RZ, P0, !PT ;  /* 0x00000011ff0d7210 */ /* 0x000fca00007fe4ff */
[----:B------:R-:W-:-:S04]  /*14710*/  IMAD.WIDE.U32 R4, R13, R10, RZ ;  /* 0x0000000a0d047225 */ /* 0x000fc800078e00ff */
[----:B------:R-:W-:-:S04]  /*14720*/  IMAD.WIDE.U32 R4, P0, R3, R11, R4 ;  /* 0x0000000b03047225 */ /* 0x000fc80007800004 */
[----:B------:R-:W-:Y:S01]  /*14730*/  IMAD.WIDE.U32 R2, R3, R10, RZ ;  /* 0x0000000a03027225 */ /* 0x000fe200078e00ff */
[----:B------:R-:W-:-:S04]  /*14740*/  MOV R2, R5 ;  /* 0x0000000500027202 */ /* 0x000fc80000000f00 */
[----:B------:R-:W-:Y:S01]  /*14750*/  IADD3 RZ, P1, R3, R4, RZ ;  /* 0x0000000403ff7210 */ /* 0x000fe20007f3e0ff */
[----:B------:R-:W-:-:S04]  /*14760*/  IMAD.X R3, RZ, RZ, RZ, P0 ;  /* 0x000000ffff037224 */ /* 0x000fc800000e06ff */
[----:B------:R-:W-:-:S08]  /*14770*/  IMAD.WIDE.U32.X R2, R13, R11, R2, P1 ;  /* 0x0000000b0d027225 */ /* 0x000fd000008e0402 */
.L_x_339:
[-CC-:B-1----:R-:W-:Y:S01]  /*14780*/  SHF.R.U64 R10, R2, R12.reuse, R3.reuse ;  /* 0x0000000c020a7219 */ /* 0x182fe20000001203 */
[----:B------:R-:W1:Y:S01]  /*14790*/  LDC R4, c[0x0][0x8c0] ;  /* 0x00023000ff047b82 */ /* 0x000e620000000800 */
[----:B------:R-:W-:Y:S02]  /*147a0*/  SHF.R.U32.HI R12, RZ, R12, R3 ;  /* 0x0000000cff0c7219 */ /* 0x000fe40000011603 */
[----:B------:R-:W-:-:S05]  /*147b0*/  IADD3 R5, P0, RZ, -R10, RZ ;  /* 0x8000000aff057210 */ /* 0x000fca0007f1e0ff */
[----:B------:R-:W-:Y:S01]  /*147c0*/  IMAD.X R3, RZ, RZ, ~R12, P0 ;  /* 0x000000ffff037224 */ /* 0x000fe200000e0e0c */
[----:B------:R-:W3:Y:S03]  /*147d0*/  LDC R13, c[0x0][0x8b0] ;  /* 0x00022c00ff0d7b82 */ /* 0x000ee60000000800 */
[----:B--2---:R-:W-:Y:S02]  /*147e0*/  IMAD R2, R3, R8, RZ ;  /* 0x0000000803027224 */ /* 0x004fe400078e02ff */
[----:B------:R-:W-:Y:S02]  /*147f0*/  IMAD.MOV.U32 R3, RZ, RZ, R17 ;  /* 0x000000ffff037224 */ /* 0x000fe400078e0011 */
[----:B------:R-:W-:Y:S01]  /*14800*/  IMAD R11, R5, R9, R2 ;  /* 0x00000009050b7224 */ /* 0x000fe200078e0202 */
[----:B------:R-:W-:-:S05]  /*14810*/  MOV R2, R15 ;  /* 0x0000000f00027202 */ /* 0x000fca0000000f00 */
[----:B------:R-:W-:Y:S02]  /*14820*/  IMAD.WIDE.U32 R2, R5, R8, R2 ;  /* 0x0000000805027225 */ /* 0x000fe400078e0002 */
[----:B------:R-:W2:Y:S03]  /*14830*/  LDC.64 R8, c[0x0][0x8e8] ;  /* 0x00023a00ff087b82 */ /* 0x000ea60000000a00 */
[----:B------:R-:W-:-:S04]  /*14840*/  IADD3 R3, R3, R11, RZ ;  /* 0x0000000b03037210 */ /* 0x000fc80007ffe0ff */
[-CC-:B-1----:R-:W-:Y:S01]  /*14850*/  SHF.R.U64 R11, R2, R4.reuse, R3.reuse ;  /* 0x00000004020b7219 */ /* 0x182fe20000001203 */
[----:B------:R-:W1:Y:S01]  /*14860*/  LDC R5, c[0x0][0x900] ;  /* 0x00024000ff057b82 */ /* 0x000e620000000800 */
[----:B------:R-:W-:-:S04]  /*14870*/  SHF.R.U32.HI R2, RZ, R4, R3 ;  /* 0x00000004ff027219 */ /* 0x000fc80000011603 */
[-CC-:B---3--:R-:W-:Y:S02]  /*14880*/  SHF.R.U64 R12, R11, R13.reuse, R2.reuse ;  /* 0x0000000d0b0c7219 */ /* 0x188fe40000001202 */
[----:B------:R-:W-:Y:S02]  /*14890*/  SHF.R.U32.HI R2, RZ, R13, R2 ;  /* 0x0000000dff027219 */ /* 0x000fe40000011602 */
[----:B--2---:R-:W-:-:S04]  /*148a0*/  ISETP.NE.U32.AND P0, PT, R8, RZ, PT ;  /* 0x000000ff0800720c */ /* 0x004fc80003f05070 */
[----:B------:R-:W-:Y:S02]  /*148b0*/  ISETP.NE.AND.EX P0, PT, R9, RZ, PT, P0 ;  /* 0x000000ff0900720c */ /* 0x000fe40003f05300 */
[-CC-:B-1----:R-:W-:Y:S02]  /*148c0*/  SHF.R.U64 R13, R12, R5.reuse, R2.reuse ;  /* 0x000000050c0d7219 */ /* 0x182fe40000001202 */
[----:B------:R-:W-:-:S03]  /*148d0*/  SHF.R.U32.HI R5, RZ, R5, R2 ;  /* 0x00000005ff057219 */ /* 0x000fc60000011602 */
[----:B------:R-:W-:Y:S01]  /*148e0*/  IMAD.MOV.U32 R2, RZ, RZ, R13 ;  /* 0x000000ffff027224 */ /* 0x000fe200078e000d */
[----:B------:R-:W-:-:S05]  /*148f0*/  MOV R3, R5 ;  /* 0x0000000500037202 */ /* 0x000fca0000000f00 */
[----:B------:R-:W-:Y:S05]  /*14900*/  @!P0 BRA `(.L_x_340) ;  /* 0x0000000000288947 */ /* 0x000fea0003800000 */
[----:B------:R-:W1:Y:S02]  /*14910*/  LDC R2, c[0x0][0x8f4] ;  /* 0x00023d00ff027b82 */ /* 0x000e640000000800 */
[----:B-1----:R-:W-:-:S05]  /*14920*/  IADD3 R3, P0, R13, R2, RZ ;  /* 0x000000020d037210 */ /* 0x002fca0007f1e0ff */
[----:B------:R-:W-:-:S04]  /*14930*/  IMAD.X R15, RZ, RZ, R5, P0 ;  /* 0x000000ffff0f7224 */ /* 0x000fc800000e0605 */
[----:B------:R-:W-:-:S04]  /*14940*/  IMAD.WIDE.U32 R4, R15, R8, RZ ;  /* 0x000000080f047225 */ /* 0x000fc800078e00ff */
[----:B------:R-:W-:-:S04]  /*14950*/  IMAD.WIDE.U32 R4, P0, R3, R9, R4 ;  /* 0x0000000903047225 */ /* 0x000fc80007800004 */
[----:B------:R-:W-:-:S04]  /*14960*/  IMAD.WIDE.U32 R2, R3, R8, RZ ;  /* 0x0000000803027225 */ /* 0x000fc800078e00ff */
[----:B------:R-:W-:Y:S01]  /*14970*/  IMAD.MOV.U32 R2, RZ, RZ, R5 ;  /* 0x000000ffff027224 */ /* 0x000fe200078e0005 */
[----:B------:R-:W-:Y:S02]  /*14980*/  IADD3 RZ, P1, R3, R4, RZ ;  /* 0x0000000403ff7210 */ /* 0x000fe40007f3e0ff */
[----:B------:R-:W-:-:S03]  /*14990*/  IADD3.X R3, RZ, RZ, RZ, P0, !PT ;  /* 0x000000ffff037210 */ /* 0x000fc600007fe4ff */
[----:B------:R-:W-:-:S08]  /*149a0*/  IMAD.WIDE.U32.X R2, R15, R9, R2, P1 ;  /* 0x000000090f027225 */ /* 0x000fd000008e0402 */
.L_x_340:
[----:B------:R-:W1:Y:S01]  /*149b0*/  LDC R4, c[0x0][0x8f0] ;  /* 0x00023c00ff047b82 */ /* 0x000e620000000800 */
[----:B------:R-:W-:Y:S02]  /*149c0*/  LOP3.LUT R12, R12, R14, RZ, 0xc0, !PT ;  /* 0x0000000e0c0c7212 */ /* 0x000fe400078ec0ff */
[----:B------:R-:W-:-:S05]  /*149d0*/  LOP3.LUT R11, R11, R16, RZ, 0xc0, !PT ;  /* 0x000000100b0b7212 */ /* 0x000fca00078ec0ff */
[----:B------:R-:W2:Y:S08]  /*149e0*/  LDC R8, c[0x0][0x8e0] ;  /* 0x00023800ff087b82 */ /* 0x000eb00000000800 */
[----:B------:R-:W3:Y:S01]  /*149f0*/  LDC R9, c[0x0][0x8b8] ;  /* 0x00022e00ff097b82 */ /* 0x000ee20000000800 */
[----:B-1----:R-:W-:-:S07]  /*14a00*/  SHF.R.U64 R3, R2, R4, R3 ;  /* 0x0000000402037219 */ /* 0x002fce0000001203 */
[----:B------:R-:W1:Y:S01]  /*14a10*/  LDC R2, c[0x0][0x8a8] ;  /* 0x00022a00ff027b82 */ /* 0x000e620000000800 */
[C---:B------:R-:W-:Y:S01]  /*14a20*/  IADD3 R4, -R3.reuse, RZ, RZ ;  /* 0x000000ff03047210 */ /* 0x040fe20007ffe1ff */
[----:B------:R-:W-:-:S04]  /*14a30*/  IMAD R5, R3, UR21, R12 ;  /* 0x0000001503057c24 */ /* 0x000fc8000f8e020c */
[----:B--2---:R-:W-:Y:S02]  /*14a40*/  IMAD R13, R4, R8, R13 ;  /* 0x00000008040d7224 */ /* 0x004fe400078e020d */
[----:B---3--:R-:W-:Y:S01]  /*14a50*/  IMAD R0, R5, R9, R0 ;  /* 0x0000000905007224 */ /* 0x008fe200078e0200 */
[----:B------:R-:W-:Y:S01]  /*14a60*/  MOV R9, R10 ;  /* 0x0000000a00097202 */ /* 0x000fe20000000f00 */
[----:B-1----:R-:W-:-:S05]  /*14a70*/  IMAD R13, R13, R2, R11 ;  /* 0x000000020d0d7224 */ /* 0x002fca00078e020b */
[----:B------:R-:W-:Y:S02]  /*14a80*/  SEL R5, R13, R0, !P2 ;  /* 0x000000000d057207 */ /* 0x000fe40005000000 */
[----:B------:R-:W-:Y:S01]  /*14a90*/  SEL R4, R0, R13, !P2 ;  /* 0x0000000d00047207 */ /* 0x000fe20005000000 */
[----:B------:R-:W-:-:S07]  /*14aa0*/  IMAD.MOV.U32 R0, RZ, RZ, 0x1 ;  /* 0x00000001ff007424 */ /* 0x000fce00078e00ff */
.L_x_338:
[----:B------:R-:W-:-:S13]  /*14ab0*/  LOP3.LUT P0, RZ, R0, 0xff, RZ, 0xc0, !PT ;  /* 0x000000ff00ff7812 */ /* 0x000fda000780c0ff */
[----:B------:R-:W-:Y:S05]  /*14ac0*/  @P0 BRA `(.L_x_341) ;  /* 0xffffffdc00e00947 */ /* 0x000fea000383ffff */
.L_x_237:
[----:B------:R-:W-:-:S13]  /*14ad0*/  ELECT P0, URZ, PT ;  /* 0x00000000003f782f */ /* 0x000fda0003800000 */
[----:B------:R-:W-:Y:S05]  /*14ae0*/  @!P0 BRA `(.L_x_9) ;  /* 0x00000010004c8947 */ /* 0x000fea0003800000 */
[----:B------:R-:W-:-:S06]  /*14af0*/  ULOP3.LUT UR4, UR45, 0x2, URZ, 0xfc, !UPT ;  /* 0x000000022d047892 */ /* 0x000fcc000f8efc3f */
[----:B------:R-:W-:-:S05]  /*14b00*/  IMAD.U32 R0, RZ, RZ, UR4 ;  /* 0x00000004ff007e24 */ /* 0x000fca000f8e00ff */
[----:B------:R-:W-:-:S13]  /*14b10*/  ISETP.NE.AND P1, PT, R0, 0x3, PT ;  /* 0x000000030000780c */ /* 0x000fda0003f25270 */
[----:B------:R-:W-:Y:S05]  /*14b20*/  @!P1 BRA `(.L_x_342) ;  /* 0x0000000000049947 */ /* 0x000fea0003800000 */
[----:B------:R-:W-:Y:S01]  /*14b30*/  BPT.TRAP 0x1 ;  /* 0x000000040000795c */ /* 0x000fe20000300000 */
.L_x_342:
[----:B------:R-:W-:Y:S01]  /*14b40*/  MOV R0, 0x400 ;  /* 0x0000040000007802 */ /* 0x000fe20000000f00 */
[----:B--2---:R-:W-:Y:S01]  /*14b50*/  IMAD.MOV.U32 R2, RZ, RZ, 0x1 ;  /* 0x00000001ff027424 */ /* 0x004fe200078e00ff */
[----:B---34-:R-:W-:-:S04]  /*14b60*/  MOV R3, UR37 ;  /* 0x0000002500037c02 */ /* 0x018fc80008000f00 */
[----:B------:R-:W-:Y:S02]  /*14b70*/  LEA R0, R3, R0, 0x18 ;  /* 0x0000000003007211 */ /* 0x000fe400078ec0ff */
[----:B------:R-:W-:-:S04]  /*14b80*/  SHF.L.U32 R3, R2, 0x1f, RZ ;  /* 0x0000001f02037819 */ /* 0x000fc800000006ff */
[----:B------:R-:W2:Y:S02]  /*14b90*/  SYNCS.PHASECHK.TRANS64.TRYWAIT P0, [R0+URZ+0x50], R3 ;  /* 0x00005003000075a7 */ /* 0x000ea4000800017f */
[----:B--2---:R-:W-:Y:S05]  /*14ba0*/  @!P0 BRA `(.L_x_343) ;  /* 0x0000001c002c8947 */ /* 0x004fea0003800000 */
.L_x_400:
[----:B------:R-:W-:Y:S05]  /*14bb0*/  @!P1 BRA `(.L_x_344) ;  /* 0x0000000000049947 */ /* 0x000fea0003800000 */
[----:B------:R-:W-:Y:S01]  /*14bc0*/  BPT.TRAP 0x1 ;  /* 0x000000040000795c */ /* 0x000fe20000300000 */
.L_x_344:
[----:B------:R-:W3:Y:S02]  /*14bd0*/  SYNCS.PHASECHK.TRANS64.TRYWAIT P0, [R0+URZ+0x58], R3 ;  /* 0x00005803000075a7 */ /* 0x000ee4000800017f */
[----:B---3--:R-:W-:Y:S05]  /*14be0*/  @!P0 BRA `(.L_x_345) ;  /* 0x0000001c00308947 */ /* 0x008fea0003800000 */
.L_x_401:
[----:B------:R-:W-:Y:S05]  /*14bf0*/  @!P1 BRA `(.L_x_346) ;  /* 0x0000000000049947 */ /* 0x000fea0003800000 */
[----:B------:R-:W-:Y:S01]  /*14c00*/  BPT.TRAP 0x1 ;  /* 0x000000040000795c */ /* 0x000fe20000300000 */
.L_x_346:
[----:B------:R-:W4:Y:S02]  /*14c10*/  SYNCS.PHASECHK.TRANS64.TRYWAIT P0, [R0+URZ+0x60], R3 ;  /* 0x00006003000075a7 */ /* 0x000f24000800017f */
[----:B----4-:R-:W-:Y:S05]  /*14c20*/  @!P0 BRA `(.L_x_347) ;  /* 0x0000001c00348947 */ /* 0x010fea0003800000 */
.L_x_402:
[----:B------:R-:W-:Y:S05]  /*14c30*/  @!P1 BRA `(.L_x_348) ;  /* 0x0000000000049947 */ /* 0x000fea0003800000 */
[----:B------:R-:W-:Y:S01]  /*14c40*/  BPT.TRAP 0x1 ;  /* 0x000000040000795c */ /* 0x000fe20000300000 */
.L_x_348:
[----:B--234-:R-:W-:-:S04]  /*14c50*/  MOV R3, 0x1 ;  /* 0x0000000100037802 */ /* 0x01cfc80000000f00 */
[----:B------:R-:W-:-:S07]  /*14c60*/  SHF.L.U32 R3, R3, 0x1f, RZ ;  /* 0x0000001f03037819 */ /* 0x000fce00000006ff */
.L_x_349:
[----:B--2---:R2:W3:Y:S02]  /*14c70*/  SYNCS.PHASECHK.TRANS64.TRYWAIT P0, [R0+URZ+0x68], R3 ;  /* 0x00006803000075a7 */ /* 0x0044e4000800017f */
[----:B---3--:R-:W-:Y:S05]  /*14c80*/  @!P0 NANOSLEEP.SYNCS 0x989680 ;  /* 0x009896800000895d */ /* 0x008fea0003900000 */
[----:B------:R-:W3:Y:S02]  /*14c90*/  @!P0 SYNCS.PHASECHK.TRANS64 P0, [R0+URZ+0x68], R3 ;  /* 0x00006803000085a7 */ /* 0x000ee4000800007f */
[----:B---3--:R-:W-:Y:S05]  /*14ca0*/  @P0 BRA `(.L_x_9) ;  /* 0x0000000c00dc0947 */ /* 0x008fea0003800000 */
[----:B------:R-:W-:Y:S05]  /*14cb0*/  BRA `(.L_x_349) ;  /* 0xfffffffc00ec7947 */ /* 0x000fea000383ffff */
.L_x_232:
[----:B------:R-:W-:Y:S01]  /*14cc0*/  LOP3.LUT P0, RZ, R10, 0xff, RZ, 0xc0, !PT ;  /* 0x000000ff0aff7812 */ /* 0x000fe2000780c0ff */
[----:B------:R-:W-:Y:S01]  /*14cd0*/  IMAD.MOV.U32 R0, RZ, RZ, 0x1 ;  /* 0x00000001ff007424 */ /* 0x000fe200078e00ff */
[----:B------:R-:W-:-:S11]  /*14ce0*/  MOV R6, RZ ;  /* 0x000000ff00067202 */ /* 0x000fd60000000f00 */
[----:B------:R-:W-:Y:S05]  /*14cf0*/  @!P0 BRA `(.L_x_350) ;  /* 0x0000000c00348947 */ /* 0x000fea0003800000 */
[----:B------:R-:W1:Y:S01]  /*14d00*/  S2R R2, SR_TID.X ;  /* 0x0000000000027919 */ /* 0x000e620000002100 */
[----:B------:R-:W-:Y:S01]  /*14d10*/  ULDC UR4, c[0x0][0x28c] ;  /* 0x0000a30000047ab9 */ /* 0x000fe20000000800 */
[----:B------:R-:W-:Y:S01]  /*14d20*/  ULDC UR7, c[0x0][0x900] ;  /* 0x0002400000077ab9 */ /* 0x000fe20000000800 */
[----:B------:R-:W-:Y:S01]  /*14d30*/  UIADD3 UR5, UR4, 0x3f, URZ ;  /* 0x0000003f04057890 */ /* 0x000fe2000fffe03f */
[----:B------:R-:W-:Y:S01]  /*14d40*/  BSSY B0, `(.L_x_350) ;  /* 0x00000c8000007945 */ /* 0x000fe20003800000 */
[----:B------:R-:W-:Y:S01]  /*14d50*/  UMOV UR8, 0xffffffff ;  /* 0xffffffff00087882 */ /* 0x000fe20000000000 */
[----:B------:R-:W-:Y:S01]  /*14d60*/  IMAD.MOV.U32 R8, RZ, RZ, 0x1 ;  /* 0x00000001ff087424 */ /* 0x000fe200078e00ff */
[----:B------:R-:W-:Y:S01]  /*14d70*/  USHF.R.S32.HI UR6, URZ, 0x1f, UR5 ;  /* 0x0000001f3f067899 */ /* 0x000fe20008011405 */
[----:B------:R-:W-:Y:S01]  /*14d80*/  MOV R0, 0x1 ;  /* 0x0000000100007802 */ /* 0x000fe20000000f00 */
[----:B------:R-:W-:Y:S01]  /*14d90*/  USHF.L.U32 UR8, UR8, UR7, URZ ;  /* 0x0000000708087299 */ /* 0x000fe2000800063f */
[----:B------:R-:W-:Y:S01]  /*14da0*/  IMAD.MOV.U32 R6, RZ, RZ, RZ ;  /* 0x000000ffff067224 */ /* 0x000fe200078e00ff */
[----:B------:R-:W-:Y:S01]  /*14db0*/  ULEA.HI UR6, UR6, UR5, URZ, 0x6 ;  /* 0x0000000506067291 */ /* 0x000fe2000f8f303f */
[----:B------:R-:W-:Y:S01]  /*14dc0*/  ULDC UR4, c[0x0][0x8a8] ;  /* 0x00022a0000047ab9 */ /* 0x000fe20000000800 */
[----:B------:R-:W-:-:S02]  /*14dd0*/  USHF.L.U32 UR5, UR38, UR7, URZ ;  /* 0x0000000726057299 */ /* 0x000fc4000800063f */
[----:B------:R-:W-:Y:S02]  /*14de0*/  USHF.R.S32.HI UR6, URZ, 0x6, UR6 ;  /* 0x000000063f067899 */ /* 0x000fe40008011406 */
[----:B------:R-:W-:Y:S02]  /*14df0*/  ULOP3.LUT UR22, UR46, 0x2, URZ, 0xfc, !UPT ;  /* 0x000000022e167892 */ /* 0x000fe4000f8efc3f */
[----:B------:R-:W-:Y:S02]  /*14e00*/  UIADD3 UR4, UR4, -0x1, URZ ;  /* 0xffffffff04047890 */ /* 0x000fe4000fffe03f */
[----:B------:R-:W-:Y:S02]  /*14e10*/  ULOP3.LUT UR7, URZ, UR8, URZ, 0x33, !UPT ;  /* 0x000000083f077292 */ /* 0x000fe4000f8e333f */
[----:B------:R-:W-:Y:S01]  /*14e20*/  UIADD3 UR23, UR6, 0x1, URZ ;  /* 0x0000000106177890 */ /* 0x000fe2000fffe03f */
[----:B------:R-:W-:Y:S01]  /*14e30*/  ULDC.64 UR20, c[0x0][0x198] ;  /* 0x0000660000147ab9 */ /* 0x000fe20000000a00 */
[----:B-1----:R-:W-:-:S02]  /*14e40*/  LOP3.LUT P2, RZ, R2, 0x7f, RZ, 0xc0, !PT ;  /* 0x0000007f02ff7812 */ /* 0x002fc4000784c0ff */
[----:B------:R-:W-:-:S04]  /*14e50*/  LOP3.LUT P0, RZ, R2, 0x1f, RZ, 0xc0, !PT ;  /* 0x0000001f02ff7812 */ /* 0x000fc8000780c0ff */
[----:B------:R-:W-:-:S13]  /*14e60*/  PLOP3.LUT P0, PT, P0, P2, PT, 0x8a, 0x0 ;  /* 0x000000000000781c */ /* 0x000fda0000705172 */
.L_x_362:
[----:B------:R-:W-:-:S03]  /*14e70*/  UMOV UR8, 0xffffffff ;  /* 0xffffffff00087882 */ /* 0x000fc60000000000 */
[----:B------:R-:W-:Y:S05]  /*14e80*/  BRA.DIV UR8, `(.L_x_351) ;  /* 0x0000001a08b07947 */ /* 0x000fea000b800000 */
[----:B------:R-:W-:-:S13]  /*14e90*/  ELECT P6, URZ, PT ;  /* 0x00000000003f782f */ /* 0x000fda00038c0000 */
.L_x_405:
[----:B------:R-:W1:Y:S01]  /*14ea0*/  LDC R2, c[0x0][0x28c] ;  /* 0x0000a300ff027b82 */ /* 0x000e620000000800 */
[----:B------:R-:W-:Y:S01]  /*14eb0*/  BSSY B1, `(.L_x_352) ;  /* 0x0000036000017945 */ /* 0x000fe20003800000 */
[----:B-1----:R-:W-:-:S13]  /*14ec0*/  ISETP.LT.OR P6, PT, R2, 0x1, !P6 ;  /* 0x000000010200780c */ /* 0x002fda00077c1670 */
[----:B------:R-:W-:Y:S05]  /*14ed0*/  @P6 BRA `(.L_x_353) ;  /* 0x0000000000cc6947 */ /* 0x000fea0003800000 */
[----:B------:R-:W-:Y:S01]  /*14ee0*/  SHF.L.U32 R5, R5, 0x8, RZ ;  /* 0x0000000805057819 */ /* 0x000fe200000006ff */
[----:B------:R-:W-:Y:S01]  /*14ef0*/  IMAD.SHL.U32 R4, R4, 0x100, RZ ;  /* 0x0000010004047824 */ /* 0x000fe200078e00ff */
[----:B------:R-:W-:Y:S01]  /*14f00*/  MOV R13, RZ ;  /* 0x000000ff000d7202 */ /* 0x000fe20000000f00 */
[----:B------:R-:W-:Y:S01]  /*14f10*/  IMAD.U32 R11, RZ, RZ, UR23 ;  /* 0x00000017ff0b7e24 */ /* 0x000fe2000f8e00ff */
[----:B------:R-:W-:Y:S01]  /*14f20*/  MOV R2, R0 ;  /* 0x0000000000027202 */ /* 0x000fe20000000f00 */
[----:B------:R-:W-:-:S07]  /*14f30*/  IMAD.MOV.U32 R3, RZ, RZ, R6 ;  /* 0x000000ffff037224 */ /* 0x000fce00078e0006 */
.L_x_357:
[----:B------:R-:W1:Y:S01]  /*14f40*/  S2R R10, SR_CgaCtaId ;  /* 0x00000000000a7919 */ /* 0x000e620000008800 */
[----:B------:R-:W-:-:S04]  /*14f50*/  MOV R7, 0x400 ;  /* 0x0000040000077802 */ /* 0x000fc80000000f00 */
[----:B-1----:R-:W-:Y:S02]  /*14f60*/  LEA R14, R10, R7, 0x18 ;  /* 0x000000070a0e7211 */ /* 0x002fe400078ec0ff */
[----:B------:R-:W-:Y:S01]  /*14f70*/  SHF.L.U32 R7, R2, 0x1f, RZ ;  /* 0x0000001f02077819 */ /* 0x000fe200000006ff */
[----:B------:R-:W1:Y:S01]  /*14f80*/  @!P2 LDC R10, c[0x0][0x500] ;  /* 0x00014000ff0aab82 */ /* 0x000e620000000800 */
[----:B------:R-:W-:-:S04]  /*14f90*/  LEA R12, R3, R14, 0x3 ;  /* 0x0000000e030c7211 */ /* 0x000fc800078e18ff */
[----:B------:R-:W2:Y:S02]  /*14fa0*/  SYNCS.PHASECHK.TRANS64.TRYWAIT P1, [R12+URZ+0x18], R7 ;  /* 0x000018070c0075a7 */ /* 0x000ea4000802017f */
[----:B--2---:R-:W-:Y:S05]  /*14fb0*/  @!P1 BRA `(.L_x_354) ;  /* 0x0000001800849947 */ /* 0x004fea0003800000 */
.L_x_406:
[----:B------:R-:W-:Y:S01]  /*14fc0*/  UPRMT UR8, UR22, 0x9910, URZ ;  /* 0x0000991016087896 */ /* 0x000fe2000800003f */
[----:B-1----:R1:W-:Y:S03]  /*14fd0*/  @!P2 SYNCS.ARRIVE.TRANS64 RZ, [R12+URZ], R10 ;  /* 0x0000000a0cffa9a7 */ /* 0x0023e6000800003f */
[----:B------:R-:W-:-:S06]  /*14fe0*/  UISETP.NE.AND UP0, UPT, UR8, 0x2, UPT ;  /* 0x000000020800788c */ /* 0x000fcc000bf05270 */
[----:B------:R-:W-:-:S13]  /*14ff0*/  PLOP3.LUT P1, PT, PT, PT, UP0, 0x80, 0x0 ;  /* 0x000000000000781c */ /* 0x000fda0003f2f008 */
[----:B-1----:R-:W-:Y:S05]  /*15000*/  @P1 BRA `(.L_x_355) ;  /* 0x0000000000041947 */ /* 0x002fea0003800000 */
[----:B------:R-:W-:Y:S01]  /*15010*/  BPT.TRAP 0x1 ;  /* 0x000000040000795c */ /* 0x000fe20000300000 */
.L_x_355:
[----:B------:R-:W-:Y:S05]  /*15020*/  @P0 BRA `(.L_x_356) ;  /* 0x0000000000040947 */ /* 0x000fea0003800000 */
[----:B------:R-:W-:Y:S01]  /*15030*/  BPT.TRAP 0x1 ;  /* 0x000000040000795c */ /* 0x000fe20000300000 */
.L_x_356:
[----:B------:R-:W-:Y:S01]  /*15040*/  IMAD R14, R3, 0x8000, R14 ;  /* 0x00008000030e7824 */ /* 0x000fe200078e020e */
[----:B------:R-:W-:Y:S01]  /*15050*/  R2UR UR9, R12 ;  /* 0x000000000c0972ca */ /* 0x000fe200000e0000 */
[----:B------:R-:W-:Y:S01]  /*15060*/  VIADD R11, R11, 0xffffffff ;  /* 0xffffffff0b0b7836 */ /* 0x000fe20000000000 */
[----:B------:R-:W-:Y:S01]  /*15070*/  UIADD3 UR14, UP0, UR20, 0xf0, URZ ;  /* 0x000000f0140e7890 */ /* 0x000fe2000ff1e03f */
[----:B------:R-:W-:Y:S01]  /*15080*/  R2UR UR11, R4 ;  /* 0x00000000040b72ca */ /* 0x000fe200000e0000 */
[----:B------:R-:W-:Y:S01]  /*15090*/  UIADD3 UR24, UP1, UR20, 0x1f0, URZ ;  /* 0x000001f014187890 */ /* 0x000fe2000ff3e03f */
[----:B------:R-:W-:Y:S01]  /*150a0*/  R2UR UR8, R14 ;  /* 0x000000000e0872ca */ /* 0x000fe200000e0000 */
[----:B------:R-:W-:Y:S01]  /*150b0*/  UIADD3.X UR15, URZ, UR21, URZ, UP0, !UPT ;  /* 0x000000153f0f7290 */ /* 0x000fe200087fe43f */
[----:B------:R-:W-:Y:S01]  /*150c0*/  R2UR UR10, R13 ;  /* 0x000000000d0a72ca */ /* 0x000fe200000e0000 */
[----:B------:R-:W-:Y:S01]  /*150d0*/  UIADD3.X UR25, URZ, UR21, URZ, UP1, !UPT ;  /* 0x000000153f197290 */ /* 0x000fe20008ffe43f */
[----:B------:R-:W-:Y:S01]  /*150e0*/  R2UR UR12, R9 ;  /* 0x00000000090c72ca */ /* 0x000fe200000e0000 */
[----:B------:R-:W-:Y:S01]  /*150f0*/  UMOV UR16, 0x0 ;  /* 0x0000000000107882 */ /* 0x000fe20000000000 */
[----:B------:R-:W-:Y:S01]  /*15100*/  R2UR UR19, R5 ;  /* 0x00000000051372ca */ /* 0x000fe200000e0000 */
[----:B------:R-:W-:Y:S01]  /*15110*/  UMOV UR17, 0x10000000 ;  /* 0x1000000000117882 */ /* 0x000fe20000000000 */
[----:B------:R-:W-:-:S02]  /*15120*/  ISETP.GT.AND P3, PT, R11, 0x1, PT ;  /* 0x000000010b00780c */ /* 0x000fc40003f64270 */
[----:B------:R-:W-:Y:S02]  /*15130*/  IADD3 R3, R3, 0x1, RZ ;  /* 0x0000000103037810 */ /* 0x000fe40007ffe0ff */
[----:B------:R-:W-:Y:S01]  /*15140*/  IADD3 R13, R13, 0x40, RZ ;  /* 0x000000400d0d7810 */ /* 0x000fe20007ffe0ff */
[----:B------:R-:W-:Y:S01]  /*15150*/  UIADD3 UR13, UR8, 0x8400, URZ ;  /* 0x00008400080d7890 */ /* 0x000fe2000fffe03f */
[----:B------:R-:W-:Y:S01]  /*15160*/  ISETP.NE.AND P1, PT, R3, 0x3, PT ;  /* 0x000000030300780c */ /* 0x000fe20003f25270 */
[----:B------:R-:W-:-:S03]  /*15170*/  UIADD3 UR18, UR8, 0x20400, URZ ;  /* 0x0002040008127890 */ /* 0x000fc6000fffe03f */
[----:B--2---:R-:W-:Y:S02]  /*15180*/  SEL R7, RZ, 0x1, P1 ;  /* 0x00000001ff077807 */ /* 0x004fe40000800000 */
[----:B------:R-:W-:Y:S01]  /*15190*/  UMOV UR8, UR13 ;  /* 0x0000000d00087c82 */ /* 0x000fe20008000000 */
[----:B------:R-:W-:Y:S01]  /*151a0*/  SEL R3, R3, RZ, P1 ;  /* 0x000000ff03037207 */ /* 0x000fe20000800000 */
[----:B------:R1:W-:Y:S01]  /*151b0*/  UTMALDG.3D [UR8], [UR14], desc[UR16] ;  /* 0x000010080e0075b4 */ /* 0x0003e20008011000 */
[----:B------:R-:W-:Y:S01]  /*151c0*/  LOP3.LUT R2, R2, R7, RZ, 0x3c, !PT ;  /* 0x0000000702027212 */ /* 0x000fe200078e3cff */
[----:B-1----:R-:W-:Y:S01]  /*151d0*/  UMOV UR8, UR18 ;  /* 0x0000001200087c82 */ /* 0x002fe20008000000 */
[----:B------:R-:W-:Y:S02]  /*151e0*/  UMOV UR11, UR19 ;  /* 0x00000013000b7c82 */ /* 0x000fe40008000000 */
[----:B------:R1:W-:Y:S02]  /*151f0*/  UTMALDG.3D [UR8], [UR24], desc[UR16] ;  /* 0x00001008180075b4 */ /* 0x0003e40008011000 */
[----:B-1----:R-:W-:Y:S05]  /*15200*/  @P3 BRA `(.L_x_357) ;  /* 0xfffffffc004c3947 */ /* 0x002fea000383ffff */
.L_x_353:
[----:B------:R-:W-:Y:S05]  /*15210*/  BSYNC B1 ;  /* 0x0000000000017941 */ /* 0x000fea0003800000 */
.L_x_352:
[----:B------:R-:W2:Y:S01]  /*15220*/  LDL.LU R14, [R1+0x204] ;  /* 0x00020400010e7983 */ /* 0x000ea20000300800 */
[----:B------:R-:W-:Y:S01]  /*15230*/  LOP3.LUT P1, RZ, R8, 0xff, RZ, 0xc0, !PT ;  /* 0x000000ff08ff7812 */ /* 0x000fe2000782c0ff */
[----:B------:R-:W-:Y:S01]  /*15240*/  VIADD R6, R6, UR6 ;  /* 0x0000000606067c36 */ /* 0x000fe20008000000 */
[----:B------:R-:W-:Y:S01]  /*15250*/  ULDC.64 UR8, c[0x0][0x8f8] ;  /* 0x00023e0000087ab9 */ /* 0x000fe20000000a00 */
[----:B------:R-:W3:Y:S01]  /*15260*/  LDL.LU R12, [R1+0x200] ;  /* 0x00020000010c7983 */ /* 0x000ee20000300800 */
[----:B------:R-:W-:Y:S01]  /*15270*/  UISETP.GE.U32.AND UP0, UPT, UR6, 0x3, UPT ;  /* 0x000000030600788c */ /* 0x000fe2000bf06070 */
[----:B------:R-:W-:Y:S01]  /*15280*/  BSSY B1, `(.L_x_358) ;  /* 0x0000071000017945 */ /* 0x000fe20003800000 */
[----:B------:R-:W-:Y:S01]  /*15290*/  IMAD.MOV.U32 R4, RZ, RZ, -0x1 ;  /* 0xffffffffff047424 */ /* 0x000fe200078e00ff */
[----:B------:R-:W-:Y:S01]  /*152a0*/  PRMT R8, RZ, 0x7610, R8 ;  /* 0x00007610ff087816 */ /* 0x000fe20000000008 */
[----:B------:R-:W-:Y:S02]  /*152b0*/  IMAD.MOV.U32 R9, RZ, RZ, -0x1 ;  /* 0xffffffffff097424 */ /* 0x000fe400078e00ff */
[----:B------:R-:W-:-:S03]  /*152c0*/  PLOP3.LUT P3, PT, PT, PT, UP0, 0x80, 0x0 ;  /* 0x000000000000781c */ /* 0x000fc60003f6f008 */
[----:B------:R-:W1:Y:S01]  /*152d0*/  @P1 S2R R3, SR_CgaCtaId ;  /* 0x0000000000031919 */ /* 0x000e620000008800 */
[----:B------:R-:W-:-:S04]  /*152e0*/  @P1 MOV R2, 0x400 ;  /* 0x0000040000021802 */ /* 0x000fc80000000f00 */
[----:B-1----:R-:W-:-:S04]  /*152f0*/  @P1 LEA R2, R3, R2, 0x18 ;  /* 0x0000000203021211 */ /* 0x002fc800078ec0ff */
[----:B------:R1:W-:Y:S01]  /*15300*/  @P1 SYNCS.ARRIVE.TRANS64.A1T0 RZ, [R2+URZ+0x78], RZ ;  /* 0x000078ff02ff19a7 */ /* 0x0003e2000810003f */
[----:B------:R-:W-:Y:S02]  /*15310*/  ISETP.GT.U32.AND P1, PT, R6, 0x2, PT ;  /* 0x000000020600780c */ /* 0x000fe40003f24070 */
[----:B-1----:R-:W-:-:S04]  /*15320*/  MOV R2, UR6 ;  /* 0x0000000600027c02 */ /* 0x002fc80008000f00 */
[----:B------:R-:W-:Y:S01]  /*15330*/  ISETP.LT.U32.AND P1, PT, R2, 0x3, P1 ;  /* 0x000000030200780c */ /* 0x000fe20000f21070 */
[----:B------:R-:W-:-:S05]  /*15340*/  IMAD.WIDE.U32 R2, R6, -0x55555555, RZ ;  /* 0xaaaaaaab06027825 */ /* 0x000fca00078e00ff */
[----:B------:R-:W-:Y:S02]  /*15350*/  SHF.R.U32.HI R5, RZ, 0x1, R3 ;  /* 0x00000001ff057819 */ /* 0x000fe40000011603 */
[----:B------:R-:W-:Y:S02]  /*15360*/  SEL R3, RZ, 0x1, !P1 ;  /* 0x00000001ff037807 */ /* 0x000fe40004800000 */
[----:B------:R-:W-:Y:S01]  /*15370*/  PRMT R2, RZ, 0x7610, R2 ;  /* 0x00007610ff027816 */ /* 0x000fe20000000002 */
[----:B------:R-:W-:Y:S01]  /*15380*/  IMAD R6, R5, -0x3, R6 ;  /* 0xfffffffd05067824 */ /* 0x000fe200078e0206 */
[----:B------:R-:W-:-:S04]  /*15390*/  LOP3.LUT R0, R0, R3, RZ, 0x3c, !PT ;  /* 0x0000000300007212 */ /* 0x000fc800078e3cff */
[----:B------:R-:W-:Y:S02]  /*153a0*/  @P3 LOP3.LUT R0, R0, 0x1, R5, 0x78, !PT ;  /* 0x0000000100003812 */ /* 0x000fe400078e7805 */
[----:B------:R-:W-:Y:S02]  /*153b0*/  MOV R5, 0xffffffff ;  /* 0xffffffff00057802 */ /* 0x000fe40000000f00 */
[----:B---3--:R-:W-:-:S04]  /*153c0*/  IADD3 R12, P1, R12, UR54, RZ ;  /* 0x000000360c0c7c10 */ /* 0x008fc8000ff3e0ff */
[----:B--2---:R-:W-:Y:S01]  /*153d0*/  IADD3.X R14, R14, UR39, RZ, P1, !PT ;  /* 0x000000270e0e7c10 */ /* 0x004fe20008ffe4ff */
[----:B------:R1:W-:Y:S01]  /*153e0*/  STL [R1+0x200], R12 ;  /* 0x0002000c01007387 */ /* 0x0003e20000100800 */
[----:B------:R-:W-:-:S03]  /*153f0*/  ISETP.GE.U32.AND P1, PT, R12, UR8, PT ;  /* 0x000000080c007c0c */ /* 0x000fc6000bf26070 */
[----:B------:R1:W-:Y:S01]  /*15400*/  STL [R1+0x204], R14 ;  /* 0x0002040e01007387 */ /* 0x0003e20000100800 */
[----:B------:R-:W-:-:S13]  /*15410*/  ISETP.GE.U32.AND.EX P1, PT, R14, UR9, PT, P1 ;  /* 0x000000090e007c0c */ /* 0x000fda000bf26110 */
[----:B-1----:R-:W-:Y:S05]  /*15420*/  @P1 BRA `(.L_x_359) ;  /* 0x0000000400581947 */ /* 0x002fea0003800000 */
[----:B------:R-:W1:Y:S01]  /*15430*/  S2R R7, SR_CTAID.X ;  /* 0x0000000000077919 */ /* 0x000e620000002500 */
[----:B------:R-:W2:Y:S01]  /*15440*/  LDC R15, c[0x0][0x904] ;  /* 0x00024100ff0f7b82 */ /* 0x000ea20000000800 */
[----:B------:R-:W-:Y:S01]  /*15450*/  ULDC UR8, c[0x0][0x150] ;  /* 0x0000540000087ab9 */ /* 0x000fe20000000800 */
[----:B------:R-:W-:Y:S01]  /*15460*/  ULDC UR11, c[0x0][0x8d8] ;  /* 0x00023600000b7ab9 */ /* 0x000fe20000000800 */
[----:B------:R-:W3:Y:S05]  /*15470*/  S2R R5, SR_CTAID.Y ;  /* 0x0000000000057919 */ /* 0x000eea0000002600 */
[----:B------:R-:W4:Y:S08]  /*15480*/  LDC R4, c[0x0][0x144] ;  /* 0x00005100ff047b82 */ /* 0x000f300000000800 */
[----:B------:R-:W5:Y:S01]  /*15490*/  LDC R10, c[0x0][0x148] ;  /* 0x00005200ff0a7b82 */ /* 0x000f620000000800 */
[----:B--2---:R-:W-:-:S02]  /*154a0*/  ISETP.NE.AND P4, PT, R15, 0x1, PT ;  /* 0x000000010f00780c */ /* 0x004fc40003f85270 */
[----:B-1----:R-:W-:Y:S02]  /*154b0*/  I2FP.F32.U32 R2, R7 ;  /* 0x0000000700027245 */ /* 0x002fe40000201000 */
[----:B---3--:R-:W-:-:S03]  /*154c0*/  I2FP.F32.U32 R3, R5 ;  /* 0x0000000500037245 */ /* 0x008fc60000201000 */
[----:B------:R-:W-:Y:S01]  /*154d0*/  FMUL R2, R2, UR8 ;  /* 0x0000000802027c20 */ /* 0x000fe20008400000 */
[----:B------:R-:W-:Y:S02]  /*154e0*/  ULDC UR8, c[0x0][0x154] ;  /* 0x0000550000087ab9 */ /* 0x000fe40000000800 */
[----:B------:R-:W-:Y:S01]  /*154f0*/  FMUL R9, R3, UR8 ;  /* 0x0000000803097c20 */ /* 0x000fe20008400000 */
[----:B------:R-:W-:Y:S02]  /*15500*/  ULDC.64 UR8, c[0x0][0x8d0] ;  /* 0x0002340000087ab9 */ /* 0x000fe40000000a00 */
[----:B------:R-:W1:Y:S01]  /*15510*/  F2I.U32.TRUNC.NTZ R2, R2 ;  /* 0x0000000200027305 */ /* 0x000e62000020f000 */
[----:B------:R-:W-:-:S04]  /*15520*/  ISETP.NE.U32.AND P1, PT, RZ, UR8, PT ;  /* 0x00000008ff007c0c */ /* 0x000fc8000bf25070 */
[----:B------:R-:W-:-:S03]  /*15530*/  ISETP.NE.AND.EX P1, PT, RZ, UR9, PT, P1 ;  /* 0x00000009ff007c0c */ /* 0x000fc6000bf25310 */
[----:B------:R-:W2:Y:S01]  /*15540*/  F2I.U32.TRUNC.NTZ R9, R9 ;  /* 0x0000000900097305 */ /* 0x000ea2000020f000 */
[----:B-1----:R-:W-:Y:S02]  /*15550*/  IADD3 R3, -R2, RZ, RZ ;  /* 0x000000ff02037210 */ /* 0x002fe40007ffe1ff */
[----:B------:R-:W-:-:S03]  /*15560*/  MOV R2, R12 ;  /* 0x0000000c00027202 */ /* 0x000fc60000000f00 */
[----:B----4-:R-:W-:Y:S02]  /*15570*/  IMAD R7, R4, R3, R7 ;  /* 0x0000000304077224 */ /* 0x010fe400078e0207 */
[----:B--2---:R-:W-:-:S04]  /*15580*/  IMAD.MOV R3, RZ, RZ, -R9 ;  /* 0x000000ffff037224 */ /* 0x004fc800078e0a09 */
[----:B-----5:R-:W-:Y:S02]  /*15590*/  @P4 IMAD R7, R10, R3, R5 ;  /* 0x000000030a074224 */ /* 0x020fe400078e0205 */
[----:B------:R-:W-:Y:S01]  /*155a0*/  IMAD.MOV.U32 R3, RZ, RZ, R14 ;  /* 0x000000ffff037224 */ /* 0x000fe200078e000e */
[----:B------:R-:W-:Y:S06]  /*155b0*/  @!P1 BRA `(.L_x_360) ;  /* 0x0000000000289947 */ /* 0x000fec0003800000 */
[----:B------:R-:W-:Y:S02]  /*155c0*/  ULDC UR10, c[0x0][0x8dc] ;  /* 0x00023700000a7ab9 */ /* 0x000fe40000000800 */
[----:B------:R-:W-:-:S04]  /*155d0*/  IADD3 R3, P1, R12, UR10, RZ ;  /* 0x0000000a0c037c10 */ /* 0x000fc8000ff3e0ff */
[----:B------:R-:W-:-:S05]  /*155e0*/  IADD3.X R9, RZ, R14, RZ, P1, !PT ;  /* 0x0000000eff097210 */ /* 0x000fca0000ffe4ff */
[----:B------:R-:W-:-:S04]  /*155f0*/  IMAD.WIDE.U32 R4, R9, UR8, RZ ;  /* 0x0000000809047c25 */ /* 0x000fc8000f8e00ff */
[----:B------:R-:W-:-:S04]  /*15600*/  IMAD.WIDE.U32 R4, P1, R3, UR9, R4 ;  /* 0x0000000903047c25 */ /* 0x000fc8000f820004 */
[----:B------:R-:W-:Y:S01]  /*15610*/  IMAD.WIDE.U32 R2, R3, UR8, RZ ;  /* 0x0000000803027c25 */ /* 0x000fe2000f8e00ff */
[----:B------:R-:W-:-:S04]  /*15620*/  MOV R2, R5 ;  /* 0x0000000500027202 */ /* 0x000fc80000000f00 */
[----:B------:R-:W-:Y:S01]  /*15630*/  IADD3 RZ, P3, R3, R4, RZ ;  /* 0x0000000403ff7210 */ /* 0x000fe20007f7e0ff */
[----:B------:R-:W-:-:S04]  /*15640*/  IMAD.X R3, RZ, RZ, RZ, P1 ;  /* 0x000000ffff037224 */ /* 0x000fc800008e06ff */
[----:B------:R-:W-:-:S08]  /*15650*/  IMAD.WIDE.U32.X R2, R9, UR9, R2, P3 ;  /* 0x0000000909027c25 */ /* 0x000fd000098e0402 */
.L_x_360:
[--C-:B------:R-:W-:Y:S01]  /*15660*/  SHF.R.U64 R9, R2, UR11, R3.reuse ;  /* 0x0000000b02097c19 */ /* 0x100fe20008001203 */
[----:B------:R-:W-:Y:S01]  /*15670*/  ULDC.64 UR8, c[0x0][0x8c8] ;  /* 0x0002320000087ab9 */ /* 0x000fe20000000a00 */
[----:B------:R-:W-:Y:S01]  /*15680*/  SHF.R.U32.HI R2, RZ, UR11, R3 ;  /* 0x0000000bff027c19 */ /* 0x000fe20008011603 */
[----:B------:R-:W-:Y:S01]  /*15690*/  IMAD.MOV.U32 R3, RZ, RZ, R14 ;  /* 0x000000ffff037224 */ /* 0x000fe200078e000e */
[----:B------:R-:W-:Y:S01]  /*156a0*/  IADD3 R11, P1, RZ, -R9, RZ ;  /* 0x80000009ff0b7210 */ /* 0x000fe20007f3e0ff */
[----:B------:R-:W-:-:S04]  /*156b0*/  ULDC.64 UR10, c[0x0][0x8e8] ;  /* 0x00023a00000a7ab9 */ /* 0x000fc80000000a00 */
[----:B------:R-:W-:Y:S01]  /*156c0*/  IMAD.X R2, RZ, RZ, ~R2, P1 ;  /* 0x000000ffff027224 */ /* 0x000fe200008e0e02 */
[----:B------:R-:W-:-:S03]  /*156d0*/  ISETP.NE.U32.AND P1, PT, RZ, UR10, PT ;  /* 0x0000000aff007c0c */ /* 0x000fc6000bf25070 */
[----:B------:R-:W-:Y:S01]  /*156e0*/  IMAD R2, R2, UR8, RZ ;  /* 0x0000000802027c24 */ /* 0x000fe2000f8e02ff */
[----:B------:R-:W-:-:S03]  /*156f0*/  ISETP.NE.AND.EX P1, PT, RZ, UR11, PT, P1 ;  /* 0x0000000bff007c0c */ /* 0x000fc6000bf25310 */
[----:B------:R-:W-:Y:S01]  /*15700*/  IMAD R5, R11, UR9, R2 ;  /* 0x000000090b057c24 */ /* 0x000fe2000f8e0202 */
[----:B------:R-:W-:-:S05]  /*15710*/  MOV R2, R12 ;  /* 0x0000000c00027202 */ /* 0x000fca0000000f00 */
[----:B------:R-:W-:Y:S01]  /*15720*/  IMAD.WIDE.U32 R2, R11, UR8, R2 ;  /* 0x000000080b027c25 */ /* 0x000fe2000f8e0002 */
[----:B------:R-:W-:-:S04]  /*15730*/  ULDC UR8, c[0x0][0x8c0] ;  /* 0x0002300000087ab9 */ /* 0x000fc80000000800 */
[----:B------:R-:W-:-:S04]  /*15740*/  IADD3 R3, R3, R5, RZ ;  /* 0x0000000503037210 */ /* 0x000fc80007ffe0ff */
[--C-:B------:R-:W-:Y:S02]  /*15750*/  SHF.R.U64 R10, R2, UR8, R3.reuse ;  /* 0x00000008020a7c19 */ /* 0x100fe40008001203 */
[----:B------:R-:W-:Y:S01]  /*15760*/  SHF.R.U32.HI R3, RZ, UR8, R3 ;  /* 0x00000008ff037c19 */ /* 0x000fe20008011603 */
[----:B------:R-:W-:-:S03]  /*15770*/  ULDC UR8, c[0x0][0x8b0] ;  /* 0x00022c0000087ab9 */ /* 0x000fc60000000800 */
[--C-:B------:R-:W-:Y:S02]  /*15780*/  SHF.R.U64 R12, R10, UR8, R3.reuse ;  /* 0x000000080a0c7c19 */ /* 0x100fe40008001203 */
[----:B------:R-:W-:Y:S01]  /*15790*/  SHF.R.U32.HI R3, RZ, UR8, R3 ;  /* 0x00000008ff037c19 */ /* 0x000fe20008011603 */
[----:B------:R-:W-:-:S03]  /*157a0*/  ULDC UR8, c[0x0][0x900] ;  /* 0x0002400000087ab9 */ /* 0x000fc60000000800 */
[--C-:B------:R-:W-:Y:S02]  /*157b0*/  SHF.R.U64 R11, R12, UR8, R3.reuse ;  /* 0x000000080c0b7c19 */ /* 0x100fe40008001203 */
[----:B------:R-:W-:-:S03]  /*157c0*/  SHF.R.U32.HI R13, RZ, UR8, R3 ;  /* 0x00000008ff0d7c19 */ /* 0x000fc60008011603 */
[----:B------:R-:W-:Y:S01]  /*157d0*/  IMAD.MOV.U32 R2, RZ, RZ, R11 ;  /* 0x000000ffff027224 */ /* 0x000fe200078e000b */
[----:B------:R-:W-:Y:S01]  /*157e0*/  MOV R3, R13 ;  /* 0x0000000d00037202 */ /* 0x000fe20000000f00 */
[----:B------:R-:W-:Y:S06]  /*157f0*/  @!P1 BRA `(.L_x_361) ;  /* 0x0000000000289947 */ /* 0x000fec0003800000 */
[----:B------:R-:W-:Y:S02]  /*15800*/  ULDC UR8, c[0x0][0x8f4] ;  /* 0x00023d0000087ab9 */ /* 0x000fe40000000800 */
[----:B------:R-:W-:-:S05]  /*15810*/  IADD3 R3, P1, R11, UR8, RZ ;  /* 0x000000080b037c10 */ /* 0x000fca000ff3e0ff */
[----:B------:R-:W-:-:S04]  /*15820*/  IMAD.X R13, RZ, RZ, R13, P1 ;  /* 0x000000ffff0d7224 */ /* 0x000fc800008e060d */
[----:B------:R-:W-:-:S04]  /*15830*/  IMAD.WIDE.U32 R4, R13, UR10, RZ ;  /* 0x0000000a0d047c25 */ /* 0x000fc8000f8e00ff */
[----:B------:R-:W-:-:S04]  /*15840*/  IMAD.WIDE.U32 R4, P1, R3, UR11, R4 ;  /* 0x0000000b03047c25 */ /* 0x000fc8000f820004 */
[----:B------:R-:W-:-:S04]  /*15850*/  IMAD.WIDE.U32 R2, R3, UR10, RZ ;  /* 0x0000000a03027c25 */ /* 0x000fc8000f8e00ff */
[----:B------:R-:W-:Y:S01]  /*15860*/  IMAD.MOV.U32 R2, RZ, RZ, R5 ;  /* 0x000000ffff027224 */ /* 0x000fe200078e0005 */
[----:B------:R-:W-:Y:S02]  /*15870*/  IADD3 RZ, P3, R3, R4, RZ ;  /* 0x0000000403ff7210 */ /* 0x000fe40007f7e0ff */
[----:B------:R-:W-:-:S03]  /*15880*/  IADD3.X R3, RZ, RZ, RZ, P1, !PT ;  /* 0x000000ffff037210 */ /* 0x000fc60000ffe4ff */
[----:B------:R-:W-:-:S08]  /*15890*/  IMAD.WIDE.U32.X R2, R13, UR11, R2, P3 ;  /* 0x0000000b0d027c25 */ /* 0x000fd000098e0402 */
.L_x_361:
[----:B------:R-:W-:Y:S01]  /*158a0*/  ULDC UR8, c[0x0][0x8f0] ;  /* 0x00023c0000087ab9 */ /* 0x000fe20000000800 */
[----:B------:R-:W-:Y:S02]  /*158b0*/  LOP3.LUT R12, R12, UR7, RZ, 0xc0, !PT ;  /* 0x000000070c0c7c12 */ /* 0x000fe4000f8ec0ff */
[----:B------:R-:W-:Y:S01]  /*158c0*/  SHF.R.U64 R3, R2, UR8, R3 ;  /* 0x0000000802037c19 */ /* 0x000fe20008001203 */
[----:B------:R-:W-:Y:S01]  /*158d0*/  ULDC UR8, c[0x0][0x8e0] ;  /* 0x0002380000087ab9 */ /* 0x000fe20000000800 */
[----:B------:R-:W-:Y:S02]  /*158e0*/  LOP3.LUT R4, R10, UR4, RZ, 0xc0, !PT ;  /* 0x000000040a047c12 */ /* 0x000fe4000f8ec0ff */
[C---:B------:R-:W-:Y:S01]  /*158f0*/  IADD3 R2, -R3.reuse, RZ, RZ ;  /* 0x000000ff03027210 */ /* 0x040fe20007ffe1ff */
[----:B------:R-:W-:-:S04]  /*15900*/  IMAD R12, R3, UR5, R12 ;  /* 0x00000005030c7c24 */ /* 0x000fc8000f8e020c */
[----:B------:R-:W-:Y:S01]  /*15910*/  IMAD R11, R2, UR8, R11 ;  /* 0x00000008020b7c24 */ /* 0x000fe2000f8e020b */
[----:B------:R-:W-:Y:S01]  /*15920*/  ULDC UR8, c[0x0][0x8b8] ;  /* 0x00022e0000087ab9 */ /* 0x000fe20000000800 */
[----:B------:R-:W-:Y:S02]  /*15930*/  IMAD.MOV.U32 R2, RZ, RZ, 0x1 ;  /* 0x00000001ff027424 */ /* 0x000fe400078e00ff */
[----:B------:R-:W-:Y:S01]  /*15940*/  IMAD R7, R12, UR8, R7 ;  /* 0x000000080c077c24 */ /* 0x000fe2000f8e0207 */
[----:B------:R-:W-:Y:S02]  /*15950*/  ULDC UR8, c[0x0][0x8a8] ;  /* 0x00022a0000087ab9 */ /* 0x000fe40000000800 */
[----:B------:R-:W-:-:S05]  /*15960*/  IMAD R4, R11, UR8, R4 ;  /* 0x000000080b047c24 */ /* 0x000fca000f8e0204 */
[----:B------:R-:W-:Y:S02]  /*15970*/  SEL R5, R4, R7, !P4 ;  /* 0x0000000704057207 */ /* 0x000fe40006000000 */
[----:B------:R-:W-:-:S07]  /*15980*/  SEL R4, R7, R4, !P4 ;  /* 0x0000000407047207 */ /* 0x000fce0006000000 */
.L_x_359:
[----:B------:R-:W-:Y:S05]  /*15990*/  BSYNC B1 ;  /* 0x0000000000017941 */ /* 0x000fea0003800000 */
.L_x_358:
[----:B------:R-:W-:-:S13]  /*159a0*/  LOP3.LUT P1, RZ, R2, 0xff, RZ, 0xc0, !PT ;  /* 0x000000ff02ff7812 */ /* 0x000fda000782c0ff */
[----:B------:R-:W-:Y:S05]  /*159b0*/  @P1 BRA `(.L_x_362) ;  /* 0xfffffff4002c1947 */ /* 0x000fea000383ffff */
[----:B------:R-:W-:Y:S05]  /*159c0*/  BSYNC B0 ;  /* 0x0000000000007941 */ /* 0x000fea0003800000 */
.L_x_350:
[----:B------:R-:W-:-:S03]  /*159d0*/  UMOV UR8, 0xffffffff ;  /* 0xffffffff00087882 */ /* 0x000fc60000000000 */
[----:B------:R-:W-:Y:S05]  /*159e0*/  BRA.DIV UR8, `(.L_x_363) ;  /* 0x00000012080c7947 */ /* 0x000fea000b800000 */
[----:B------:R-:W-:-:S13]  /*159f0*/  ELECT P6, URZ, PT ;  /* 0x00000000003f782f */ /* 0x000fda00038c0000 */
.L_x_409:
[----:B------:R-:W-:Y:S05]  /*15a00*/  @!P6 BRA `(.L_x_9) ;  /* 0x000000000084e947 */ /* 0x000fea0003800000 */
[----:B------:R-:W-:-:S04]  /*15a10*/  ULOP3.LUT UR8, UR46, 0x2, URZ, 0xfc, !UPT ;  /* 0x000000022e087892 */ /* 0x000fc8000f8efc3f */
[----:B------:R-:W-:-:S06]  /*15a20*/  UISETP.NE.AND UP0, UPT, UR8, 0x3, UPT ;  /* 0x000000030800788c */ /* 0x000fcc000bf05270 */
[----:B------:R-:W-:-:S13]  /*15a30*/  PLOP3.LUT P0, PT, PT, PT, UP0, 0x80, 0x0 ;  /* 0x000000000000781c */ /* 0x000fda0003f0f008 */
[----:B------:R-:W-:Y:S05]  /*15a40*/  @!P0 BRA `(.L_x_364) ;  /* 0x0000000000048947 */ /* 0x000fea0003800000 */
[----:B------:R-:W-:Y:S01]  /*15a50*/  BPT.TRAP 0x1 ;  /* 0x000000040000795c */ /* 0x000fe20000300000 */
.L_x_364:
[----:B------:R-:W1:Y:S01]  /*15a60*/  S2R R3, SR_CgaCtaId ;  /* 0x0000000000037919 */ /* 0x000e620000008800 */
[----:B------:R-:W-:-:S04]  /*15a70*/  MOV R2, 0x400 ;  /* 0x0000040000027802 */ /* 0x000fc80000000f00 */
[----:B-1----:R-:W-:Y:S02]  /*15a80*/  LEA R3, R3, R2, 0x18 ;  /* 0x0000000203037211 */ /* 0x002fe400078ec0ff */
[----:B------:R-:W-:Y:S02]  /*15a90*/  SHF.L.U32 R2, R0, 0x1f, RZ ;  /* 0x0000001f00027819 */ /* 0x000fe400000006ff */
[----:B------:R-:W-:-:S05]  /*15aa0*/  IADD3 R3, R3, 0x18, RZ ;  /* 0x0000001803037810 */ /* 0x000fca0007ffe0ff */
[----:B------:R-:W-:-:S04]  /*15ab0*/  IMAD R5, R6, 0x8, R3 ;  /* 0x0000000806057824 */ /* 0x000fc800078e0203 */
[----:B------:R-:W1:Y:S02]  /*15ac0*/  SYNCS.PHASECHK.TRANS64.TRYWAIT P0, [R5+URZ], R2 ;  /* 0x00000002050075a7 */ /* 0x000e64000800017f */
[----:B-1----:R-:W-:Y:S05]  /*15ad0*/  @!P0 BRA `(.L_x_365) ;  /* 0x0000000c00f08947 */ /* 0x002fea0003800000 */
.L_x_410:
[----:B------:R-:W-:-:S04]  /*15ae0*/  IADD3 R6, R6, 0x1, RZ ;  /* 0x0000000106067810 */ /* 0x000fc80007ffe0ff */
[----:B------:R-:W-:-:S04]  /*15af0*/  ISETP.NE.AND P0, PT, R6, 0x3, PT ;  /* 0x000000030600780c */ /* 0x000fc80003f05270 */
[----:B-1----:R-:W-:Y:S02]  /*15b00*/  SEL R5, RZ, 0x1, P0 ;  /* 0x00000001ff057807 */ /* 0x002fe40000000000 */
[----:B------:R-:W-:Y:S02]  /*15b10*/  SEL R6, R6, RZ, P0 ;  /* 0x000000ff06067207 */ /* 0x000fe40000000000 */
[----:B------:R-:W-:-:S03]  /*15b20*/  LOP3.LUT R5, R0, R5, RZ, 0x3c, !PT ;  /* 0x0000000500057212 */ /* 0x000fc600078e3cff */
[----:B------:R-:W-:Y:S01]  /*15b30*/  IMAD R7, R6, 0x8, R3 ;  /* 0x0000000806077824 */ /* 0x000fe200078e0203 */
[----:B------:R-:W-:-:S04]  /*15b40*/  SHF.L.U32 R0, R5, 0x1f, RZ ;  /* 0x0000001f05007819 */ /* 0x000fc800000006ff */
[----:B------:R-:W1:Y:S02]  /*15b50*/  SYNCS.PHASECHK.TRANS64.TRYWAIT P0, [R7+URZ], R0 ;  /* 0x00000000070075a7 */ /* 0x000e64000800017f */
[----:B-1----:R-:W-:Y:S05]  /*15b60*/  @!P0 BRA `(.L_x_366) ;  /* 0x0000000c00e08947 */ /* 0x002fea0003800000 */
.L_x_411:
[----:B-1----:R-:W-:-:S04]  /*15b70*/  IADD3 R0, R6, 0x1, RZ ;  /* 0x0000000106007810 */ /* 0x002fc80007ffe0ff */
[----:B------:R-:W-:-:S04]  /*15b80*/  ISETP.NE.AND P0, PT, R0, 0x3, PT ;  /* 0x000000030000780c */ /* 0x000fc80003f05270 */
[----:B------:R-:W-:Y:S02]  /*15b90*/  SEL R2, RZ, 0x1, P0 ;  /* 0x00000001ff027807 */ /* 0x000fe40000000000 */
[----:B------:R-:W-:Y:S02]  /*15ba0*/  SEL R0, R0, RZ, P0 ;  /* 0x000000ff00007207 */ /* 0x000fe40000000000 */
[----:B------:R-:W-:-:S03]  /*15bb0*/  LOP3.LUT R2, R5, R2, RZ, 0x3c, !PT ;  /* 0x0000000205027212 */ /* 0x000fc600078e3cff */
[----:B------:R-:W-:Y:S01]  /*15bc0*/  IMAD R3, R0, 0x8, R3 ;  /* 0x0000000800037824 */ /* 0x000fe200078e0203 */
[----:B------:R-:W-:-:S07]  /*15bd0*/  SHF.L.U32 R0, R2, 0x1f, RZ ;  /* 0x0000001f02007819 */ /* 0x000fce00000006ff */
.L_x_367:
[----:B-1----:R1:W2:Y:S02]  /*15be0*/  SYNCS.PHASECHK.TRANS64.TRYWAIT P0, [R3+URZ], R0 ;  /* 0x00000000030075a7 */ /* 0x0022a4000800017f */
[----:B--2---:R-:W-:Y:S05]  /*15bf0*/  @!P0 NANOSLEEP.SYNCS 0x989680 ;  /* 0x009896800000895d */ /* 0x004fea0003900000 */
[----:B------:R-:W2:Y:S02]  /*15c00*/  @!P0 SYNCS.PHASECHK.TRANS64 P0, [R3+URZ], R0 ;  /* 0x00000000030085a7 */ /* 0x000ea4000800007f */
[----:B--2---:R-:W-:Y:S05]  /*15c10*/  @!P0 BRA `(.L_x_367) ;  /* 0xfffffffc00f08947 */ /* 0x004fea000383ffff */
.L_x_9:
[----:B------:R-:W-:Y:S05]  /*15c20*/  BSYNC B6 ;  /* 0x0000000000067941 */ /* 0x000fea0003800000 */
.L_x_7:
[----:B------:R-:W-:Y:S05]  /*15c30*/  EXIT ;  /* 0x000000000000794d */ /* 0x000fea0003800000 */
.L_x_22:
[----:B----4-:R4:W1:Y:S02]  /*15c40*/  SYNCS.PHASECHK.TRANS64.TRYWAIT P1, [R3+URZ], R0 ;  /* 0x00000000030075a7 */ /* 0x010864000802017f */
[----:B-1----:R-:W-:Y:S05]  /*15c50*/  @!P1 NANOSLEEP.SYNCS 0x989680 ;  /* 0x009896800000995d */ /* 0x002fea0003900000 */
[----:B------:R-:W1:Y:S02]  /*15c60*/  @!P1 SYNCS.PHASECHK.TRANS64 P1, [R3+URZ], R0 ;  /* 0x00000000030095a7 */ /* 0x000e64000802007f */
[----:B-1----:R-:W-:Y:S05]  /*15c70*/  @!P1 BRA `(.L_x_22) ;  /* 0xfffffffc00f09947 */ /* 0x002fea000383ffff */
[----:B------:R-:W-:Y:S05]  /*15c80*/  BRA `(.L_x_21) ;  /* 0xfffffeb800e87947 */ /* 0x000fea000383ffff */
.L_x_27:
[----:B--2---:R-:W-:-:S04]  /*15c90*/  MOV R3, UR4 ;  /* 0x0000000400037c02 */ /* 0x004fc80008000f00 */
[----:B------:R2:W3:Y:S03]  /*15ca0*/  SYNCS.PHASECHK.TRANS64.TRYWAIT P1, [R3+URZ], R0 ;  /* 0x00000000030075a7 */ /* 0x0004e6000802017f */
[----:B---3--:R-:W-:Y:S05]  /*15cb0*/  @!P1 NANOSLEEP.SYNCS 0x989680 ;  /* 0x009896800000995d */ /* 0x008fea0003900000 */
[----:B------:R-:W3:Y:S02]  /*15cc0*/  @!P1 SYNCS.PHASECHK.TRANS64 P1, [R3+URZ], R0 ;  /* 0x00000000030095a7 */ /* 0x000ee4000802007f */
[----:B---3--:R-:W-:Y:S05]  /*15cd0*/  @!P1 BRA `(.L_x_27) ;  /* 0xfffffffc00ec9947 */ /* 0x008fea000383ffff */
[----:B------:R-:W-:Y:S05]  /*15ce0*/  BRA `(.L_x_26) ;  /* 0xfffffef000747947 */ /* 0x000fea000383ffff */
.L_x_49:
[----:B-1----:R-:W-:-:S04]  /*15cf0*/  IMAD.U32 R3, RZ, RZ, UR50 ;  /* 0x00000032ff037e24 */ /* 0x002fc8000f8e00ff */
[----:B------:R1:W2:Y:S03]  /*15d00*/  SYNCS.PHASECHK.TRANS64.TRYWAIT P0, [R3+URZ+0x30], R0 ;  /* 0x00003000030075a7 */ /* 0x0002a6000800017f */
[----:B--2---:R-:W-:Y:S05]  /*15d10*/  @!P0 NANOSLEEP.SYNCS 0x989680 ;  /* 0x009896800000895d */ /* 0x004fea0003900000 */
[----:B------:R-:W2:Y:S02]  /*15d20*/  @!P0 SYNCS.PHASECHK.TRANS64 P0, [R3+URZ+0x30], R0 ;  /* 0x00003000030085a7 */ /* 0x000ea4000800007f */
[----:B--2---:R-:W-:Y:S05]  /*15d30*/  @!P0 BRA `(.L_x_49) ;  /* 0xfffffffc00ec8947 */ /* 0x004fea000383ffff */
[----:B------:R-:W-:Y:S05]  /*15d40*/  BRA `(.L_x_368) ;  /* 0xffffff3c00287947 */ /* 0x000fea000383ffff */
.L_x_60:
[----:B-1----:R1:W2:Y:S02]  /*15d50*/  SYNCS.PHASECHK.TRANS64.TRYWAIT P4, [R11+URZ+0x30], R153 ;  /* 0x000030990b0075a7 */ /* 0x0022a4000808017f */
[----:B--2---:R-:W-:Y:S05]  /*15d60*/  @!P4 NANOSLEEP.SYNCS 0x989680 ;  /* 0x009896800000c95d */ /* 0x004fea0003900000 */
[----:B------:R-:W2:Y:S02]  /*15d70*/  @!P4 SYNCS.PHASECHK.TRANS64 P4, [R11+URZ+0x30], R153 ;  /* 0x000030990b00c5a7 */ /* 0x000ea4000808007f */
[----:B--2---:R-:W-:Y:S05]  /*15d80*/  @!P4 BRA `(.L_x_60) ;  /* 0xfffffffc00f0c947 */ /* 0x004fea000383ffff */
[----:B------:R-:W-:Y:S05]  /*15d90*/  BRA `(.L_x_369) ;  /* 0xffffff4400947947 */ /* 0x000fea000383ffff */
.L_x_71:
[----:B-1----:R1:W2:Y:S02]  /*15da0*/  SYNCS.PHASECHK.TRANS64.TRYWAIT P4, [R11+URZ+0x30], R24 ;  /* 0x000030180b0075a7 */ /* 0x0022a4000808017f */
[----:B--2---:R-:W-:Y:S05]  /*15db0*/  @!P4 NANOSLEEP.SYNCS 0x989680 ;  /* 0x009896800000c95d */ /* 0x004fea0003900000 */
[----:B------:R-:W2:Y:S02]  /*15dc0*/  @!P4 SYNCS.PHASECHK.TRANS64 P4, [R11+URZ+0x30], R24 ;  /* 0x000030180b00c5a7 */ /* 0x000ea4000808007f */
[----:B--2---:R-:W-:Y:S05]  /*15dd0*/  @!P4 BRA `(.L_x_71) ;  /* 0xfffffffc00f0c947 */ /* 0x004fea000383ffff */
[----:B------:R-:W-:Y:S05]  /*15de0*/  BRA `(.L_x_370) ;  /* 0xffffff4c00507947 */ /* 0x000fea000383ffff */
.L_x_82:
[----:B-1----:R1:W2:Y:S02]  /*15df0*/  SYNCS.PHASECHK.TRANS64.TRYWAIT P4, [R24+URZ+0x30], R25 ;  /* 0x00003019180075a7 */ /* 0x0022a4000808017f */
[----:B--2---:R-:W-:Y:S05]  /*15e00*/  @!P4 NANOSLEEP.SYNCS 0x989680 ;  /* 0x009896800000c95d */ /* 0x004fea0003900000 */
[----:B------:R-:W2:Y:S02]  /*15e10*/  @!P4 SYNCS.PHASECHK.TRANS64 P4, [R24+URZ+0x30], R25 ;  /* 0x000030191800c5a7 */ /* 0x000ea4000808007f */
[----:B--2---:R-:W-:Y:S05]  /*15e20*/  @!P4 BRA `(.L_x_82) ;  /* 0xfffffffc00f0c947 */ /* 0x004fea000383ffff */
[----:B------:R-:W-:Y:S05]  /*15e30*/  BRA `(.L_x_371) ;  /* 0xffffff5400547947 */ /* 0x000fea000383ffff */
.L_x_93:
[----:B-1----:R1:W2:Y:S02]  /*15e40*/  SYNCS.PHASECHK.TRANS64.TRYWAIT P5, [R25+URZ+0x30], R26 ;  /* 0x0000301a190075a7 */ /* 0x0022a400080a017f */
[----:B--2---:R-:W-:Y:S05]  /*15e50*/  @!P5 NANOSLEEP.SYNCS 0x989680 ;  /* 0x009896800000d95d */ /* 0x004fea0003900000 */
[----:B------:R-:W2:Y:S02]  /*15e60*/  @!P5 SYNCS.PHASECHK.TRANS64 P5, [R25+URZ+0x30], R26 ;  /* 0x0000301a1900d5a7 */ /* 0x000ea400080a007f */
[----:B--2---:R-:W-:Y:S05]  /*15e70*/  @!P5 BRA `(.L_x_93) ;  /* 0xfffffffc00f0d947 */ /* 0x004fea000383ffff */
[----:B------:R-:W-:Y:S05]  /*15e80*/  BRA `(.L_x_372) ;  /* 0xffffff5c00247947 */ /* 0x000fea000383ffff */
.L_x_104:
[----:B-1----:R1:W2:Y:S02]  /*15e90*/  SYNCS.PHASECHK.TRANS64.TRYWAIT P5, [R26+URZ+0x30], R27 ;  /* 0x0000301b1a0075a7 */ /* 0x0022a400080a017f */
[----:B--2---:R-:W-:Y:S05]  /*15ea0*/  @!P5 NANOSLEEP.SYNCS 0x989680 ;  /* 0x009896800000d95d */ /* 0x004fea0003900000 */
[----:B------:R-:W2:Y:S02]  /*15eb0*/  @!P5 SYNCS.PHASECHK.TRANS64 P5, [R26+URZ+0x30], R27 ;  /* 0x0000301b1a00d5a7 */ /* 0x000ea400080a007f */
[----:B--2---:R-:W-:Y:S05]  /*15ec0*/  @!P5 BRA `(.L_x_104) ;  /* 0xfffffffc00f0d947 */ /* 0x004fea000383ffff */
[----:B------:R-:W-:Y:S05]  /*15ed0*/  BRA `(.L_x_373) ;  /* 0xffffff6400287947 */ /* 0x000fea000383ffff */
.L_x_115:
[----:B-1----:R1:W2:Y:S02]  /*15ee0*/  SYNCS.PHASECHK.TRANS64.TRYWAIT P5, [R24+URZ+0x30], R25 ;  /* 0x00003019180075a7 */ /* 0x0022a400080a017f */
[----:B--2---:R-:W-:Y:S05]  /*15ef0*/  @!P5 NANOSLEEP.SYNCS 0x989680 ;  /* 0x009896800000d95d */ /* 0x004fea0003900000 */
[----:B------:R-:W2:Y:S02]  /*15f00*/  @!P5 SYNCS.PHASECHK.TRANS64 P5, [R24+URZ+0x30], R25 ;  /* 0x000030191800d5a7 */ /* 0x000ea400080a007f */
[----:B--2---:R-:W-:Y:S05]  /*15f10*/  @!P5 BRA `(.L_x_115) ;  /* 0xfffffffc00f0d947 */ /* 0x004fea000383ffff */
[----:B------:R-:W-:Y:S05]  /*15f20*/  BRA `(.L_x_374) ;  /* 0xffffff6800e87947 */ /* 0x000fea000383ffff */
.L_x_126:
[----:B-1----:R1:W2:Y:S02]  /*15f30*/  SYNCS.PHASECHK.TRANS64.TRYWAIT P5, [R24+URZ+0x30], R25 ;  /* 0x00003019180075a7 */ /* 0x0022a400080a017f */
[----:B--2---:R-:W-:Y:S05]  /*15f40*/  @!P5 NANOSLEEP.SYNCS 0x989680 ;  /* 0x009896800000d95d */ /* 0x004fea0003900000 */
[----:B------:R-:W2:Y:S02]  /*15f50*/  @!P5 SYNCS.PHASECHK.TRANS64 P5, [R24+URZ+0x30], R25 ;  /* 0x000030191800d5a7 */ /* 0x000ea400080a007f */
[----:B--2---:R-:W-:Y:S05]  /*15f60*/  @!P5 BRA `(.L_x_126) ;  /* 0xfffffffc00f0d947 */ /* 0x004fea000383ffff */
[----:B------:R-:W-:Y:S05]  /*15f70*/  BRA `(.L_x_375) ;  /* 0xffffff7000e87947 */ /* 0x000fea000383ffff */
.L_x_137:
[----:B-1----:R1:W2:Y:S02]  /*15f80*/  SYNCS.PHASECHK.TRANS64.TRYWAIT P5, [R24+URZ+0x30], R25 ;  /* 0x00003019180075a7 */ /* 0x0022a400080a017f */
[----:B--2---:R-:W-:Y:S05]  /*15f90*/  @!P5 NANOSLEEP.SYNCS 0x989680 ;  /* 0x009896800000d95d */ /* 0x004fea0003900000 */
[----:B------:R-:W2:Y:S02]  /*15fa0*/  @!P5 SYNCS.PHASECHK.TRANS64 P5, [R24+URZ+0x30], R25 ;  /* 0x000030191800d5a7 */ /* 0x000ea400080a007f */
[----:B--2---:R-:W-:Y:S05]  /*15fb0*/  @!P5 BRA `(.L_x_137) ;  /* 0xfffffffc00f0d947 */ /* 0x004fea000383ffff */
[----:B------:R-:W-:Y:S05]  /*15fc0*/  BRA `(.L_x_376) ;  /* 0xffffff7800a87947 */ /* 0x000fea000383ffff */
.L_x_148:
[----:B-1----:R1:W2:Y:S02]  /*15fd0*/  SYNCS.PHASECHK.TRANS64.TRYWAIT P5, [R24+URZ+0x30], R25 ;  /* 0x00003019180075a7 */ /* 0x0022a400080a017f */
[----:B--2---:R-:W-:Y:S05]  /*15fe0*/  @!P5 NANOSLEEP.SYNCS 0x989680 ;  /* 0x009896800000d95d */ /* 0x004fea0003900000 */
[----:B------:R-:W2:Y:S02]  /*15ff0*/  @!P5 SYNCS.PHASECHK.TRANS64 P5, [R24+URZ+0x30], R25 ;  /* 0x000030191800d5a7 */ /* 0x000ea400080a007f */
[----:B--2---:R-:W-:Y:S05]  /*16000*/  @!P5 BRA `(.L_x_148) ;  /* 0xfffffffc00f0d947 */ /* 0x004fea000383ffff */
[----:B------:R-:W-:Y:S05]  /*16010*/  BRA `(.L_x_377) ;  /* 0xffffff8000a87947 */ /* 0x000fea000383ffff */
.L_x_159:
[----:B-1----:R1:W2:Y:S02]  /*16020*/  SYNCS.PHASECHK.TRANS64.TRYWAIT P5, [R24+URZ+0x30], R25 ;  /* 0x00003019180075a7 */ /* 0x0022a400080a017f */
[----:B--2---:R-:W-:Y:S05]  /*16030*/  @!P5 NANOSLEEP.SYNCS 0x989680 ;  /* 0x009896800000d95d */ /* 0x004fea0003900000 */
[----:B------:R-:W2:Y:S02]  /*16040*/  @!P5 SYNCS.PHASECHK.TRANS64 P5, [R24+URZ+0x30], R25 ;  /* 0x000030191800d5a7 */ /* 0x000ea400080a007f */
[----:B--2---:R-:W-:Y:S05]  /*16050*/  @!P5 BRA `(.L_x_159) ;  /* 0xfffffffc00f0d947 */ /* 0x004fea000383ffff */
[----:B------:R-:W-:Y:S05]  /*16060*/  BRA `(.L_x_378) ;  /* 0xffffff8800687947 */ /* 0x000fea000383ffff */
.L_x_170:
[----:B-1----:R1:W2:Y:S02]  /*16070*/  SYNCS.PHASECHK.TRANS64.TRYWAIT P5, [R24+URZ+0x30], R25 ;  /* 0x00003019180075a7 */ /* 0x0022a400080a017f */
[----:B--2---:R-:W-:Y:S05]  /*16080*/  @!P5 NANOSLEEP.SYNCS 0x989680 ;  /* 0x009896800000d95d */ /* 0x004fea0003900000 */
[----:B------:R-:W2:Y:S02]  /*16090*/  @!P5 SYNCS.PHASECHK.TRANS64 P5, [R24+URZ+0x30], R25 ;  /* 0x000030191800d5a7 */ /* 0x000ea400080a007f */
[----:B--2---:R-:W-:Y:S05]  /*160a0*/  @!P5 BRA `(.L_x_170) ;  /* 0xfffffffc00f0d947 */ /* 0x004fea000383ffff */
[----:B------:R-:W-:Y:S05]  /*160b0*/  BRA `(.L_x_379) ;  /* 0xffffff9000687947 */ /* 0x000fea000383ffff */
.L_x_181:
[----:B-1----:R1:W2:Y:S02]  /*160c0*/  SYNCS.PHASECHK.TRANS64.TRYWAIT P5, [R24+URZ+0x30], R25 ;  /* 0x00003019180075a7 */ /* 0x0022a400080a017f */
[----:B--2---:R-:W-:Y:S05]  /*160d0*/  @!P5 NANOSLEEP.SYNCS 0x989680 ;  /* 0x009896800000d95d */ /* 0x004fea0003900000 */
[----:B------:R-:W2:Y:S02]  /*160e0*/  @!P5 SYNCS.PHASECHK.TRANS64 P5, [R24+URZ+0x30], R25 ;  /* 0x000030191800d5a7 */ /* 0x000ea400080a007f */
[----:B--2---:R-:W-:Y:S05]  /*160f0*/  @!P5 BRA `(.L_x_181) ;  /* 0xfffffffc00f0d947 */ /* 0x004fea000383ffff */
[----:B------:R-:W-:Y:S05]  /*16100*/  BRA `(.L_x_380) ;  /* 0xffffff9800287947 */ /* 0x000fea000383ffff */
.L_x_192:
[----:B-1----:R1:W2:Y:S02]  /*16110*/  SYNCS.PHASECHK.TRANS64.TRYWAIT P5, [R24+URZ+0x30], R25 ;  /* 0x00003019180075a7 */ /* 0x0022a400080a017f */
[----:B--2---:R-:W-:Y:S05]  /*16120*/  @!P5 NANOSLEEP.SYNCS 0x989680 ;  /* 0x009896800000d95d */ /* 0x004fea0003900000 */
[----:B------:R-:W2:Y:S02]  /*16130*/  @!P5 SYNCS.PHASECHK.TRANS64 P5, [R24+URZ+0x30], R25 ;  /* 0x000030191800d5a7 */ /* 0x000ea400080a007f */
[----:B--2---:R-:W-:Y:S05]  /*16140*/  @!P5 BRA `(.L_x_192) ;  /* 0xfffffffc00f0d947 */ /* 0x004fea000383ffff */
[----:B------:R-:W-:Y:S05]  /*16150*/  BRA `(.L_x_381) ;  /* 0xffffffa000287947 */ /* 0x000fea000383ffff */
.L_x_203:
[----:B-1----:R1:W2:Y:S02]  /*16160*/  SYNCS.PHASECHK.TRANS64.TRYWAIT P5, [R24+URZ+0x30], R25 ;  /* 0x00003019180075a7 */ /* 0x0022a400080a017f */
[----:B--2---:R-:W-:Y:S05]  /*16170*/  @!P5 NANOSLEEP.SYNCS 0x989680 ;  /* 0x009896800000d95d */ /* 0x004fea0003900000 */
[----:B------:R-:W2:Y:S02]  /*16180*/  @!P5 SYNCS.PHASECHK.TRANS64 P5, [R24+URZ+0x30], R25 ;  /* 0x000030191800d5a7 */ /* 0x000ea400080a007f */
[----:B--2---:R-:W-:Y:S05]  /*16190*/  @!P5 BRA `(.L_x_203) ;  /* 0xfffffffc00f0d947 */ /* 0x004fea000383ffff */
[----:B------:R-:W-:Y:S05]  /*161a0*/  BRA `(.L_x_382) ;  /* 0xffffffa400e87947 */ /* 0x000fea000383ffff */
.L_x_214:
[----:B-1----:R1:W2:Y:S02]  /*161b0*/  SYNCS.PHASECHK.TRANS64.TRYWAIT P4, [R24+URZ+0x30], R11 ;  /* 0x0000300b180075a7 */ /* 0x0022a4000808017f */
[----:B--2---:R-:W-:Y:S05]  /*161c0*/  @!P4 NANOSLEEP.SYNCS 0x989680 ;  /* 0x009896800000c95d */ /* 0x004fea0003900000 */
[----:B------:R-:W2:Y:S02]  /*161d0*/  @!P4 SYNCS.PHASECHK.TRANS64 P4, [R24+URZ+0x30], R11 ;  /* 0x0000300b1800c5a7 */ /* 0x000ea4000808007f */
[----:B--2---:R-:W-:Y:S05]  /*161e0*/  @!P4 BRA `(.L_x_214) ;  /* 0xfffffffc00f0c947 */ /* 0x004fea000383ffff */
[----:B------:R-:W-:Y:S05]  /*161f0*/  BRA `(.L_x_383) ;  /* 0xffffffac00dc7947 */ /* 0x000fea000383ffff */
.L_x_234:
[----:B-1----:R-:W-:-:S04]  /*16200*/  MOV R7, UR4 ;  /* 0x0000000400077c02 */ /* 0x002fc80008000f00 */
[----:B------:R1:W2:Y:S03]  /*16210*/  SYNCS.PHASECHK.TRANS64.TRYWAIT P0, [R7+URZ+0x78], R0 ;  /* 0x00007800070075a7 */ /* 0x0002a6000800017f */
[----:B--2---:R-:W-:Y:S05]  /*16220*/  @!P0 NANOSLEEP.SYNCS 0x989680 ;  /* 0x009896800000895d */ /* 0x004fea0003900000 */
[----:B------:R-:W2:Y:S02]  /*16230*/  @!P0 SYNCS.PHASECHK.TRANS64 P0, [R7+URZ+0x78], R0 ;  /* 0x00007800070085a7 */ /* 0x000ea4000800007f */
[----:B--2---:R-:W-:Y:S05]  /*16240*/  @!P0 BRA `(.L_x_234) ;  /* 0xfffffffc00ec8947 */ /* 0x004fea000383ffff */
[----:B------:R-:W-:Y:S05]  /*16250*/  BRA `(.L_x_233) ;  /* 0xffffffc4009c7947 */ /* 0x000fea000383ffff */
.L_x_243:
[----:B-12-4-:R-:W-:-:S04]  /*16260*/  IMAD.U32 R3, RZ, RZ, UR13 ;  /* 0x0000000dff037e24 */ /* 0x016fc8000f8e00ff */
[----:B------:R1:W2:Y:S03]  /*16270*/  SYNCS.PHASECHK.TRANS64.TRYWAIT P2, [R3+URZ+0x50], R0 ;  /* 0x00005000030075a7 */ /* 0x0002a6000804017f */
[----:B--2---:R-:W-:Y:S05]  /*16280*/  @!P2 NANOSLEEP.SYNCS 0x989680 ;  /* 0x009896800000a95d */ /* 0x004fea0003900000 */
[----:B------:R-:W2:Y:S02]  /*16290*/  @!P2 SYNCS.PHASECHK.TRANS64 P2, [R3+URZ+0x50], R0 ;  /* 0x000050000300a5a7 */ /* 0x000ea4000804007f */
[----:B--2---:R-:W-:Y:S05]  /*162a0*/  @!P2 BRA `(.L_x_243) ;  /* 0xfffffffc00eca947 */ /* 0x004fea000383ffff */
[----:B------:R-:W-:Y:S05]  /*162b0*/  BRA `(.L_x_384) ;  /* 0xffffffc800847947 */ /* 0x000fea000383ffff */
.L_x_249:
[----:B-12-4-:R-:W-:-:S04]  /*162c0*/  MOV R3, UR13 ;  /* 0x0000000d00037c02 */ /* 0x016fc80008000f00 */
[----:B------:R1:W2:Y:S03]  /*162d0*/  SYNCS.PHASECHK.TRANS64.TRYWAIT P2, [R3+URZ+0x58], R0 ;  /* 0x00005800030075a7 */ /* 0x0002a6000804017f */
[----:B--2---:R-:W-:Y:S05]  /*162e0*/  @!P2 NANOSLEEP.SYNCS 0x989680 ;  /* 0x009896800000a95d */ /* 0x004fea0003900000 */
[----:B------:R-:W2:Y:S02]  /*162f0*/  @!P2 SYNCS.PHASECHK.TRANS64 P2, [R3+URZ+0x58], R0 ;  /* 0x000058000300a5a7 */ /* 0x000ea4000804007f */
[----:B--2---:R-:W-:Y:S05]  /*16300*/  @!P2 BRA `(.L_x_249) ;  /* 0xfffffffc00eca947 */ /* 0x004fea000383ffff */
[----:B------:R-:W-:Y:S05]  /*16310*/  BRA `(.L_x_385) ;  /* 0xffffffc800cc7947 */ /* 0x000fea000383ffff */
.L_x_255:
[----:B-12-4-:R-:W-:-:S04]  /*16320*/  IMAD.U32 R3, RZ, RZ, UR13 ;  /* 0x0000000dff037e24 */ /* 0x016fc8000f8e00ff */
[----:B------:R1:W2:Y:S03]  /*16330*/  SYNCS.PHASECHK.TRANS64.TRYWAIT P2, [R3+URZ+0x60], R0 ;  /* 0x00006000030075a7 */ /* 0x0002a6000804017f */
[----:B--2---:R-:W-:Y:S05]  /*16340*/  @!P2 NANOSLEEP.SYNCS 0x989680 ;  /* 0x009896800000a95d */ /* 0x004fea0003900000 */
[----:B------:R-:W2:Y:S02]  /*16350*/  @!P2 SYNCS.PHASECHK.TRANS64 P2, [R3+URZ+0x60], R0 ;  /* 0x000060000300a5a7 */ /* 0x000ea4000804007f */
[----:B--2---:R-:W-:Y:S05]  /*16360*/  @!P2 BRA `(.L_x_255) ;  /* 0xfffffffc00eca947 */ /* 0x004fea000383ffff */
[----:B------:R-:W-:Y:S05]  /*16370*/  BRA `(.L_x_386) ;  /* 0xffffffcc00207947 */ /* 0x000fea000383ffff */
.L_x_261:
[----:B-12-4-:R-:W-:-:S04]  /*16380*/  MOV R3, UR13 ;  /* 0x0000000d00037c02 */ /* 0x016fc80008000f00 */
[----:B------:R1:W2:Y:S03]  /*16390*/  SYNCS.PHASECHK.TRANS64.TRYWAIT P2, [R3+URZ+0x68], R0 ;  /* 0x00006800030075a7 */ /* 0x0002a6000804017f */
[----:B--2---:R-:W-:Y:S05]  /*163a0*/  @!P2 NANOSLEEP.SYNCS 0x989680 ;  /* 0x009896800000a95d */ /* 0x004fea0003900000 */
[----:B------:R-:W2:Y:S02]  /*163b0*/  @!P2 SYNCS.PHASECHK.TRANS64 P2, [R3+URZ+0x68], R0 ;  /* 0x000068000300a5a7 */ /* 0x000ea4000804007f */
[----:B--2---:R-:W-:Y:S05]  /*163c0*/  @!P2 BRA `(.L_x_261) ;  /* 0xfffffffc00eca947 */ /* 0x004fea000383ffff */
[----:B------:R-:W-:Y:S05]  /*163d0*/  BRA `(.L_x_387) ;  /* 0xffffffcc006c7947 */ /* 0x000fea000383ffff */
.L_x_267:
[----:B-1----:R-:W-:-:S04]  /*163e0*/  IMAD.U32 R3, RZ, RZ, UR13 ;  /* 0x0000000dff037e24 */ /* 0x002fc8000f8e00ff */
[----:B------:R1:W2:Y:S03]  /*163f0*/  SYNCS.PHASECHK.TRANS64.TRYWAIT P2, [R3+URZ+0x50], R2 ;  /* 0x00005002030075a7 */ /* 0x0002a6000804017f */
[----:B--2---:R-:W-:Y:S05]  /*16400*/  @!P2 NANOSLEEP.SYNCS 0x989680 ;  /* 0x009896800000a95d */ /* 0x004fea0003900000 */
[----:B------:R-:W2:Y:S02]  /*16410*/  @!P2 SYNCS.PHASECHK.TRANS64 P2, [R3+URZ+0x50], R2 ;  /* 0x000050020300a5a7 */ /* 0x000ea4000804007f */
[----:B--2---:R-:W-:Y:S05]  /*16420*/  @!P2 BRA `(.L_x_267) ;  /* 0xfffffffc00eca947 */ /* 0x004fea000383ffff */
[----:B------:R-:W-:Y:S05]  /*16430*/  BRA `(.L_x_388) ;  /* 0xffffffcc00c07947 */ /* 0x000fea000383ffff */
.L_x_273:
[----:B-12---:R-:W-:-:S04]  /*16440*/  MOV R3, UR13 ;  /* 0x0000000d00037c02 */ /* 0x006fc80008000f00 */
[----:B------:R1:W2:Y:S03]  /*16450*/  SYNCS.PHASECHK.TRANS64.TRYWAIT P2, [R3+URZ+0x58], R2 ;  /* 0x00005802030075a7 */ /* 0x0002a6000804017f */
[----:B--2---:R-:W-:Y:S05]  /*16460*/  @!P2 NANOSLEEP.SYNCS 0x989680 ;  /* 0x009896800000a95d */ /* 0x004fea0003900000 */
[----:B------:R-:W2:Y:S02]  /*16470*/  @!P2 SYNCS.PHASECHK.TRANS64 P2, [R3+URZ+0x58], R2 ;  /* 0x000058020300a5a7 */ /* 0x000ea4000804007f */
[----:B--2---:R-:W-:Y:S05]  /*16480*/  @!P2 BRA `(.L_x_273) ;  /* 0xfffffffc00eca947 */ /* 0x004fea000383ffff */
[----:B------:R-:W-:Y:S05]  /*16490*/  BRA `(.L_x_389) ;  /* 0xffffffd000007947 */ /* 0x000fea000383ffff */
.L_x_279:
[----:B-123--:R-:W-:-:S04]  /*164a0*/  IMAD.U32 R3, RZ, RZ, UR13 ;  /* 0x0000000dff037e24 */ /* 0x00efc8000f8e00ff */
[----:B------:R1:W2:Y:S03]  /*164b0*/  SYNCS.PHASECHK.TRANS64.TRYWAIT P2, [R3+URZ+0x60], R2 ;  /* 0x00006002030075a7 */ /* 0x0002a6000804017f */
[----:B--2---:R-:W-:Y:S05]  /*164c0*/  @!P2 NANOSLEEP.SYNCS 0x989680 ;  /* 0x009896800000a95d */ /* 0x004fea0003900000 */
[----:B------:R-:W2:Y:S02]  /*164d0*/  @!P2 SYNCS.PHASECHK.TRANS64 P2, [R3+URZ+0x60], R2 ;  /* 0x000060020300a5a7 */ /* 0x000ea4000804007f */
[----:B--2---:R-:W-:Y:S05]  /*164e0*/  @!P2 BRA `(.L_x_279) ;  /* 0xfffffffc00eca947 */ /* 0x004fea000383ffff */
[----:B------:R-:W-:Y:S05]  /*164f0*/  BRA `(.L_x_390) ;  /* 0xffffffd000487947 */ /* 0x000fea000383ffff */
.L_x_285:
[----:B-1234-:R-:W-:-:S04]  /*16500*/  MOV R3, UR13 ;  /* 0x0000000d00037c02 */ /* 0x01efc80008000f00 */
[----:B------:R1:W2:Y:S03]  /*16510*/  SYNCS.PHASECHK.TRANS64.TRYWAIT P2, [R3+URZ+0x68], R2 ;  /* 0x00006802030075a7 */ /* 0x0002a6000804017f */
[----:B--2---:R-:W-:Y:S05]  /*16520*/  @!P2 NANOSLEEP.SYNCS 0x989680 ;  /* 0x009896800000a95d */ /* 0x004fea0003900000 */
[----:B------:R-:W2:Y:S02]  /*16530*/  @!P2 SYNCS.PHASECHK.TRANS64 P2, [R3+URZ+0x68], R2 ;  /* 0x000068020300a5a7 */ /* 0x000ea4000804007f */
[----:B--2---:R-:W-:Y:S05]  /*16540*/  @!P2 BRA `(.L_x_285) ;  /* 0xfffffffc00eca947 */ /* 0x004fea000383ffff */
[----:B------:R-:W-:Y:S05]  /*16550*/  BRA `(.L_x_391) ;  /* 0xffffffd000887947 */ /* 0x000fea000383ffff */
.L_x_291:
[----:B-1234-:R-:W-:-:S04]  /*16560*/  IMAD.U32 R3, RZ, RZ, UR13 ;  /* 0x0000000dff037e24 */ /* 0x01efc8000f8e00ff */
[----:B------:R1:W2:Y:S03]  /*16570*/  SYNCS.PHASECHK.TRANS64.TRYWAIT P2, [R3+URZ+0x50], R0 ;  /* 0x00005000030075a7 */ /* 0x0002a6000804017f */
[----:B--2---:R-:W-:Y:S05]  /*16580*/  @!P2 NANOSLEEP.SYNCS 0x989680 ;  /* 0x009896800000a95d */ /* 0x004fea0003900000 */
[----:B------:R-:W2:Y:S02]  /*16590*/  @!P2 SYNCS.PHASECHK.TRANS64 P2, [R3+URZ+0x50], R0 ;  /* 0x000050000300a5a7 */ /* 0x000ea4000804007f */
[----:B--2---:R-:W-:Y:S05]  /*165a0*/  @!P2 BRA `(.L_x_291) ;  /* 0xfffffffc00eca947 */ /* 0x004fea000383ffff */
[----:B------:R-:W-:Y:S05]  /*165b0*/  BRA `(.L_x_392) ;  /* 0xffffffd000d07947 */ /* 0x000fea000383ffff */
.L_x_297:
[----:B-1234-:R-:W-:-:S04]  /*165c0*/  MOV R3, UR13 ;  /* 0x0000000d00037c02 */ /* 0x01efc80008000f00 */
[----:B------:R1:W2:Y:S03]  /*165d0*/  SYNCS.PHASECHK.TRANS64.TRYWAIT P2, [R3+URZ+0x58], R0 ;  /* 0x00005800030075a7 */ /* 0x0002a6000804017f */
[----:B--2---:R-:W-:Y:S05]  /*165e0*/  @!P2 NANOSLEEP.SYNCS 0x989680 ;  /* 0x009896800000a95d */ /* 0x004fea0003900000 */
[----:B------:R-:W2:Y:S02]  /*165f0*/  @!P2 SYNCS.PHASECHK.TRANS64 P2, [R3+URZ+0x58], R0 ;  /* 0x000058000300a5a7 */ /* 0x000ea4000804007f */
[----:B--2---:R-:W-:Y:S05]  /*16600*/  @!P2 BRA `(.L_x_297) ;  /* 0xfffffffc00eca947 */ /* 0x004fea000383ffff */
[----:B------:R-:W-:Y:S05]  /*16610*/  BRA `(.L_x_393) ;  /* 0xffffffd400147947 */ /* 0x000fea000383ffff */
.L_x_303:
[----:B-1234-:R-:W-:-:S04]  /*16620*/  IMAD.U32 R3, RZ, RZ, UR13 ;  /* 0x0000000dff037e24 */ /* 0x01efc8000f8e00ff */
[----:B------:R1:W2:Y:S03]  /*16630*/  SYNCS.PHASECHK.TRANS64.TRYWAIT P2, [R3+URZ+0x60], R0 ;  /* 0x00006000030075a7 */ /* 0x0002a6000804017f */
[----:B--2---:R-:W-:Y:S05]  /*16640*/  @!P2 NANOSLEEP.SYNCS 0x989680 ;  /* 0x009896800000a95d */ /* 0x004fea0003900000 */
[----:B------:R-:W2:Y:S02]  /*16650*/  @!P2 SYNCS.PHASECHK.TRANS64 P2, [R3+URZ+0x60], R0 ;  /* 0x000060000300a5a7 */ /* 0x000ea4000804007f */
[----:B--2---:R-:W-:Y:S05]  /*16660*/  @!P2 BRA `(.L_x_303) ;  /* 0xfffffffc00eca947 */ /* 0x004fea000383ffff */
[----:B------:R-:W-:Y:S05]  /*16670*/  BRA `(.L_x_394) ;  /* 0xffffffd4005c7947 */ /* 0x000fea000383ffff */
.L_x_309:
[----:B-1234-:R-:W-:-:S04]  /*16680*/  MOV R3, UR13 ;  /* 0x0000000d00037c02 */ /* 0x01efc80008000f00 */
[----:B------:R1:W2:Y:S03]  /*16690*/  SYNCS.PHASECHK.TRANS64.TRYWAIT P2, [R3+URZ+0x68], R0 ;  /* 0x00006800030075a7 */ /* 0x0002a6000804017f */
[----:B--2---:R-:W-:Y:S05]  /*166a0*/  @!P2 NANOSLEEP.SYNCS 0x989680 ;  /* 0x009896800000a95d */ /* 0x004fea0003900000 */
[----:B------:R-:W2:Y:S02]  /*166b0*/  @!P2 SYNCS.PHASECHK.TRANS64 P2, [R3+URZ+0x68], R0 ;  /* 0x000068000300a5a7 */ /* 0x000ea4000804007f */
[----:B--2---:R-:W-:Y:S05]  /*166c0*/  @!P2 BRA `(.L_x_309) ;  /* 0xfffffffc00eca947 */ /* 0x004fea000383ffff */
[----:B------:R-:W-:Y:S05]  /*166d0*/  BRA `(.L_x_395) ;  /* 0xffffffd400a07947 */ /* 0x000fea000383ffff */
.L_x_315:
[----:B-1234-:R-:W-:-:S04]  /*166e0*/  IMAD.U32 R3, RZ, RZ, UR13 ;  /* 0x0000000dff037e24 */ /* 0x01efc8000f8e00ff */
[----:B------:R1:W2:Y:S03]  /*166f0*/  SYNCS.PHASECHK.TRANS64.TRYWAIT P2, [R3+URZ+0x50], R2 ;  /* 0x00005002030075a7 */ /* 0x0002a6000804017f */
[----:B--2---:R-:W-:Y:S05]  /*16700*/  @!P2 NANOSLEEP.SYNCS 0x989680 ;  /* 0x009896800000a95d */ /* 0x004fea0003900000 */
[----:B------:R-:W2:Y:S02]  /*16710*/  @!P2 SYNCS.PHASECHK.TRANS64 P2, [R3+URZ+0x50], R2 ;  /* 0x000050020300a5a7 */ /* 0x000ea4000804007f */
[----:B--2---:R-:W-:Y:S05]  /*16720*/  @!P2 BRA `(.L_x_315) ;  /* 0xfffffffc00eca947 */ /* 0x004fea000383ffff */
[----:B------:R-:W-:Y:S05]  /*16730*/  BRA `(.L_x_396) ;  /* 0xffffffd400e87947 */ /* 0x000fea000383ffff */
.L_x_321:
[----:B-1234-:R-:W-:-:S04]  /*16740*/  MOV R3, UR13 ;  /* 0x0000000d00037c02 */ /* 0x01efc80008000f00 */
[----:B------:R1:W2:Y:S03]  /*16750*/  SYNCS.PHASECHK.TRANS64.TRYWAIT P2, [R3+URZ+0x58], R2 ;  /* 0x00005802030075a7 */ /* 0x0002a6000804017f */
[----:B--2---:R-:W-:Y:S05]  /*16760*/  @!P2 NANOSLEEP.SYNCS 0x989680 ;  /* 0x009896800000a95d */ /* 0x004fea0003900000 */
[----:B------:R-:W2:Y:S02]  /*16770*/  @!P2 SYNCS.PHASECHK.TRANS64 P2, [R3+URZ+0x58], R2 ;  /* 0x000058020300a5a7 */ /* 0x000ea4000804007f */
[----:B--2---:R-:W-:Y:S05]  /*16780*/  @!P2 BRA `(.L_x_321) ;  /* 0xfffffffc00eca947 */ /* 0x004fea000383ffff */
[----:B------:R-:W-:Y:S05]  /*16790*/  BRA `(.L_x_397) ;  /* 0xffffffd8002c7947 */ /* 0x000fea000383ffff */
.L_x_327:
[----:B-1234-:R-:W-:-:S04]  /*167a0*/  IMAD.U32 R3, RZ, RZ, UR13 ;  /* 0x0000000dff037e24 */ /* 0x01efc8000f8e00ff */
[----:B------:R1:W2:Y:S03]  /*167b0*/  SYNCS.PHASECHK.TRANS64.TRYWAIT P2, [R3+URZ+0x60], R2 ;  /* 0x00006002030075a7 */ /* 0x0002a6000804017f */
[----:B--2---:R-:W-:Y:S05]  /*167c0*/  @!P2 NANOSLEEP.SYNCS 0x989680 ;  /* 0x009896800000a95d */ /* 0x004fea0003900000 */
[----:B------:R-:W2:Y:S02]  /*167d0*/  @!P2 SYNCS.PHASECHK.TRANS64 P2, [R3+URZ+0x60], R2 ;  /* 0x000060020300a5a7 */ /* 0x000ea4000804007f */
[----:B--2---:R-:W-:Y:S05]  /*167e0*/  @!P2 BRA `(.L_x_327) ;  /* 0xfffffffc00eca947 */ /* 0x004fea000383ffff */
[----:B------:R-:W-:Y:S05]  /*167f0*/  BRA `(.L_x_398) ;  /* 0xffffffd800747947 */ /* 0x000fea000383ffff */
.L_x_333:
[----:B-1234-:R-:W-:-:S04]  /*16800*/  MOV R3, UR13 ;  /* 0x0000000d00037c02 */ /* 0x01efc80008000f00 */
[----:B------:R1:W2:Y:S03]  /*16810*/  SYNCS.PHASECHK.TRANS64.TRYWAIT P2, [R3+URZ+0x68], R2 ;  /* 0x00006802030075a7 */ /* 0x0002a6000804017f */
[----:B--2---:R-:W-:Y:S05]  /*16820*/  @!P2 NANOSLEEP.SYNCS 0x989680 ;  /* 0x009896800000a95d */ /* 0x004fea0003900000 */
[----:B------:R-:W2:Y:S02]  /*16830*/  @!P2 SYNCS.PHASECHK.TRANS64 P2, [R3+URZ+0x68], R2 ;  /* 0x000068020300a5a7 */ /* 0x000ea4000804007f */
[----:B--2---:R-:W-:Y:S05]  /*16840*/  @!P2 BRA `(.L_x_333) ;  /* 0xfffffffc00eca947 */ /* 0x004fea000383ffff */
[----:B------:R-:W-:Y:S05]  /*16850*/  BRA `(.L_x_399) ;  /* 0xffffffd800b87947 */ /* 0x000fea000383ffff */
.L_x_343:
[----:B--2---:R2:W3:Y:S02]  /*16860*/  SYNCS.PHASECHK.TRANS64.TRYWAIT P0, [R0+URZ+0x50], R3 ;  /* 0x00005003000075a7 */ /* 0x0044e4000800017f */
[----:B---3--:R-:W-:Y:S05]  /*16870*/  @!P0 NANOSLEEP.SYNCS 0x989680 ;  /* 0x009896800000895d */ /* 0x008fea0003900000 */
[----:B------:R-:W3:Y:S02]  /*16880*/  @!P0 SYNCS.PHASECHK.TRANS64 P0, [R0+URZ+0x50], R3 ;  /* 0x00005003000085a7 */ /* 0x000ee4000800007f */
[----:B---3--:R-:W-:Y:S05]  /*16890*/  @!P0 BRA `(.L_x_343) ;  /* 0xfffffffc00f08947 */ /* 0x008fea000383ffff */
[----:B------:R-:W-:Y:S05]  /*168a0*/  BRA `(.L_x_400) ;  /* 0xffffffe000c07947 */ /* 0x000fea000383ffff */
.L_x_345:
[----:B---3--:R3:W4:Y:S02]  /*168b0*/  SYNCS.PHASECHK.TRANS64.TRYWAIT P0, [R0+URZ+0x58], R3 ;  /* 0x00005803000075a7 */ /* 0x008724000800017f */
[----:B----4-:R-:W-:Y:S05]  /*168c0*/  @!P0 NANOSLEEP.SYNCS 0x989680 ;  /* 0x009896800000895d */ /* 0x010fea0003900000 */
[----:B------:R-:W4:Y:S02]  /*168d0*/  @!P0 SYNCS.PHASECHK.TRANS64 P0, [R0+URZ+0x58], R3 ;  /* 0x00005803000085a7 */ /* 0x000f24000800007f */
[----:B----4-:R-:W-:Y:S05]  /*168e0*/  @!P0 BRA `(.L_x_345) ;  /* 0xfffffffc00f08947 */ /* 0x010fea000383ffff */
[----:B------:R-:W-:Y:S05]  /*168f0*/  BRA `(.L_x_401) ;  /* 0xffffffe000bc7947 */ /* 0x000fea000383ffff */
.L_x_347:
[----:B----4-:R4:W1:Y:S02]  /*16900*/  SYNCS.PHASECHK.TRANS64.TRYWAIT P0, [R0+URZ+0x60], R3 ;  /* 0x00006003000075a7 */ /* 0x010864000800017f */
[----:B-1----:R-:W-:Y:S05]  /*16910*/  @!P0 NANOSLEEP.SYNCS 0x989680 ;  /* 0x009896800000895d */ /* 0x002fea0003900000 */
[----:B------:R-:W1:Y:S02]  /*16920*/  @!P0 SYNCS.PHASECHK.TRANS64 P0, [R0+URZ+0x60], R3 ;  /* 0x00006003000085a7 */ /* 0x000e64000800007f */
[----:B-1----:R-:W-:Y:S05]  /*16930*/  @!P0 BRA `(.L_x_347) ;  /* 0xfffffffc00f08947 */ /* 0x002fea000383ffff */
[----:B------:R-:W-:Y:S05]  /*16940*/  BRA `(.L_x_402) ;  /* 0xffffffe000b87947 */ /* 0x000fea000383ffff */
.L_x_351:
[----:B------:R-:W-:Y:S01]  /*16950*/  BSSY B1, `(.L_x_403) ;  /* 0x0000006000017945 */ /* 0x000fe20003800000 */
[----:B------:R-:W-:-:S07]  /*16960*/  IMAD.MOV.U32 R15, RZ, RZ, -0x1 ;  /* 0xffffffffff0f7424 */ /* 0x000fce00078e00ff */
[----:B------:R-:W-:Y:S05]  /*16970*/  WARPSYNC.COLLECTIVE R15, `(.L_x_404) ;  /* 0x000000000f0c7348 */ /* 0x000fea0003c00000 */
[----:B------:R-:W-:Y:S02]  /*16980*/  ELECT P6, UR62, PT ;  /* 0x00000000003e782f */ /* 0x000fe400038c0000 */
[----:B------:R-:W-:Y:S01]  /*16990*/  MOV R14, UR62 ;  /* 0x0000003e000e7c02 */ /* 0x000fe20008000f00 */
[----:B------:R-:W-:Y:S10]  /*169a0*/  ENDCOLLECTIVE ;  /* 0x000000000000791b */ /* 0x000ff40003800000 */
.L_x_404:
[----:B------:R-:W-:Y:S05]  /*169b0*/  BSYNC B1 ;  /* 0x0000000000017941 */ /* 0x000fea0003800000 */
.L_x_403:
[----:B------:R-:W-:Y:S05]  /*169c0*/  BRA `(.L_x_405) ;  /* 0xffffffe400347947 */ /* 0x000fea000383ffff */
.L_x_354:
[----:B--2---:R2:W3:Y:S02]  /*169d0*/  SYNCS.PHASECHK.TRANS64.TRYWAIT P1, [R12+URZ+0x18], R7 ;  /* 0x000018070c0075a7 */ /* 0x0044e4000802017f */
[----:B---3--:R-:W-:Y:S05]  /*169e0*/  @!P1 NANOSLEEP.SYNCS 0x989680 ;  /* 0x009896800000995d */ /* 0x008fea0003900000 */
[----:B------:R-:W3:Y:S02]  /*169f0*/  @!P1 SYNCS.PHASECHK.TRANS64 P1, [R12+URZ+0x18], R7 ;  /* 0x000018070c0095a7 */ /* 0x000ee4000802007f */
[----:B---3--:R-:W-:Y:S05]  /*16a00*/  @!P1 BRA `(.L_x_354) ;  /* 0xfffffffc00f09947 */ /* 0x008fea000383ffff */
[----:B------:R-:W-:Y:S05]  /*16a10*/  BRA `(.L_x_406) ;  /* 0xffffffe400687947 */ /* 0x000fea000383ffff */
.L_x_363:
[----:B------:R-:W-:Y:S01]  /*16a20*/  BSSY B0, `(.L_x_407) ;  /* 0x0000006000007945 */ /* 0x000fe20003800000 */
[----:B------:R-:W-:-:S07]  /*16a30*/  MOV R15, 0xffffffff ;  /* 0xffffffff000f7802 */ /* 0x000fce0000000f00 */
[----:B------:R-:W-:Y:S05]  /*16a40*/  WARPSYNC.COLLECTIVE R15, `(.L_x_408) ;  /* 0x000000000f0c7348 */ /* 0x000fea0003c00000 */
[----:B------:R-:W-:Y:S02]  /*16a50*/  ELECT P6, UR62, PT ;  /* 0x00000000003e782f */ /* 0x000fe400038c0000 */
[----:B------:R-:W-:Y:S01]  /*16a60*/  MOV R14, UR62 ;  /* 0x0000003e000e7c02 */ /* 0x000fe20008000f00 */
[----:B------:R-:W-:Y:S10]  /*16a70*/  ENDCOLLECTIVE ;  /* 0x000000000000791b */ /* 0x000ff40003800000 */
.L_x_408:
[----:B------:R-:W-:Y:S05]  /*16a80*/  BSYNC B0 ;  /* 0x0000000000007941 */ /* 0x000fea0003800000 */
.L_x_407:
[----:B------:R-:W-:Y:S05]  /*16a90*/  BRA `(.L_x_409) ;  /* 0xffffffec00d87947 */ /* 0x000fea000383ffff */
.L_x_365:
[----:B-1----:R1:W2:Y:S02]  /*16aa0*/  SYNCS.PHASECHK.TRANS64.TRYWAIT P0, [R5+URZ], R2 ;  /* 0x00000002050075a7 */ /* 0x0022a4000800017f */
[----:B--2---:R-:W-:Y:S05]  /*16ab0*/  @!P0 NANOSLEEP.SYNCS 0x989680 ;  /* 0x009896800000895d */ /* 0x004fea0003900000 */
[----:B------:R-:W2:Y:S02]  /*16ac0*/  @!P0 SYNCS.PHASECHK.TRANS64 P0, [R5+URZ], R2 ;  /* 0x00000002050085a7 */ /* 0x000ea4000800007f */
[----:B--2---:R-:W-:Y:S05]  /*16ad0*/  @!P0 BRA `(.L_x_365) ;  /* 0xfffffffc00f08947 */ /* 0x004fea000383ffff */
[----:B------:R-:W-:Y:S05]  /*16ae0*/  BRA `(.L_x_410) ;  /* 0xffffffec00fc7947 */ /* 0x000fea000383ffff */
.L_x_366:
[----:B-1----:R1:W2:Y:S02]  /*16af0*/  SYNCS.PHASECHK.TRANS64.TRYWAIT P0, [R7+URZ], R0 ;  /* 0x00000000070075a7 */ /* 0x0022a4000800017f */
[----:B--2---:R-:W-:Y:S05]  /*16b00*/  @!P0 NANOSLEEP.SYNCS 0x989680 ;  /* 0x009896800000895d */ /* 0x004fea0003900000 */
[----:B------:R-:W2:Y:S02]  /*16b10*/  @!P0 SYNCS.PHASECHK.TRANS64 P0, [R7+URZ], R0 ;  /* 0x00000000070085a7 */ /* 0x000ea4000800007f */
[----:B--2---:R-:W-:Y:S05]  /*16b20*/  @!P0 BRA `(.L_x_366) ;  /* 0xfffffffc00f08947 */ /* 0x004fea000383ffff */
[----:B------:R-:W-:Y:S05]  /*16b30*/  BRA `(.L_x_411) ;  /* 0xfffffff0000c7947 */ /* 0x000fea000383ffff */
.L_x_412:
[----:B------:R-:W-:-:S00]  /*16b40*/  BRA `(.L_x_412) ;  /* 0xfffffffc00fc7947 */ /* 0x000fc0000383ffff */
[----:B------:R-:W-:-:S00]  /*16b50*/  NOP ;  /* 0x0000000000007918 */ /* 0x000fc00000000000 */
        /* <DEDUP_REMOVED lines=10> */
.L_x_413:


//--------------------- .nv.global.init           --------------------------
	.section	.nv.global.init,"aw",@progbits
.nv.global.init:
	.type		$str$22,@object
	.size		$str$22,($str$26 - $str$22)
$str$22:
        /*0000*/ 	.byte	0x6b, 0x5f, 0x74, 0x69, 0x6c, 0x65, 0x5f, 0x63, 0x6f, 0x75, 0x6e, 0x74, 0x20, 0x3e, 0x3d, 0x20
        /*0010*/ 	.byte	0x31, 0x00
	.type		$str$26,@object
	.size		$str$26,($str$27 - $str$26)
$str$26:
        /*0012*/ 	.byte	0x28, 0x61, 0x64, 0x64, 0x72, 0x65, 0x73, 0x73, 0x20, 0x26, 0x20, 0x6d, 0x61, 0x73, 0x6b, 0x29
        /*0022*/ 	.byte	0x20, 0x3d, 0x3d, 0x20, 0x30, 0x00
	.type		$str$27,@object
	.size		$str$27,($str$23 - $str$27)
$str$27:
        /*0028*/ 	.byte	0x2f, 0x74, 0x6d, 0x70, 0x2f, 0x63, 0x75, 0x74, 0x6c, 0x61, 0x73, 0x73, 0x5f, 0x73, 0x77, 0x65
        /*0038*/ 	.byte	0x65, 0x70, 0x5f, 0x73, 0x72, 0x63, 0x2f, 0x69, 0x6e, 0x63, 0x6c, 0x75, 0x64, 0x65, 0x2f, 0x63
        /*0048*/ 	.byte	0x75, 0x74, 0x65, 0x2f, 0x70, 0x6f, 0x69, 0x6e, 0x74, 0x65, 0x72, 0x5f, 0x66, 0x6c, 0x61, 0x67
        /*0058*/ 	.byte	0x67, 0x65, 0x64, 0x2e, 0x68, 0x70, 0x70, 0x00
	.type		$str$23,@object
	.size		$str$23,(__unnamed_2 - $str$23)
$str$23:
        /*0060*/ 	.byte	0x2f, 0x74, 0x6d, 0x70, 0x2f, 0x63, 0x75, 0x74, 0x6c, 0x61, 0x73, 0x73, 0x5f, 0x73, 0x77, 0x65
        /*0070*/ 	.byte	0x65, 0x70, 0x5f, 0x73, 0x72, 0x63, 0x2f, 0x69, 0x6e, 0x63, 0x6c, 0x75, 0x64, 0x65, 0x2f, 0x63
        /*0080*/ 	.byte	0x75, 0x74, 0x6c, 0x61, 0x73, 0x73, 0x2f, 0x67, 0x65, 0x6d, 0x6d, 0x2f, 0x63, 0x6f, 0x6c, 0x6c
        /*0090*/ 	.byte	0x65, 0x63, 0x74, 0x69, 0x76, 0x65, 0x2f, 0x73, 0x6d, 0x39, 0x30, 0x5f, 0x6d, 0x6d, 0x61, 0x5f
        /*00a0*/ 	.byte	0x74, 0x6d, 0x61, 0x5f, 0x67, 0x6d, 0x6d, 0x61, 0x5f, 0x73, 0x73, 0x5f, 0x77, 0x61, 0x72, 0x70
        /*00b0*/ 	.byte	0x73, 0x70, 0x65, 0x63, 0x69, 0x61, 0x6c, 0x69, 0x7a, 0x65, 0x64, 0x2e, 0x68, 0x70, 0x70, 0x00
	.type		__unnamed_2,@object
	.size		__unnamed_2,(__unnamed_1 - __unnamed_2)
__unnamed_2:
        /* <DEDUP_REMOVED lines=29> */
	.type		__unnamed_1,@object
	.size		__unnamed_1,(.L_0 - __unnamed_1)
__unnamed_1:
        /* <DEDUP_REMOVED lines=181> */
        /*0ddc*/ 	.byte	0x65, 0x6e, 0x74, 0x69, 0x74, 0x79, 0x5d, 0x00
.L_0:


//--------------------- .nv.shared._ZN7cutlass13device_kernelINS_4gemm6kernel13GemmUniversalIN4cute5tupleIJiiiiEEENS1_10collective13CollectiveMmaINS1_34MainloopSm90TmaGmmaWarpSpecializedILi3ENS5_IJNS4_1CILi1EEESB_SB_EEENS1_35KernelTmaWarpSpecializedCooperativeEEENS5_IJNSA_ILi256EEESF_NSA_ILi64EEEEEENS_10bfloat16_tENS5_IJlSB_lEEESI_SJ_NS4_8TiledMMAINS4_8MMA_AtomIJNS4_4SM904GMMA28MMA_64x256x16_F32BF16BF16_SSILNSN_5MajorE0ELSP_0ELNSN_7ScaleInE1ELSQ_1EEEEEENS4_6LayoutINS5_IJNSA_ILi2EEESB_SB_EEENS5_IJSB_NSA_ILi0EEESW_EEEEENS5_IJNS4_10UnderscoreESZ_SZ_EEEEENS4_13SM90_TMA_LOADENS4_14ComposedLayoutINS4_7SwizzleILi3ELi4ELi3EEENS4_18smem_ptr_flag_bitsILi16EEENST_INS5_IJNSA_ILi8EEESG_EEENS5_IJSG_SB_EEEEEEEvNS4_8identityES12_S1C_vS1D_EENS_8epilogue10collective18CollectiveEpilogueINS1F_22Sm90TmaWarpSpecializedILi4ELi2ELi16ELb1ELb0EEEJSH_NS5_IJNSA_ILi128EEENSA_ILi32EEEEEESI_SJ_SI_SJ_NS1F_6fusion15FusionCallbacksIS1J_NS1N_17LinearCombinationISI_fSI_fLNS_15FloatRoundStyleE2EEESH_S1M_JEEES12_NS13_INS14_ILi2ELi4ELi3EEES17_NST_INS5_IJS18_S1L_EEENS5_IJS1L_SB_EEEEEEENS4_17SM75_U32x4_LDSM_NENS4_14SM90_TMA_STOREES1X_NS4_17SM90_U32x4_STSM_NENS4_9Copy_AtomIJS20_NS_6half_tEEEEvEEEvvEEEEvNT_6ParamsE --------------------------
	.section	.nv.shared._ZN7cutlass13device_kernelINS_4gemm6kernel13GemmUniversalIN4cute5tupleIJiiiiEEENS1_10collective13CollectiveMmaINS1_34MainloopSm90TmaGmmaWarpSpecializedILi3ENS5_IJNS4_1CILi1EEESB_SB_EEENS1_35KernelTmaWarpSpecializedCooperativeEEENS5_IJNSA_ILi256EEESF_NSA_ILi64EEEEEENS_10bfloat16_tENS5_IJlSB_lEEESI_SJ_NS4_8TiledMMAINS4_8MMA_AtomIJNS4_4SM904GMMA28MMA_64x256x16_F32BF16BF16_SSILNSN_5MajorE0ELSP_0ELNSN_7ScaleInE1ELSQ_1EEEEEENS4_6LayoutINS5_IJNSA_ILi2EEESB_SB_EEENS5_IJSB_NSA_ILi0EEESW_EEEEENS5_IJNS4_10UnderscoreESZ_SZ_EEEEENS4_13SM90_TMA_LOADENS4_14ComposedLayoutINS4_7SwizzleILi3ELi4ELi3EEENS4_18smem_ptr_flag_bitsILi16EEENST_INS5_IJNSA_ILi8EEESG_EEENS5_IJSG_SB_EEEEEEEvNS4_8identityES12_S1C_vS1D_EENS_8epilogue10collective18CollectiveEpilogueINS1F_22Sm90TmaWarpSpecializedILi4ELi2ELi16ELb1ELb0EEEJSH_NS5_IJNSA_ILi128EEENSA_ILi32EEEEEESI_SJ_SI_SJ_NS1F_6fusion15FusionCallbacksIS1J_NS1N_17LinearCombinationISI_fSI_fLNS_15FloatRoundStyleE2EEESH_S1M_JEEES12_NS13_INS14_ILi2ELi4ELi3EEES17_NST_INS5_IJS18_S1L_EEENS5_IJS1L_SB_EEEEEEENS4_17SM75_U32x4_LDSM_NENS4_14SM90_TMA_STOREES1X_NS4_17SM90_U32x4_STSM_NENS4_9Copy_AtomIJS20_NS_6half_tEEEEvEEEvvEEEEvNT_6ParamsE,"aw",@nobits
	.sectionflags	@""
	.align	16
	.zero		1024


//--------------------- .nv.shared.reserved.0     --------------------------
	.section	.nv.shared.reserved.0,"aw",@nobits
	.weak		__nv_reservedSMEM_offset_0_alias
	.size		__nv_reservedSMEM_offset_0_alias, 0, 0
	.other		__nv_reservedSMEM_offset_0_alias,@"STO_CUDA_RESERVED_SHARED STV_DEFAULT"
__nv_reservedSMEM_offset_0_alias:
	.zero		0


//--------------------- .nv.global                --------------------------
	.section	.nv.global,"aw",@nobits
.nv.global:
	.type		_ZN39_INTERNAL_a07b3fe4_4_k_cu_79b2d29f_27864cute1_E,@object
	.size		_ZN39_INTERNAL_a07b3fe4_4_k_cu_79b2d29f_27864cute1_E,(_ZN39_INTERNAL_a07b3fe4_4_k_cu_79b2d29f_27864cuda3std3__45__cpo6cbeginE - _ZN39_INTERNAL_a07b3fe4_4_k_cu_79b2d29f_27864cute1_E)
_ZN39_INTERNAL_a07b3fe4_4_k_cu_79b2d29f_27864cute1_E:
	.zero		1
	.type		_ZN39_INTERNAL_a07b3fe4_4_k_cu_79b2d29f_27864cuda3std3__45__cpo6cbeginE,@object
	.size		_ZN39_INTERNAL_a07b3fe4_4_k_cu_79b2d29f_27864cuda3std3__45__cpo6cbeginE,(_ZN39_INTERNAL_a07b3fe4_4_k_cu_79b2d29f_27864cuda3std3__48in_placeE - _ZN39_INTERNAL_a07b3fe4_4_k_cu_79b2d29f_27864cuda3std3__45__cpo6cbeginE)
_ZN39_INTERNAL_a07b3fe4_4_k_cu_79b2d29f_27864cuda3std3__45__cpo6cbeginE:
	.zero		1
	.type		_ZN39_INTERNAL_a07b3fe4_4_k_cu_79b2d29f_27864cuda3std3__48in_placeE,@object
	.size		_ZN39_INTERNAL_a07b3fe4_4_k_cu_79b2d29f_27864cuda3std3__48in_placeE,(_ZN39_INTERNAL_a07b3fe4_4_k_cu_79b2d29f_27864cuda3std6ranges3__45__cpo9iter_moveE - _ZN39_INTERNAL_a07b3fe4_4_k_cu_79b2d29f_27864cuda3std3__48in_placeE)
_ZN39_INTERNAL_a07b3fe4_4_k_cu_79b2d29f_27864cuda3std3__48in_placeE:
	.zero		1
	.type		_ZN39_INTERNAL_a07b3fe4_4_k_cu_79b2d29f_27864cuda3std6ranges3__45__cpo9iter_moveE,@object
	.size		_ZN39_INTERNAL_a07b3fe4_4_k_cu_79b2d29f_27864cuda3std6ranges3__45__cpo9iter_moveE,(_ZN39_INTERNAL_a07b3fe4_4_k_cu_79b2d29f_27864cuda3std3__45__cpo5beginE - _ZN39_INTERNAL_a07b3fe4_4_k_cu_79b2d29f_27864cuda3std6ranges3__45__cpo9iter_moveE)
_ZN39_INTERNAL_a07b3fe4_4_k_cu_79b2d29f_27864cuda3std6ranges3__45__cpo9iter_moveE:
	.zero		1
	.type		_ZN39_INTERNAL_a07b3fe4_4_k_cu_79b2d29f_27864cuda3std3__45__cpo5beginE,@object
	.size		_ZN39_INTERNAL_a07b3fe4_4_k_cu_79b2d29f_27864cuda3std3__45__cpo5beginE,(_ZN39_INTERNAL_a07b3fe4_4_k_cu_79b2d29f_27864cuda3std3__441_GLOBAL__N__a07b3fe4_4_k_cu_79b2d29f_27866ignoreE - _ZN39_INTERNAL_a07b3fe4_4_k_cu_79b2d29f_27864cuda3std3__45__cpo5beginE)
_ZN39_INTERNAL_a07b3fe4_4_k_cu_79b2d29f_27864cuda3std3__45__cpo5beginE:
	.zero		1
	.type		_ZN39_INTERNAL_a07b3fe4_4_k_cu_79b2d29f_27864cuda3std3__441_GLOBAL__N__a07b3fe4_4_k_cu_79b2d29f_27866ignoreE,@object
	.size		_ZN39_INTERNAL_a07b3fe4_4_k_cu_79b2d29f_27864cuda3std3__441_GLOBAL__N__a07b3fe4_4_k_cu_79b2d29f_27866ignoreE,(_ZN39_INTERNAL_a07b3fe4_4_k_cu_79b2d29f_27864cute7productE - _ZN39_INTERNAL_a07b3fe4_4_k_cu_79b2d29f_27864cuda3std3__441_GLOBAL__N__a07b3fe4_4_k_cu_79b2d29f_27866ignoreE)
_ZN39_INTERNAL_a07b3fe4_4_k_cu_79b2d29f_27864cuda3std3__441_GLOBAL__N__a07b3fe4_4_k_cu_79b2d29f_27866ignoreE:
	.zero		1
	.type		_ZN39_INTERNAL_a07b3fe4_4_k_cu_79b2d29f_27864cute7productE,@object
	.size		_ZN39_INTERNAL_a07b3fe4_4_k_cu_79b2d29f_27864cute7productE,(_ZN39_INTERNAL_a07b3fe4_4_k_cu_79b2d29f_27864cuda3std3__45__cpo3endE - _ZN39_INTERNAL_a07b3fe4_4_k_cu_79b2d29f_27864cute7productE)
_ZN39_INTERNAL_a07b3fe4_4_k_cu_79b2d29f_27864cute7productE:
	.zero		1
	.type		_ZN39_INTERNAL_a07b3fe4_4_k_cu_79b2d29f_27864cuda3std3__45__cpo3endE,@object
	.size		_ZN39_INTERNAL_a07b3fe4_4_k_cu_79b2d29f_27864cuda3std3__45__cpo3endE,(_ZN39_INTERNAL_a07b3fe4_4_k_cu_79b2d29f_27864cuda3std3__419piecewise_constructE - _ZN39_INTERNAL_a07b3fe4_4_k_cu_79b2d29f_27864cuda3std3__45__cpo3endE)
_ZN39_INTERNAL_a07b3fe4_4_k_cu_79b2d29f_27864cuda3std3__45__cpo3endE:
	.zero		1
	.type		_ZN39_INTERNAL_a07b3fe4_4_k_cu_79b2d29f_27864cuda3std3__419piecewise_constructE,@object
	.size		_ZN39_INTERNAL_a07b3fe4_4_k_cu_79b2d29f_27864cuda3std3__419piecewise_constructE,(_ZN39_INTERNAL_a07b3fe4_4_k_cu_79b2d29f_27864cuda3std3__45__cpo4cendE - _ZN39_INTERNAL_a07b3fe4_4_k_cu_79b2d29f_27864cuda3std3__419piecewise_constructE)
_ZN39_INTERNAL_a07b3fe4_4_k_cu_79b2d29f_27864cuda3std3__419piecewise_constructE:
	.zero		1
	.type		_ZN39_INTERNAL_a07b3fe4_4_k_cu_79b2d29f_27864cuda3std3__45__cpo4cendE,@object
	.size		_ZN39_INTERNAL_a07b3fe4_4_k_cu_79b2d29f_27864cuda3std3__45__cpo4cendE,(_ZN39_INTERNAL_a07b3fe4_4_k_cu_79b2d29f_27864cuda3std6ranges3__45__cpo4swapE - _ZN39_INTERNAL_a07b3fe4_4_k_cu_79b2d29f_27864cuda3std3__45__cpo4cendE)
_ZN39_INTERNAL_a07b3fe4_4_k_cu_79b2d29f_27864cuda3std3__45__cpo4cendE:
	.zero		1
	.type		_ZN39_INTERNAL_a07b3fe4_4_k_cu_79b2d29f_27864cuda3std6ranges3__45__cpo4swapE,@object
	.size		_ZN39_INTERNAL_a07b3fe4_4_k_cu_79b2d29f_27864cuda3std6ranges3__45__cpo4swapE,(.L_9 - _ZN39_INTERNAL_a07b3fe4_4_k_cu_79b2d29f_27864cuda3std6ranges3__45__cpo4swapE)
_ZN39_INTERNAL_a07b3fe4_4_k_cu_79b2d29f_27864cuda3std6ranges3__45__cpo4swapE:
	.zero		1
.L_9:


//--------------------- .nv.constant0._ZN7cutlass13device_kernelINS_4gemm6kernel13GemmUniversalIN4cute5tupleIJiiiiEEENS1_10collective13CollectiveMmaINS1_34MainloopSm90TmaGmmaWarpSpecializedILi3ENS5_IJNS4_1CILi1EEESB_SB_EEENS1_35KernelTmaWarpSpecializedCooperativeEEENS5_IJNSA_ILi256EEESF_NSA_ILi64EEEEEENS_10bfloat16_tENS5_IJlSB_lEEESI_SJ_NS4_8TiledMMAINS4_8MMA_AtomIJNS4_4SM904GMMA28MMA_64x256x16_F32BF16BF16_SSILNSN_5MajorE0ELSP_0ELNSN_7ScaleInE1ELSQ_1EEEEEENS4_6LayoutINS5_IJNSA_ILi2EEESB_SB_EEENS5_IJSB_NSA_ILi0EEESW_EEEEENS5_IJNS4_10UnderscoreESZ_SZ_EEEEENS4_13SM90_TMA_LOADENS4_14ComposedLayoutINS4_7SwizzleILi3ELi4ELi3EEENS4_18smem_ptr_flag_bitsILi16EEENST_INS5_IJNSA_ILi8EEESG_EEENS5_IJSG_SB_EEEEEEEvNS4_8identityES12_S1C_vS1D_EENS_8epilogue10collective18CollectiveEpilogueINS1F_22Sm90TmaWarpSpecializedILi4ELi2ELi16ELb1ELb0EEEJSH_NS5_IJNSA_ILi128EEENSA_ILi32EEEEEESI_SJ_SI_SJ_NS1F_6fusion15FusionCallbacksIS1J_NS1N_17LinearCombinationISI_fSI_fLNS_15FloatRoundStyleE2EEESH_S1M_JEEES12_NS13_INS14_ILi2ELi4ELi3EEES17_NST_INS5_IJS18_S1L_EEENS5_IJS1L_SB_EEEEEEENS4_17SM75_U32x4_LDSM_NENS4_14SM90_TMA_STOREES1X_NS4_17SM90_U32x4_STSM_NENS4_9Copy_AtomIJS20_NS_6half_tEEEEvEEEvvEEEEvNT_6ParamsE --------------------------
	.section	.nv.constant0._ZN7cutlass13device_kernelINS_4gemm6kernel13GemmUniversalIN4cute5tupleIJiiiiEEENS1_10collective13CollectiveMmaINS1_34MainloopSm90TmaGmmaWarpSpecializedILi3ENS5_IJNS4_1CILi1EEESB_SB_EEENS1_35KernelTmaWarpSpecializedCooperativeEEENS5_IJNSA_ILi256EEESF_NSA_ILi64EEEEEENS_10bfloat16_tENS5_IJlSB_lEEESI_SJ_NS4_8TiledMMAINS4_8MMA_AtomIJNS4_4SM904GMMA28MMA_64x256x16_F32BF16BF16_SSILNSN_5MajorE0ELSP_0ELNSN_7ScaleInE1ELSQ_1EEEEEENS4_6LayoutINS5_IJNSA_ILi2EEESB_SB_EEENS5_IJSB_NSA_ILi0EEESW_EEEEENS5_IJNS4_10UnderscoreESZ_SZ_EEEEENS4_13SM90_TMA_LOADENS4_14ComposedLayoutINS4_7SwizzleILi3ELi4ELi3EEENS4_18smem_ptr_flag_bitsILi16EEENST_INS5_IJNSA_ILi8EEESG_EEENS5_IJSG_SB_EEEEEEEvNS4_8identityES12_S1C_vS1D_EENS_8epilogue10collective18CollectiveEpilogueINS1F_22Sm90TmaWarpSpecializedILi4ELi2ELi16ELb1ELb0EEEJSH_NS5_IJNSA_ILi128EEENSA_ILi32EEEEEESI_SJ_SI_SJ_NS1F_6fusion15FusionCallbacksIS1J_NS1N_17LinearCombinationISI_fSI_fLNS_15FloatRoundStyleE2EEESH_S1M_JEEES12_NS13_INS14_ILi2ELi4ELi3EEES17_NST_INS5_IJS18_S1L_EEENS5_IJS1L_SB_EEEEEEENS4_17SM75_U32x4_LDSM_NENS4_14SM90_TMA_STOREES1X_NS4_17SM90_U32x4_STSM_NENS4_9Copy_AtomIJS20_NS_6half_tEEEEvEEEvvEEEEvNT_6ParamsE,"a",@progbits
	.sectionflags	@""
	.align	4
.nv.constant0._ZN7cutlass13device_kernelINS_4gemm6kernel13GemmUniversalIN4cute5tupleIJiiiiEEENS1_10collective13CollectiveMmaINS1_34MainloopSm90TmaGmmaWarpSpecializedILi3ENS5_IJNS4_1CILi1EEESB_SB_EEENS1_35KernelTmaWarpSpecializedCooperativeEEENS5_IJNSA_ILi256EEESF_NSA_ILi64EEEEEENS_10bfloat16_tENS5_IJlSB_lEEESI_SJ_NS4_8TiledMMAINS4_8MMA_AtomIJNS4_4SM904GMMA28MMA_64x256x16_F32BF16BF16_SSILNSN_5MajorE0ELSP_0ELNSN_7ScaleInE1ELSQ_1EEEEEENS4_6LayoutINS5_IJNSA_ILi2EEESB_SB_EEENS5_IJSB_NSA_ILi0EEESW_EEEEENS5_IJNS4_10UnderscoreESZ_SZ_EEEEENS4_13SM90_TMA_LOADENS4_14ComposedLayoutINS4_7SwizzleILi3ELi4ELi3EEENS4_18smem_ptr_flag_bitsILi16EEENST_INS5_IJNSA_ILi8EEESG_EEENS5_IJSG_SB_EEEEEEEvNS4_8identityES12_S1C_vS1D_EENS_8epilogue10collective18CollectiveEpilogueINS1F_22Sm90TmaWarpSpecializedILi4ELi2ELi16ELb1ELb0EEEJSH_NS5_IJNSA_ILi128EEENSA_ILi32EEEEEESI_SJ_SI_SJ_NS1F_6fusion15FusionCallbacksIS1J_NS1N_17LinearCombinationISI_fSI_fLNS_15FloatRoundStyleE2EEESH_S1M_JEEES12_NS13_INS14_ILi2ELi4ELi3EEES17_NST_INS5_IJS18_S1L_EEENS5_IJS1L_SB_EEEEEEENS4_17SM75_U32x4_LDSM_NENS4_14SM90_TMA_STOREES1X_NS4_17SM90_U32x4_STSM_NENS4_9Copy_AtomIJS20_NS_6half_tEEEEvEEEvvEEEEvNT_6ParamsE:
	.zero		2432


//--------------------- SYMBOLS --------------------------

	.type		.nv.reservedSmem.offset0,@object
	.size		.nv.reservedSmem.offset0,0x4
	.type		__assertfail,@function
